//
// Generated by NVIDIA NVVM Compiler
//
// Compiler Build ID: CL-36424714
// Cuda compilation tools, release 13.0, V13.0.88
// Based on NVVM 20.0.0
//

.version 9.0
.target sm_100
.address_size 64

	// .globl	_Z8SwapRowsPdiiiii
.global .align 1 .b8 _ZN34_INTERNAL_004002b1_4_k_cu_0bdb58444cuda3std3__45__cpo5beginE[1];
.global .align 1 .b8 _ZN34_INTERNAL_004002b1_4_k_cu_0bdb58444cuda3std3__45__cpo3endE[1];
.global .align 1 .b8 _ZN34_INTERNAL_004002b1_4_k_cu_0bdb58444cuda3std3__45__cpo6cbeginE[1];
.global .align 1 .b8 _ZN34_INTERNAL_004002b1_4_k_cu_0bdb58444cuda3std3__45__cpo4cendE[1];
.global .align 1 .b8 _ZN34_INTERNAL_004002b1_4_k_cu_0bdb58444cuda3std3__45__cpo6rbeginE[1];
.global .align 1 .b8 _ZN34_INTERNAL_004002b1_4_k_cu_0bdb58444cuda3std3__45__cpo4rendE[1];
.global .align 1 .b8 _ZN34_INTERNAL_004002b1_4_k_cu_0bdb58444cuda3std3__45__cpo7crbeginE[1];
.global .align 1 .b8 _ZN34_INTERNAL_004002b1_4_k_cu_0bdb58444cuda3std3__45__cpo5crendE[1];
.global .align 1 .b8 _ZN34_INTERNAL_004002b1_4_k_cu_0bdb58444cuda3std3__436_GLOBAL__N__004002b1_4_k_cu_0bdb58446ignoreE[1];
.global .align 1 .b8 _ZN34_INTERNAL_004002b1_4_k_cu_0bdb58444cuda3std3__419piecewise_constructE[1];
.global .align 1 .b8 _ZN34_INTERNAL_004002b1_4_k_cu_0bdb58444cuda3std3__48in_placeE[1];
.global .align 1 .b8 _ZN34_INTERNAL_004002b1_4_k_cu_0bdb58444cuda3std3__420unreachable_sentinelE[1];
.global .align 1 .b8 _ZN34_INTERNAL_004002b1_4_k_cu_0bdb58444cuda3std3__47nulloptE[1];
.global .align 1 .b8 _ZN34_INTERNAL_004002b1_4_k_cu_0bdb58444cuda3std3__48unexpectE[1];
.global .align 1 .b8 _ZN34_INTERNAL_004002b1_4_k_cu_0bdb58444cuda3std6ranges3__45__cpo4swapE[1];
.global .align 1 .b8 _ZN34_INTERNAL_004002b1_4_k_cu_0bdb58444cuda3std6ranges3__45__cpo9iter_moveE[1];
.global .align 1 .b8 _ZN34_INTERNAL_004002b1_4_k_cu_0bdb58444cuda3std6ranges3__45__cpo5beginE[1];
.global .align 1 .b8 _ZN34_INTERNAL_004002b1_4_k_cu_0bdb58444cuda3std6ranges3__45__cpo3endE[1];
.global .align 1 .b8 _ZN34_INTERNAL_004002b1_4_k_cu_0bdb58444cuda3std6ranges3__45__cpo6cbeginE[1];
.global .align 1 .b8 _ZN34_INTERNAL_004002b1_4_k_cu_0bdb58444cuda3std6ranges3__45__cpo4cendE[1];
.global .align 1 .b8 _ZN34_INTERNAL_004002b1_4_k_cu_0bdb58444cuda3std6ranges3__45__cpo7advanceE[1];
.global .align 1 .b8 _ZN34_INTERNAL_004002b1_4_k_cu_0bdb58444cuda3std6ranges3__45__cpo9iter_swapE[1];
.global .align 1 .b8 _ZN34_INTERNAL_004002b1_4_k_cu_0bdb58444cuda3std6ranges3__45__cpo4nextE[1];
.global .align 1 .b8 _ZN34_INTERNAL_004002b1_4_k_cu_0bdb58444cuda3std6ranges3__45__cpo4prevE[1];
.global .align 1 .b8 _ZN34_INTERNAL_004002b1_4_k_cu_0bdb58444cuda3std6ranges3__45__cpo4dataE[1];
.global .align 1 .b8 _ZN34_INTERNAL_004002b1_4_k_cu_0bdb58444cuda3std6ranges3__45__cpo5cdataE[1];
.global .align 1 .b8 _ZN34_INTERNAL_004002b1_4_k_cu_0bdb58444cuda3std6ranges3__45__cpo4sizeE[1];
.global .align 1 .b8 _ZN34_INTERNAL_004002b1_4_k_cu_0bdb58444cuda3std6ranges3__45__cpo5ssizeE[1];
.global .align 1 .b8 _ZN34_INTERNAL_004002b1_4_k_cu_0bdb58444cuda3std6ranges3__45__cpo8distanceE[1];
.global .align 1 .b8 _ZN34_INTERNAL_004002b1_4_k_cu_0bdb58446thrust24THRUST_300001_SM_1000_NS8cuda_cub3parE[1];
.global .align 1 .b8 _ZN34_INTERNAL_004002b1_4_k_cu_0bdb58446thrust24THRUST_300001_SM_1000_NS8cuda_cub10par_nosyncE[1];
.global .align 1 .b8 _ZN34_INTERNAL_004002b1_4_k_cu_0bdb58446thrust24THRUST_300001_SM_1000_NS6system6detail10sequential3seqE[1];
.global .align 1 .b8 _ZN34_INTERNAL_004002b1_4_k_cu_0bdb58446thrust24THRUST_300001_SM_1000_NS6system3cpp3parE[1];
.global .align 1 .b8 _ZN34_INTERNAL_004002b1_4_k_cu_0bdb58446thrust24THRUST_300001_SM_1000_NS12placeholders2_1E[1];
.global .align 1 .b8 _ZN34_INTERNAL_004002b1_4_k_cu_0bdb58446thrust24THRUST_300001_SM_1000_NS12placeholders2_2E[1];
.global .align 1 .b8 _ZN34_INTERNAL_004002b1_4_k_cu_0bdb58446thrust24THRUST_300001_SM_1000_NS12placeholders2_3E[1];
.global .align 1 .b8 _ZN34_INTERNAL_004002b1_4_k_cu_0bdb58446thrust24THRUST_300001_SM_1000_NS12placeholders2_4E[1];
.global .align 1 .b8 _ZN34_INTERNAL_004002b1_4_k_cu_0bdb58446thrust24THRUST_300001_SM_1000_NS12placeholders2_5E[1];
.global .align 1 .b8 _ZN34_INTERNAL_004002b1_4_k_cu_0bdb58446thrust24THRUST_300001_SM_1000_NS12placeholders2_6E[1];
.global .align 1 .b8 _ZN34_INTERNAL_004002b1_4_k_cu_0bdb58446thrust24THRUST_300001_SM_1000_NS12placeholders2_7E[1];
.global .align 1 .b8 _ZN34_INTERNAL_004002b1_4_k_cu_0bdb58446thrust24THRUST_300001_SM_1000_NS12placeholders2_8E[1];
.global .align 1 .b8 _ZN34_INTERNAL_004002b1_4_k_cu_0bdb58446thrust24THRUST_300001_SM_1000_NS12placeholders2_9E[1];
.global .align 1 .b8 _ZN34_INTERNAL_004002b1_4_k_cu_0bdb58446thrust24THRUST_300001_SM_1000_NS12placeholders3_10E[1];
.global .align 1 .b8 _ZN34_INTERNAL_004002b1_4_k_cu_0bdb58446thrust24THRUST_300001_SM_1000_NS3seqE[1];
.global .align 1 .b8 _ZN34_INTERNAL_004002b1_4_k_cu_0bdb58446thrust24THRUST_300001_SM_1000_NS6deviceE[1];
.extern .shared .align 16 .b8 _ZN6thrust24THRUST_300001_SM_1000_NS8cuda_cub4core6detail5shmemE[];

.visible .entry _Z8SwapRowsPdiiiii(
	.param .u64 .ptr .align 1 _Z8SwapRowsPdiiiii_param_0,
	.param .u32 _Z8SwapRowsPdiiiii_param_1,
	.param .u32 _Z8SwapRowsPdiiiii_param_2,
	.param .u32 _Z8SwapRowsPdiiiii_param_3,
	.param .u32 _Z8SwapRowsPdiiiii_param_4,
	.param .u32 _Z8SwapRowsPdiiiii_param_5
)
{
	.reg .pred 	%p<7>;
	.reg .b32 	%r<58>;
	.reg .b64 	%rd<23>;
	.reg .b64 	%fd<11>;

	ld.param.u64 	%rd2, [_Z8SwapRowsPdiiiii_param_0];
	ld.param.u32 	%r19, [_Z8SwapRowsPdiiiii_param_1];
	ld.param.u32 	%r20, [_Z8SwapRowsPdiiiii_param_2];
	ld.param.u32 	%r21, [_Z8SwapRowsPdiiiii_param_4];
	ld.param.u32 	%r22, [_Z8SwapRowsPdiiiii_param_5];
	cvta.to.global.u64 	%rd1, %rd2;
	mov.u32 	%r23, %ntid.x;
	mov.u32 	%r24, %ctaid.x;
	mov.u32 	%r25, %tid.x;
	mad.lo.s32 	%r56, %r23, %r24, %r25;
	mov.u32 	%r26, %nctaid.x;
	mul.lo.s32 	%r2, %r23, %r26;
	setp.ge.s32 	%p1, %r56, %r22;
	@%p1 bra 	$L__BB0_6;
	add.s32 	%r27, %r56, %r2;
	max.s32 	%r28, %r22, %r27;
	setp.lt.s32 	%p2, %r27, %r22;
	selp.u32 	%r29, 1, 0, %p2;
	add.s32 	%r30, %r27, %r29;
	sub.s32 	%r31, %r28, %r30;
	div.u32 	%r32, %r31, %r2;
	add.s32 	%r3, %r32, %r29;
	and.b32  	%r33, %r3, 3;
	setp.eq.s32 	%p3, %r33, 3;
	@%p3 bra 	$L__BB0_4;
	mul.lo.s32 	%r34, %r21, %r56;
	add.s32 	%r54, %r20, %r34;
	mul.lo.s32 	%r5, %r2, %r21;
	add.s32 	%r53, %r19, %r34;
	add.s32 	%r35, %r3, 1;
	and.b32  	%r36, %r35, 3;
	neg.s32 	%r52, %r36;
$L__BB0_3:
	.pragma "nounroll";
	mul.wide.s32 	%rd3, %r53, 8;
	add.s64 	%rd4, %rd1, %rd3;
	ld.global.f64 	%fd1, [%rd4];
	mul.wide.s32 	%rd5, %r54, 8;
	add.s64 	%rd6, %rd1, %rd5;
	ld.global.f64 	%fd2, [%rd6];
	st.global.f64 	[%rd4], %fd2;
	st.global.f64 	[%rd6], %fd1;
	add.s32 	%r56, %r56, %r2;
	add.s32 	%r54, %r54, %r5;
	add.s32 	%r53, %r53, %r5;
	add.s32 	%r52, %r52, 1;
	setp.ne.s32 	%p4, %r52, 0;
	@%p4 bra 	$L__BB0_3;
$L__BB0_4:
	setp.lt.u32 	%p5, %r3, 3;
	@%p5 bra 	$L__BB0_6;
$L__BB0_5:
	mul.lo.s32 	%r37, %r56, %r21;
	add.s32 	%r38, %r37, %r19;
	mul.wide.s32 	%rd7, %r38, 8;
	add.s64 	%rd8, %rd1, %rd7;
	ld.global.f64 	%fd3, [%rd8];
	add.s32 	%r39, %r37, %r20;
	mul.wide.s32 	%rd9, %r39, 8;
	add.s64 	%rd10, %rd1, %rd9;
	ld.global.f64 	%fd4, [%rd10];
	st.global.f64 	[%rd8], %fd4;
	st.global.f64 	[%rd10], %fd3;
	add.s32 	%r40, %r56, %r2;
	mul.lo.s32 	%r41, %r40, %r21;
	add.s32 	%r42, %r41, %r19;
	mul.wide.s32 	%rd11, %r42, 8;
	add.s64 	%rd12, %rd1, %rd11;
	ld.global.f64 	%fd5, [%rd12];
	add.s32 	%r43, %r41, %r20;
	mul.wide.s32 	%rd13, %r43, 8;
	add.s64 	%rd14, %rd1, %rd13;
	ld.global.f64 	%fd6, [%rd14];
	st.global.f64 	[%rd12], %fd6;
	st.global.f64 	[%rd14], %fd5;
	add.s32 	%r44, %r40, %r2;
	mul.lo.s32 	%r45, %r44, %r21;
	add.s32 	%r46, %r45, %r19;
	mul.wide.s32 	%rd15, %r46, 8;
	add.s64 	%rd16, %rd1, %rd15;
	ld.global.f64 	%fd7, [%rd16];
	add.s32 	%r47, %r45, %r20;
	mul.wide.s32 	%rd17, %r47, 8;
	add.s64 	%rd18, %rd1, %rd17;
	ld.global.f64 	%fd8, [%rd18];
	st.global.f64 	[%rd16], %fd8;
	st.global.f64 	[%rd18], %fd7;
	add.s32 	%r48, %r44, %r2;
	mul.lo.s32 	%r49, %r48, %r21;
	add.s32 	%r50, %r49, %r19;
	mul.wide.s32 	%rd19, %r50, 8;
	add.s64 	%rd20, %rd1, %rd19;
	ld.global.f64 	%fd9, [%rd20];
	add.s32 	%r51, %r49, %r20;
	mul.wide.s32 	%rd21, %r51, 8;
	add.s64 	%rd22, %rd1, %rd21;
	ld.global.f64 	%fd10, [%rd22];
	st.global.f64 	[%rd20], %fd10;
	st.global.f64 	[%rd22], %fd9;
	add.s32 	%r56, %r48, %r2;
	setp.lt.s32 	%p6, %r56, %r22;
	@%p6 bra 	$L__BB0_5;
$L__BB0_6:
	ret;

}
	// .globl	_Z19CalculateCurrentRowPdiiii
.visible .entry _Z19CalculateCurrentRowPdiiii(
	.param .u64 .ptr .align 1 _Z19CalculateCurrentRowPdiiii_param_0,
	.param .u32 _Z19CalculateCurrentRowPdiiii_param_1,
	.param .u32 _Z19CalculateCurrentRowPdiiii_param_2,
	.param .u32 _Z19CalculateCurrentRowPdiiii_param_3,
	.param .u32 _Z19CalculateCurrentRowPdiiii_param_4
)
{
	.reg .pred 	%p<7>;
	.reg .b32 	%r<57>;
	.reg .b64 	%rd<15>;
	.reg .b64 	%fd<16>;

	ld.param.u64 	%rd3, [_Z19CalculateCurrentRowPdiiii_param_0];
	ld.param.u32 	%r21, [_Z19CalculateCurrentRowPdiiii_param_1];
	ld.param.u32 	%r22, [_Z19CalculateCurrentRowPdiiii_param_2];
	ld.param.u32 	%r23, [_Z19CalculateCurrentRowPdiiii_param_3];
	ld.param.u32 	%r24, [_Z19CalculateCurrentRowPdiiii_param_4];
	cvta.to.global.u64 	%rd1, %rd3;
	mov.u32 	%r25, %ntid.x;
	mov.u32 	%r26, %ctaid.x;
	mul.lo.s32 	%r1, %r25, %r26;
	mov.u32 	%r2, %tid.x;
	add.s32 	%r27, %r2, %r1;
	add.s32 	%r28, %r27, %r22;
	add.s32 	%r56, %r28, 1;
	mov.u32 	%r29, %nctaid.x;
	mul.lo.s32 	%r4, %r25, %r29;
	setp.ge.s32 	%p1, %r56, %r24;
	@%p1 bra 	$L__BB1_7;
	mad.lo.s32 	%r30, %r23, %r22, %r21;
	mul.wide.s32 	%rd4, %r30, 8;
	add.s64 	%rd2, %rd1, %rd4;
	add.s32 	%r5, %r2, %r22;
	add.s32 	%r31, %r4, %r1;
	add.s32 	%r32, %r5, %r31;
	add.s32 	%r33, %r32, 1;
	max.s32 	%r34, %r24, %r33;
	not.b32 	%r35, %r31;
	add.s32 	%r36, %r34, %r35;
	sub.s32 	%r37, %r36, %r5;
	setp.ne.s32 	%p2, %r37, 0;
	selp.u32 	%r38, 1, 0, %p2;
	selp.s32 	%r39, -1, 0, %p2;
	add.s32 	%r40, %r37, %r39;
	div.u32 	%r41, %r40, %r4;
	add.s32 	%r6, %r41, %r38;
	and.b32  	%r42, %r6, 3;
	setp.eq.s32 	%p3, %r42, 3;
	@%p3 bra 	$L__BB1_5;
	add.s32 	%r54, %r5, %r1;
	mad.lo.s32 	%r53, %r23, %r56, %r21;
	mul.lo.s32 	%r9, %r4, %r23;
	add.s32 	%r43, %r6, 1;
	and.b32  	%r44, %r43, 3;
	neg.s32 	%r52, %r44;
$L__BB1_3:
	.pragma "nounroll";
	mul.wide.s32 	%rd5, %r53, 8;
	add.s64 	%rd6, %rd1, %rd5;
	ld.global.f64 	%fd1, [%rd6];
	ld.global.f64 	%fd2, [%rd2];
	div.rn.f64 	%fd3, %fd1, %fd2;
	st.global.f64 	[%rd6], %fd3;
	add.s32 	%r54, %r54, %r4;
	add.s32 	%r53, %r53, %r9;
	add.s32 	%r52, %r52, 1;
	setp.ne.s32 	%p4, %r52, 0;
	@%p4 bra 	$L__BB1_3;
	add.s32 	%r56, %r54, 1;
$L__BB1_5:
	setp.lt.u32 	%p5, %r6, 3;
	@%p5 bra 	$L__BB1_7;
$L__BB1_6:
	mad.lo.s32 	%r45, %r56, %r23, %r21;
	mul.wide.s32 	%rd7, %r45, 8;
	add.s64 	%rd8, %rd1, %rd7;
	ld.global.f64 	%fd4, [%rd8];
	ld.global.f64 	%fd5, [%rd2];
	div.rn.f64 	%fd6, %fd4, %fd5;
	st.global.f64 	[%rd8], %fd6;
	add.s32 	%r46, %r56, %r4;
	mad.lo.s32 	%r47, %r46, %r23, %r21;
	mul.wide.s32 	%rd9, %r47, 8;
	add.s64 	%rd10, %rd1, %rd9;
	ld.global.f64 	%fd7, [%rd10];
	ld.global.f64 	%fd8, [%rd2];
	div.rn.f64 	%fd9, %fd7, %fd8;
	st.global.f64 	[%rd10], %fd9;
	add.s32 	%r48, %r46, %r4;
	mad.lo.s32 	%r49, %r48, %r23, %r21;
	mul.wide.s32 	%rd11, %r49, 8;
	add.s64 	%rd12, %rd1, %rd11;
	ld.global.f64 	%fd10, [%rd12];
	ld.global.f64 	%fd11, [%rd2];
	div.rn.f64 	%fd12, %fd10, %fd11;
	st.global.f64 	[%rd12], %fd12;
	add.s32 	%r50, %r48, %r4;
	mad.lo.s32 	%r51, %r50, %r23, %r21;
	mul.wide.s32 	%rd13, %r51, 8;
	add.s64 	%rd14, %rd1, %rd13;
	ld.global.f64 	%fd13, [%rd14];
	ld.global.f64 	%fd14, [%rd2];
	div.rn.f64 	%fd15, %fd13, %fd14;
	st.global.f64 	[%rd14], %fd15;
	add.s32 	%r56, %r50, %r4;
	setp.lt.s32 	%p6, %r56, %r24;
	@%p6 bra 	$L__BB1_6;
$L__BB1_7:
	ret;

}
	// .globl	_Z13CalculateRowsPdiiii
.visible .entry _Z13CalculateRowsPdiiii(
	.param .u64 .ptr .align 1 _Z13CalculateRowsPdiiii_param_0,
	.param .u32 _Z13CalculateRowsPdiiii_param_1,
	.param .u32 _Z13CalculateRowsPdiiii_param_2,
	.param .u32 _Z13CalculateRowsPdiiii_param_3,
	.param .u32 _Z13CalculateRowsPdiiii_param_4
)
{
	.reg .pred 	%p<10>;
	.reg .b32 	%r<64>;
	.reg .b64 	%rd<33>;
	.reg .b64 	%fd<36>;

	ld.param.u64 	%rd6, [_Z13CalculateRowsPdiiii_param_0];
	ld.param.u32 	%r17, [_Z13CalculateRowsPdiiii_param_1];
	ld.param.u32 	%r18, [_Z13CalculateRowsPdiiii_param_2];
	ld.param.u32 	%r19, [_Z13CalculateRowsPdiiii_param_3];
	ld.param.u32 	%r20, [_Z13CalculateRowsPdiiii_param_4];
	cvta.to.global.u64 	%rd1, %rd6;
	mov.u32 	%r21, %tid.x;
	mov.u32 	%r1, %nctaid.x;
	add.s32 	%r22, %r21, %r19;
	add.s32 	%r61, %r22, 1;
	setp.ge.s32 	%p1, %r61, %r17;
	@%p1 bra 	$L__BB2_10;
	mov.u32 	%r23, %ctaid.x;
	add.s32 	%r24, %r23, %r20;
	add.s32 	%r3, %r24, 1;
	mul.lo.s32 	%r4, %r20, %r17;
	add.s32 	%r25, %r24, %r1;
	add.s32 	%r26, %r25, 1;
	max.s32 	%r27, %r18, %r26;
	not.b32 	%r28, %r1;
	add.s32 	%r29, %r27, %r28;
	sub.s32 	%r30, %r29, %r24;
	setp.ne.s32 	%p2, %r30, 0;
	selp.u32 	%r31, 1, 0, %p2;
	selp.s32 	%r32, -1, 0, %p2;
	add.s32 	%r33, %r30, %r32;
	div.u32 	%r34, %r33, %r1;
	add.s32 	%r5, %r34, %r31;
	mad.lo.s32 	%r6, %r17, %r24, %r17;
	add.s32 	%r35, %r6, %r19;
	mul.wide.s32 	%rd7, %r35, 8;
	add.s64 	%rd2, %rd1, %rd7;
	add.s32 	%r7, %r3, %r1;
	mul.lo.s32 	%r8, %r7, %r17;
	add.s32 	%r36, %r8, %r19;
	mul.wide.s32 	%rd8, %r36, 8;
	add.s64 	%rd3, %rd1, %rd8;
	add.s32 	%r9, %r7, %r1;
	mul.lo.s32 	%r10, %r9, %r17;
	add.s32 	%r37, %r10, %r19;
	mul.wide.s32 	%rd9, %r37, 8;
	add.s64 	%rd4, %rd1, %rd9;
$L__BB2_2:
	setp.ge.s32 	%p3, %r3, %r18;
	@%p3 bra 	$L__BB2_9;
	and.b32  	%r38, %r5, 3;
	setp.eq.s32 	%p4, %r38, 3;
	add.s32 	%r39, %r61, %r4;
	mul.wide.s32 	%rd10, %r39, 8;
	add.s64 	%rd5, %rd1, %rd10;
	mov.u32 	%r62, %r3;
	@%p4 bra 	$L__BB2_7;
	setp.eq.s32 	%p5, %r38, 0;
	ld.global.f64 	%fd1, [%rd5];
	ld.global.f64 	%fd2, [%rd2];
	mul.f64 	%fd3, %fd1, %fd2;
	add.s32 	%r41, %r6, %r61;
	mul.wide.s32 	%rd11, %r41, 8;
	add.s64 	%rd12, %rd1, %rd11;
	ld.global.f64 	%fd4, [%rd12];
	sub.f64 	%fd5, %fd4, %fd3;
	st.global.f64 	[%rd12], %fd5;
	mov.u32 	%r62, %r7;
	@%p5 bra 	$L__BB2_7;
	setp.eq.s32 	%p6, %r38, 1;
	ld.global.f64 	%fd6, [%rd5];
	ld.global.f64 	%fd7, [%rd3];
	mul.f64 	%fd8, %fd6, %fd7;
	add.s32 	%r43, %r8, %r61;
	mul.wide.s32 	%rd13, %r43, 8;
	add.s64 	%rd14, %rd1, %rd13;
	ld.global.f64 	%fd9, [%rd14];
	sub.f64 	%fd10, %fd9, %fd8;
	st.global.f64 	[%rd14], %fd10;
	mov.u32 	%r62, %r9;
	@%p6 bra 	$L__BB2_7;
	add.s32 	%r62, %r9, %r1;
	ld.global.f64 	%fd11, [%rd5];
	ld.global.f64 	%fd12, [%rd4];
	mul.f64 	%fd13, %fd11, %fd12;
	add.s32 	%r44, %r10, %r61;
	mul.wide.s32 	%rd15, %r44, 8;
	add.s64 	%rd16, %rd1, %rd15;
	ld.global.f64 	%fd14, [%rd16];
	sub.f64 	%fd15, %fd14, %fd13;
	st.global.f64 	[%rd16], %fd15;
$L__BB2_7:
	setp.lt.u32 	%p7, %r5, 3;
	@%p7 bra 	$L__BB2_9;
$L__BB2_8:
	ld.global.f64 	%fd16, [%rd5];
	mul.lo.s32 	%r45, %r62, %r17;
	add.s32 	%r46, %r45, %r19;
	mul.wide.s32 	%rd17, %r46, 8;
	add.s64 	%rd18, %rd1, %rd17;
	ld.global.f64 	%fd17, [%rd18];
	mul.f64 	%fd18, %fd16, %fd17;
	add.s32 	%r47, %r45, %r61;
	mul.wide.s32 	%rd19, %r47, 8;
	add.s64 	%rd20, %rd1, %rd19;
	ld.global.f64 	%fd19, [%rd20];
	sub.f64 	%fd20, %fd19, %fd18;
	st.global.f64 	[%rd20], %fd20;
	add.s32 	%r48, %r62, %r1;
	ld.global.f64 	%fd21, [%rd5];
	mul.lo.s32 	%r49, %r48, %r17;
	add.s32 	%r50, %r49, %r19;
	mul.wide.s32 	%rd21, %r50, 8;
	add.s64 	%rd22, %rd1, %rd21;
	ld.global.f64 	%fd22, [%rd22];
	mul.f64 	%fd23, %fd21, %fd22;
	add.s32 	%r51, %r49, %r61;
	mul.wide.s32 	%rd23, %r51, 8;
	add.s64 	%rd24, %rd1, %rd23;
	ld.global.f64 	%fd24, [%rd24];
	sub.f64 	%fd25, %fd24, %fd23;
	st.global.f64 	[%rd24], %fd25;
	add.s32 	%r52, %r48, %r1;
	ld.global.f64 	%fd26, [%rd5];
	mul.lo.s32 	%r53, %r52, %r17;
	add.s32 	%r54, %r53, %r19;
	mul.wide.s32 	%rd25, %r54, 8;
	add.s64 	%rd26, %rd1, %rd25;
	ld.global.f64 	%fd27, [%rd26];
	mul.f64 	%fd28, %fd26, %fd27;
	add.s32 	%r55, %r53, %r61;
	mul.wide.s32 	%rd27, %r55, 8;
	add.s64 	%rd28, %rd1, %rd27;
	ld.global.f64 	%fd29, [%rd28];
	sub.f64 	%fd30, %fd29, %fd28;
	st.global.f64 	[%rd28], %fd30;
	add.s32 	%r56, %r52, %r1;
	ld.global.f64 	%fd31, [%rd5];
	mul.lo.s32 	%r57, %r56, %r17;
	add.s32 	%r58, %r57, %r19;
	mul.wide.s32 	%rd29, %r58, 8;
	add.s64 	%rd30, %rd1, %rd29;
	ld.global.f64 	%fd32, [%rd30];
	mul.f64 	%fd33, %fd31, %fd32;
	add.s32 	%r59, %r57, %r61;
	mul.wide.s32 	%rd31, %r59, 8;
	add.s64 	%rd32, %rd1, %rd31;
	ld.global.f64 	%fd34, [%rd32];
	sub.f64 	%fd35, %fd34, %fd33;
	st.global.f64 	[%rd32], %fd35;
	add.s32 	%r62, %r56, %r1;
	setp.lt.s32 	%p8, %r62, %r18;
	@%p8 bra 	$L__BB2_8;
$L__BB2_9:
	mov.u32 	%r60, %ntid.x;
	add.s32 	%r61, %r61, %r60;
	setp.lt.s32 	%p9, %r61, %r17;
	@%p9 bra 	$L__BB2_2;
$L__BB2_10:
	ret;

}
	// .globl	_Z14SetCurrentZeroPdiiii
.visible .entry _Z14SetCurrentZeroPdiiii(
	.param .u64 .ptr .align 1 _Z14SetCurrentZeroPdiiii_param_0,
	.param .u32 _Z14SetCurrentZeroPdiiii_param_1,
	.param .u32 _Z14SetCurrentZeroPdiiii_param_2,
	.param .u32 _Z14SetCurrentZeroPdiiii_param_3,
	.param .u32 _Z14SetCurrentZeroPdiiii_param_4
)
{
	.reg .pred 	%p<7>;
	.reg .b32 	%r<51>;
	.reg .b64 	%rd<23>;

	ld.param.u64 	%rd2, [_Z14SetCurrentZeroPdiiii_param_0];
	ld.param.u32 	%r20, [_Z14SetCurrentZeroPdiiii_param_1];
	ld.param.u32 	%r21, [_Z14SetCurrentZeroPdiiii_param_2];
	ld.param.u32 	%r22, [_Z14SetCurrentZeroPdiiii_param_3];
	ld.param.u32 	%r23, [_Z14SetCurrentZeroPdiiii_param_4];
	cvta.to.global.u64 	%rd1, %rd2;
	mov.u32 	%r24, %ntid.x;
	mov.u32 	%r25, %ctaid.x;
	mov.u32 	%r26, %tid.x;
	mad.lo.s32 	%r49, %r24, %r25, %r26;
	mov.u32 	%r27, %nctaid.x;
	mul.lo.s32 	%r2, %r24, %r27;
	setp.ge.s32 	%p1, %r49, %r23;
	@%p1 bra 	$L__BB3_7;
	mul.lo.s32 	%r3, %r22, %r21;
	add.s32 	%r28, %r49, %r2;
	max.s32 	%r29, %r23, %r28;
	setp.lt.s32 	%p2, %r28, %r23;
	selp.u32 	%r30, 1, 0, %p2;
	add.s32 	%r31, %r28, %r30;
	sub.s32 	%r32, %r29, %r31;
	div.u32 	%r33, %r32, %r2;
	add.s32 	%r4, %r33, %r30;
	and.b32  	%r34, %r4, 3;
	setp.eq.s32 	%p3, %r34, 3;
	@%p3 bra 	$L__BB3_4;
	add.s32 	%r47, %r49, %r3;
	mad.lo.s32 	%r46, %r22, %r49, %r20;
	mul.lo.s32 	%r7, %r2, %r22;
	add.s32 	%r35, %r4, 1;
	and.b32  	%r36, %r35, 3;
	neg.s32 	%r45, %r36;
$L__BB3_3:
	.pragma "nounroll";
	mul.wide.s32 	%rd3, %r47, 8;
	add.s64 	%rd4, %rd1, %rd3;
	mul.wide.s32 	%rd5, %r46, 8;
	add.s64 	%rd6, %rd1, %rd5;
	mov.b64 	%rd7, 0;
	st.global.u64 	[%rd6], %rd7;
	st.global.u64 	[%rd4], %rd7;
	add.s32 	%r49, %r49, %r2;
	add.s32 	%r47, %r47, %r2;
	add.s32 	%r46, %r46, %r7;
	add.s32 	%r45, %r45, 1;
	setp.ne.s32 	%p4, %r45, 0;
	@%p4 bra 	$L__BB3_3;
$L__BB3_4:
	setp.lt.u32 	%p5, %r4, 3;
	@%p5 bra 	$L__BB3_7;
	mul.wide.s32 	%rd15, %r2, 8;
$L__BB3_6:
	mad.lo.s32 	%r37, %r49, %r22, %r20;
	mul.wide.s32 	%rd8, %r37, 8;
	add.s64 	%rd9, %rd1, %rd8;
	mov.b64 	%rd10, 0;
	st.global.u64 	[%rd9], %rd10;
	add.s32 	%r38, %r49, %r3;
	mul.wide.s32 	%rd11, %r38, 8;
	add.s64 	%rd12, %rd1, %rd11;
	st.global.u64 	[%rd12], %rd10;
	add.s32 	%r39, %r49, %r2;
	mad.lo.s32 	%r40, %r39, %r22, %r20;
	mul.wide.s32 	%rd13, %r40, 8;
	add.s64 	%rd14, %rd1, %rd13;
	st.global.u64 	[%rd14], %rd10;
	add.s64 	%rd16, %rd12, %rd15;
	st.global.u64 	[%rd16], %rd10;
	add.s32 	%r41, %r39, %r2;
	mad.lo.s32 	%r42, %r41, %r22, %r20;
	mul.wide.s32 	%rd17, %r42, 8;
	add.s64 	%rd18, %rd1, %rd17;
	st.global.u64 	[%rd18], %rd10;
	add.s64 	%rd19, %rd16, %rd15;
	st.global.u64 	[%rd19], %rd10;
	add.s32 	%r43, %r41, %r2;
	mad.lo.s32 	%r44, %r43, %r22, %r20;
	mul.wide.s32 	%rd20, %r44, 8;
	add.s64 	%rd21, %rd1, %rd20;
	st.global.u64 	[%rd21], %rd10;
	add.s64 	%rd22, %rd19, %rd15;
	st.global.u64 	[%rd22], %rd10;
	add.s32 	%r49, %r43, %r2;
	setp.lt.s32 	%p6, %r49, %r23;
	@%p6 bra 	$L__BB3_6;
$L__BB3_7:
	ret;

}
	// .globl	_ZN6thrust24THRUST_300001_SM_1000_NS8cuda_cub4core6detail13_kernel_agentINS1_8__reduce11ReduceAgentINS0_12zip_iteratorIN4cuda3std3__45tupleIJNS0_10device_ptrIdEENS0_17counting_iteratorIlNS0_11use_defaultESF_SF_EEEEEEEPNSB_IJdlEEESJ_iNS1_9__extrema9arg_max_fIdl10ComparatorEEEEJSI_SK_iSO_EEEvDpT0_
.visible .entry _ZN6thrust24THRUST_300001_SM_1000_NS8cuda_cub4core6detail13_kernel_agentINS1_8__reduce11ReduceAgentINS0_12zip_iteratorIN4cuda3std3__45tupleIJNS0_10device_ptrIdEENS0_17counting_iteratorIlNS0_11use_defaultESF_SF_EEEEEEEPNSB_IJdlEEESJ_iNS1_9__extrema9arg_max_fIdl10ComparatorEEEEJSI_SK_iSO_EEEvDpT0_(
	.param .align 8 .b8 _ZN6thrust24THRUST_300001_SM_1000_NS8cuda_cub4core6detail13_kernel_agentINS1_8__reduce11ReduceAgentINS0_12zip_iteratorIN4cuda3std3__45tupleIJNS0_10device_ptrIdEENS0_17counting_iteratorIlNS0_11use_defaultESF_SF_EEEEEEEPNSB_IJdlEEESJ_iNS1_9__extrema9arg_max_fIdl10ComparatorEEEEJSI_SK_iSO_EEEvDpT0__param_0[16],
	.param .u64 .ptr .align 1 _ZN6thrust24THRUST_300001_SM_1000_NS8cuda_cub4core6detail13_kernel_agentINS1_8__reduce11ReduceAgentINS0_12zip_iteratorIN4cuda3std3__45tupleIJNS0_10device_ptrIdEENS0_17counting_iteratorIlNS0_11use_defaultESF_SF_EEEEEEEPNSB_IJdlEEESJ_iNS1_9__extrema9arg_max_fIdl10ComparatorEEEEJSI_SK_iSO_EEEvDpT0__param_1,
	.param .u32 _ZN6thrust24THRUST_300001_SM_1000_NS8cuda_cub4core6detail13_kernel_agentINS1_8__reduce11ReduceAgentINS0_12zip_iteratorIN4cuda3std3__45tupleIJNS0_10device_ptrIdEENS0_17counting_iteratorIlNS0_11use_defaultESF_SF_EEEEEEEPNSB_IJdlEEESJ_iNS1_9__extrema9arg_max_fIdl10ComparatorEEEEJSI_SK_iSO_EEEvDpT0__param_2,
	.param .align 1 .b8 _ZN6thrust24THRUST_300001_SM_1000_NS8cuda_cub4core6detail13_kernel_agentINS1_8__reduce11ReduceAgentINS0_12zip_iteratorIN4cuda3std3__45tupleIJNS0_10device_ptrIdEENS0_17counting_iteratorIlNS0_11use_defaultESF_SF_EEEEEEEPNSB_IJdlEEESJ_iNS1_9__extrema9arg_max_fIdl10ComparatorEEEEJSI_SK_iSO_EEEvDpT0__param_3[1]
)
.maxntid 256
{
	.reg .pred 	%p<427>;
	.reg .b32 	%r<400>;
	.reg .b64 	%rd<368>;
	.reg .b64 	%fd<352>;

	ld.param.u64 	%rd198, [_ZN6thrust24THRUST_300001_SM_1000_NS8cuda_cub4core6detail13_kernel_agentINS1_8__reduce11ReduceAgentINS0_12zip_iteratorIN4cuda3std3__45tupleIJNS0_10device_ptrIdEENS0_17counting_iteratorIlNS0_11use_defaultESF_SF_EEEEEEEPNSB_IJdlEEESJ_iNS1_9__extrema9arg_max_fIdl10ComparatorEEEEJSI_SK_iSO_EEEvDpT0__param_0+8];
	ld.param.u64 	%rd197, [_ZN6thrust24THRUST_300001_SM_1000_NS8cuda_cub4core6detail13_kernel_agentINS1_8__reduce11ReduceAgentINS0_12zip_iteratorIN4cuda3std3__45tupleIJNS0_10device_ptrIdEENS0_17counting_iteratorIlNS0_11use_defaultESF_SF_EEEEEEEPNSB_IJdlEEESJ_iNS1_9__extrema9arg_max_fIdl10ComparatorEEEEJSI_SK_iSO_EEEvDpT0__param_0];
	ld.param.u32 	%r36, [_ZN6thrust24THRUST_300001_SM_1000_NS8cuda_cub4core6detail13_kernel_agentINS1_8__reduce11ReduceAgentINS0_12zip_iteratorIN4cuda3std3__45tupleIJNS0_10device_ptrIdEENS0_17counting_iteratorIlNS0_11use_defaultESF_SF_EEEEEEEPNSB_IJdlEEESJ_iNS1_9__extrema9arg_max_fIdl10ComparatorEEEEJSI_SK_iSO_EEEvDpT0__param_2];
	setp.eq.s32 	%p1, %r36, 0;
	@%p1 bra 	$L__BB4_206;
	cvta.to.global.u64 	%rd1, %rd197;
	setp.gt.s32 	%p2, %r36, 1279;
	@%p2 bra 	$L__BB4_122;
	mov.u32 	%r1, %tid.x;
	setp.ge.s32 	%p194, %r1, %r36;
	mov.f64 	%fd298, 0d0000000000000000;
	mov.b64 	%rd309, 0;
	mov.u32 	%r391, %r1;
	@%p194 bra 	$L__BB4_4;
	cvt.u64.u32 	%rd265, %r1;
	mul.wide.u32 	%rd266, %r1, 8;
	add.s64 	%rd267, %rd1, %rd266;
	add.s64 	%rd309, %rd198, %rd265;
	ld.global.f64 	%fd298, [%rd267];
	add.s32 	%r391, %r1, 256;
$L__BB4_4:
	setp.ge.s32 	%p195, %r391, %r36;
	@%p195 bra 	$L__BB4_26;
	not.b32 	%r160, %r391;
	add.s32 	%r4, %r36, %r160;
	and.b32  	%r161, %r4, 768;
	setp.eq.s32 	%p196, %r161, 768;
	@%p196 bra 	$L__BB4_11;
	cvt.u64.u32 	%rd269, %r391;
	add.s64 	%rd300, %rd198, %rd269;
	mul.wide.u32 	%rd270, %r391, 8;
	add.s64 	%rd299, %rd1, %rd270;
	shr.u32 	%r162, %r4, 8;
	add.s32 	%r163, %r162, 1;
	and.b32  	%r164, %r163, 3;
	neg.s32 	%r389, %r164;
$L__BB4_7:
	.pragma "nounroll";
	mov.u64 	%rd9, %rd309;
	mov.f64 	%fd3, %fd298;
	ld.global.f64 	%fd4, [%rd299];
	abs.f64 	%fd5, %fd3;
	abs.f64 	%fd6, %fd4;
	setp.lt.f64 	%p197, %fd5, %fd6;
	setp.ge.f64 	%p198, %fd6, 0d3E7AD7F29ABCAF48;
	and.pred  	%p199, %p197, %p198;
	mov.u64 	%rd309, %rd300;
	mov.f64 	%fd298, %fd4;
	@%p199 bra 	$L__BB4_10;
	setp.lt.f64 	%p200, %fd6, %fd5;
	setp.ge.f64 	%p201, %fd5, 0d3E7AD7F29ABCAF48;
	and.pred  	%p202, %p201, %p200;
	mov.u64 	%rd309, %rd9;
	mov.f64 	%fd298, %fd3;
	@%p202 bra 	$L__BB4_10;
	setp.lt.s64 	%p203, %rd9, %rd300;
	min.s64 	%rd309, %rd9, %rd300;
	selp.f64 	%fd298, %fd3, %fd4, %p203;
$L__BB4_10:
	add.s32 	%r391, %r391, 256;
	add.s64 	%rd300, %rd300, 256;
	add.s64 	%rd299, %rd299, 2048;
	add.s32 	%r389, %r389, 1;
	setp.ne.s32 	%p204, %r389, 0;
	@%p204 bra 	$L__BB4_7;
$L__BB4_11:
	setp.lt.u32 	%p205, %r4, 768;
	@%p205 bra 	$L__BB4_26;
	add.s32 	%r392, %r391, 512;
$L__BB4_13:
	mov.u32 	%r12, %r392;
	add.s32 	%r165, %r12, -512;
	cvt.s64.s32 	%rd271, %r165;
	mul.wide.s32 	%rd272, %r165, 8;
	add.s64 	%rd17, %rd1, %rd272;
	add.s64 	%rd18, %rd198, %rd271;
	ld.global.f64 	%fd12, [%rd17];
	abs.f64 	%fd13, %fd298;
	abs.f64 	%fd14, %fd12;
	setp.lt.f64 	%p206, %fd13, %fd14;
	setp.ge.f64 	%p207, %fd14, 0d3E7AD7F29ABCAF48;
	and.pred  	%p208, %p206, %p207;
	mov.u64 	%rd306, %rd18;
	mov.f64 	%fd295, %fd12;
	@%p208 bra 	$L__BB4_16;
	setp.lt.f64 	%p209, %fd14, %fd13;
	setp.ge.f64 	%p210, %fd13, 0d3E7AD7F29ABCAF48;
	and.pred  	%p211, %p210, %p209;
	mov.u64 	%rd306, %rd309;
	mov.f64 	%fd295, %fd298;
	@%p211 bra 	$L__BB4_16;
	setp.lt.s64 	%p212, %rd309, %rd18;
	min.s64 	%rd306, %rd309, %rd18;
	selp.f64 	%fd295, %fd298, %fd12, %p212;
$L__BB4_16:
	add.s32 	%r166, %r12, -256;
	cvt.s64.s32 	%rd273, %r166;
	add.s64 	%rd21, %rd198, %rd273;
	ld.global.f64 	%fd17, [%rd17+2048];
	abs.f64 	%fd18, %fd295;
	abs.f64 	%fd19, %fd17;
	setp.lt.f64 	%p213, %fd18, %fd19;
	setp.ge.f64 	%p214, %fd19, 0d3E7AD7F29ABCAF48;
	and.pred  	%p215, %p213, %p214;
	mov.u64 	%rd307, %rd21;
	mov.f64 	%fd296, %fd17;
	@%p215 bra 	$L__BB4_19;
	setp.lt.f64 	%p216, %fd19, %fd18;
	setp.ge.f64 	%p217, %fd18, 0d3E7AD7F29ABCAF48;
	and.pred  	%p218, %p217, %p216;
	mov.u64 	%rd307, %rd306;
	mov.f64 	%fd296, %fd295;
	@%p218 bra 	$L__BB4_19;
	setp.lt.s64 	%p219, %rd306, %rd21;
	min.s64 	%rd307, %rd306, %rd21;
	selp.f64 	%fd296, %fd295, %fd17, %p219;
$L__BB4_19:
	cvt.s64.s32 	%rd274, %r12;
	add.s64 	%rd24, %rd198, %rd274;
	ld.global.f64 	%fd22, [%rd17+4096];
	abs.f64 	%fd23, %fd296;
	abs.f64 	%fd24, %fd22;
	setp.lt.f64 	%p220, %fd23, %fd24;
	setp.ge.f64 	%p221, %fd24, 0d3E7AD7F29ABCAF48;
	and.pred  	%p222, %p220, %p221;
	mov.u64 	%rd308, %rd24;
	mov.f64 	%fd297, %fd22;
	@%p222 bra 	$L__BB4_22;
	setp.lt.f64 	%p223, %fd24, %fd23;
	setp.ge.f64 	%p224, %fd23, 0d3E7AD7F29ABCAF48;
	and.pred  	%p225, %p224, %p223;
	mov.u64 	%rd308, %rd307;
	mov.f64 	%fd297, %fd296;
	@%p225 bra 	$L__BB4_22;
	setp.lt.s64 	%p226, %rd307, %rd24;
	min.s64 	%rd308, %rd307, %rd24;
	selp.f64 	%fd297, %fd296, %fd22, %p226;
$L__BB4_22:
	add.s32 	%r167, %r12, 256;
	cvt.s64.s32 	%rd275, %r167;
	add.s64 	%rd27, %rd198, %rd275;
	ld.global.f64 	%fd27, [%rd17+6144];
	abs.f64 	%fd28, %fd297;
	abs.f64 	%fd29, %fd27;
	setp.lt.f64 	%p227, %fd28, %fd29;
	setp.ge.f64 	%p228, %fd29, 0d3E7AD7F29ABCAF48;
	and.pred  	%p229, %p227, %p228;
	mov.u64 	%rd309, %rd27;
	mov.f64 	%fd298, %fd27;
	@%p229 bra 	$L__BB4_25;
	setp.lt.f64 	%p230, %fd29, %fd28;
	setp.ge.f64 	%p231, %fd28, 0d3E7AD7F29ABCAF48;
	and.pred  	%p232, %p231, %p230;
	mov.u64 	%rd309, %rd308;
	mov.f64 	%fd298, %fd297;
	@%p232 bra 	$L__BB4_25;
	setp.lt.s64 	%p233, %rd308, %rd27;
	min.s64 	%rd309, %rd308, %rd27;
	selp.f64 	%fd298, %fd297, %fd27, %p233;
$L__BB4_25:
	add.s32 	%r392, %r12, 1024;
	add.s32 	%r168, %r12, 512;
	setp.lt.s32 	%p234, %r168, %r36;
	@%p234 bra 	$L__BB4_13;
$L__BB4_26:
	setp.lt.s32 	%p235, %r36, 256;
	@%p235 bra 	$L__BB4_71;
	// begin inline asm
	mov.u32 %r282, %laneid;
	// end inline asm
	mov.b64 	%rd286, %fd298;
	mov.b64 	{%r284, %r289}, %rd286;
	mov.b32 	%r300, 1;
	mov.b32 	%r301, 31;
	mov.b32 	%r302, -1;
	// begin inline asm
	shfl.sync.down.b32 %r283, %r284, %r300, %r301, %r302;
	// end inline asm
	// begin inline asm
	shfl.sync.down.b32 %r288, %r289, %r300, %r301, %r302;
	// end inline asm
	mov.b64 	%rd287, {%r283, %r288};
	mov.b64 	%fd33, %rd287;
	mov.b64 	{%r294, %r299}, %rd309;
	// begin inline asm
	shfl.sync.down.b32 %r293, %r294, %r300, %r301, %r302;
	// end inline asm
	// begin inline asm
	shfl.sync.down.b32 %r298, %r299, %r300, %r301, %r302;
	// end inline asm
	mov.b64 	%rd31, {%r293, %r298};
	setp.gt.s32 	%p335, %r282, 30;
	mov.u64 	%rd311, %rd309;
	mov.f64 	%fd300, %fd298;
	@%p335 bra 	$L__BB4_31;
	abs.f64 	%fd34, %fd298;
	abs.f64 	%fd35, %fd33;
	setp.lt.f64 	%p336, %fd34, %fd35;
	setp.ge.f64 	%p337, %fd35, 0d3E7AD7F29ABCAF48;
	and.pred  	%p338, %p336, %p337;
	mov.u64 	%rd311, %rd31;
	mov.f64 	%fd300, %fd33;
	@%p338 bra 	$L__BB4_31;
	setp.lt.f64 	%p339, %fd35, %fd34;
	setp.ge.f64 	%p340, %fd34, 0d3E7AD7F29ABCAF48;
	and.pred  	%p341, %p340, %p339;
	mov.u64 	%rd311, %rd309;
	mov.f64 	%fd300, %fd298;
	@%p341 bra 	$L__BB4_31;
	setp.lt.s64 	%p342, %rd309, %rd31;
	min.s64 	%rd311, %rd309, %rd31;
	selp.f64 	%fd300, %fd298, %fd33, %p342;
$L__BB4_31:
	mov.b64 	%rd288, %fd300;
	mov.b64 	{%r304, %r309}, %rd288;
	mov.b32 	%r320, 2;
	mov.b32 	%r321, 31;
	mov.b32 	%r322, -1;
	// begin inline asm
	shfl.sync.down.b32 %r303, %r304, %r320, %r321, %r322;
	// end inline asm
	// begin inline asm
	shfl.sync.down.b32 %r308, %r309, %r320, %r321, %r322;
	// end inline asm
	mov.b64 	%rd289, {%r303, %r308};
	mov.b64 	%fd38, %rd289;
	mov.b64 	{%r314, %r319}, %rd311;
	// begin inline asm
	shfl.sync.down.b32 %r313, %r314, %r320, %r321, %r322;
	// end inline asm
	// begin inline asm
	shfl.sync.down.b32 %r318, %r319, %r320, %r321, %r322;
	// end inline asm
	mov.b64 	%rd34, {%r313, %r318};
	setp.gt.s32 	%p343, %r282, 29;
	mov.u64 	%rd312, %rd311;
	mov.f64 	%fd301, %fd300;
	@%p343 bra 	$L__BB4_35;
	abs.f64 	%fd39, %fd300;
	abs.f64 	%fd40, %fd38;
	setp.lt.f64 	%p344, %fd39, %fd40;
	setp.ge.f64 	%p345, %fd40, 0d3E7AD7F29ABCAF48;
	and.pred  	%p346, %p344, %p345;
	mov.u64 	%rd312, %rd34;
	mov.f64 	%fd301, %fd38;
	@%p346 bra 	$L__BB4_35;
	setp.lt.f64 	%p347, %fd40, %fd39;
	setp.ge.f64 	%p348, %fd39, 0d3E7AD7F29ABCAF48;
	and.pred  	%p349, %p348, %p347;
	mov.u64 	%rd312, %rd311;
	mov.f64 	%fd301, %fd300;
	@%p349 bra 	$L__BB4_35;
	setp.lt.s64 	%p350, %rd311, %rd34;
	min.s64 	%rd312, %rd311, %rd34;
	selp.f64 	%fd301, %fd300, %fd38, %p350;
$L__BB4_35:
	mov.b64 	%rd290, %fd301;
	mov.b64 	{%r324, %r329}, %rd290;
	mov.b32 	%r340, 4;
	mov.b32 	%r341, 31;
	mov.b32 	%r342, -1;
	// begin inline asm
	shfl.sync.down.b32 %r323, %r324, %r340, %r341, %r342;
	// end inline asm
	// begin inline asm
	shfl.sync.down.b32 %r328, %r329, %r340, %r341, %r342;
	// end inline asm
	mov.b64 	%rd291, {%r323, %r328};
	mov.b64 	%fd43, %rd291;
	mov.b64 	{%r334, %r339}, %rd312;
	// begin inline asm
	shfl.sync.down.b32 %r333, %r334, %r340, %r341, %r342;
	// end inline asm
	// begin inline asm
	shfl.sync.down.b32 %r338, %r339, %r340, %r341, %r342;
	// end inline asm
	mov.b64 	%rd37, {%r333, %r338};
	setp.gt.s32 	%p351, %r282, 27;
	mov.u64 	%rd313, %rd312;
	mov.f64 	%fd302, %fd301;
	@%p351 bra 	$L__BB4_39;
	abs.f64 	%fd44, %fd301;
	abs.f64 	%fd45, %fd43;
	setp.lt.f64 	%p352, %fd44, %fd45;
	setp.ge.f64 	%p353, %fd45, 0d3E7AD7F29ABCAF48;
	and.pred  	%p354, %p352, %p353;
	mov.u64 	%rd313, %rd37;
	mov.f64 	%fd302, %fd43;
	@%p354 bra 	$L__BB4_39;
	setp.lt.f64 	%p355, %fd45, %fd44;
	setp.ge.f64 	%p356, %fd44, 0d3E7AD7F29ABCAF48;
	and.pred  	%p357, %p356, %p355;
	mov.u64 	%rd313, %rd312;
	mov.f64 	%fd302, %fd301;
	@%p357 bra 	$L__BB4_39;
	setp.lt.s64 	%p358, %rd312, %rd37;
	min.s64 	%rd313, %rd312, %rd37;
	selp.f64 	%fd302, %fd301, %fd43, %p358;
$L__BB4_39:
	mov.b64 	%rd292, %fd302;
	mov.b64 	{%r344, %r349}, %rd292;
	mov.b32 	%r360, 8;
	mov.b32 	%r361, 31;
	mov.b32 	%r362, -1;
	// begin inline asm
	shfl.sync.down.b32 %r343, %r344, %r360, %r361, %r362;
	// end inline asm
	// begin inline asm
	shfl.sync.down.b32 %r348, %r349, %r360, %r361, %r362;
	// end inline asm
	mov.b64 	%rd293, {%r343, %r348};
	mov.b64 	%fd48, %rd293;
	mov.b64 	{%r354, %r359}, %rd313;
	// begin inline asm
	shfl.sync.down.b32 %r353, %r354, %r360, %r361, %r362;
	// end inline asm
	// begin inline asm
	shfl.sync.down.b32 %r358, %r359, %r360, %r361, %r362;
	// end inline asm
	mov.b64 	%rd40, {%r353, %r358};
	setp.gt.s32 	%p359, %r282, 23;
	mov.u64 	%rd314, %rd313;
	mov.f64 	%fd303, %fd302;
	@%p359 bra 	$L__BB4_43;
	abs.f64 	%fd49, %fd302;
	abs.f64 	%fd50, %fd48;
	setp.lt.f64 	%p360, %fd49, %fd50;
	setp.ge.f64 	%p361, %fd50, 0d3E7AD7F29ABCAF48;
	and.pred  	%p362, %p360, %p361;
	mov.u64 	%rd314, %rd40;
	mov.f64 	%fd303, %fd48;
	@%p362 bra 	$L__BB4_43;
	setp.lt.f64 	%p363, %fd50, %fd49;
	setp.ge.f64 	%p364, %fd49, 0d3E7AD7F29ABCAF48;
	and.pred  	%p365, %p364, %p363;
	mov.u64 	%rd314, %rd313;
	mov.f64 	%fd303, %fd302;
	@%p365 bra 	$L__BB4_43;
	setp.lt.s64 	%p366, %rd313, %rd40;
	min.s64 	%rd314, %rd313, %rd40;
	selp.f64 	%fd303, %fd302, %fd48, %p366;
$L__BB4_43:
	mov.b64 	%rd294, %fd303;
	mov.b64 	{%r364, %r369}, %rd294;
	mov.b32 	%r380, 16;
	mov.b32 	%r381, 31;
	mov.b32 	%r382, -1;
	// begin inline asm
	shfl.sync.down.b32 %r363, %r364, %r380, %r381, %r382;
	// end inline asm
	// begin inline asm
	shfl.sync.down.b32 %r368, %r369, %r380, %r381, %r382;
	// end inline asm
	mov.b64 	%rd295, {%r363, %r368};
	mov.b64 	%fd53, %rd295;
	mov.b64 	{%r374, %r379}, %rd314;
	// begin inline asm
	shfl.sync.down.b32 %r373, %r374, %r380, %r381, %r382;
	// end inline asm
	// begin inline asm
	shfl.sync.down.b32 %r378, %r379, %r380, %r381, %r382;
	// end inline asm
	mov.b64 	%rd43, {%r373, %r378};
	setp.gt.s32 	%p367, %r282, 15;
	mov.u64 	%rd367, %rd314;
	mov.f64 	%fd351, %fd303;
	@%p367 bra 	$L__BB4_47;
	abs.f64 	%fd54, %fd303;
	abs.f64 	%fd55, %fd53;
	setp.lt.f64 	%p368, %fd54, %fd55;
	setp.ge.f64 	%p369, %fd55, 0d3E7AD7F29ABCAF48;
	and.pred  	%p370, %p368, %p369;
	mov.u64 	%rd367, %rd43;
	mov.f64 	%fd351, %fd53;
	@%p370 bra 	$L__BB4_47;
	setp.lt.f64 	%p371, %fd55, %fd54;
	setp.ge.f64 	%p372, %fd54, 0d3E7AD7F29ABCAF48;
	and.pred  	%p373, %p372, %p371;
	mov.u64 	%rd367, %rd314;
	mov.f64 	%fd351, %fd303;
	@%p373 bra 	$L__BB4_47;
	setp.lt.s64 	%p374, %rd314, %rd43;
	min.s64 	%rd367, %rd314, %rd43;
	selp.f64 	%fd351, %fd303, %fd53, %p374;
$L__BB4_47:
	setp.ne.s32 	%p375, %r282, 0;
	@%p375 bra 	$L__BB4_49;
	shr.u32 	%r383, %r1, 1;
	and.b32  	%r384, %r383, 496;
	mov.u32 	%r385, _ZN6thrust24THRUST_300001_SM_1000_NS8cuda_cub4core6detail5shmemE;
	add.s32 	%r386, %r385, %r384;
	st.shared.f64 	[%r386+8], %fd351;
	st.shared.u64 	[%r386+16], %rd367;
$L__BB4_49:
	bar.sync 	0;
	setp.ne.s32 	%p376, %r1, 0;
	@%p376 bra 	$L__BB4_204;
	ld.shared.f64 	%fd58, [_ZN6thrust24THRUST_300001_SM_1000_NS8cuda_cub4core6detail5shmemE+24];
	ld.shared.u64 	%rd46, [_ZN6thrust24THRUST_300001_SM_1000_NS8cuda_cub4core6detail5shmemE+32];
	abs.f64 	%fd59, %fd351;
	abs.f64 	%fd60, %fd58;
	setp.lt.f64 	%p377, %fd59, %fd60;
	setp.ge.f64 	%p378, %fd60, 0d3E7AD7F29ABCAF48;
	and.pred  	%p379, %p377, %p378;
	mov.u64 	%rd316, %rd46;
	mov.f64 	%fd305, %fd58;
	@%p379 bra 	$L__BB4_53;
	setp.lt.f64 	%p380, %fd60, %fd59;
	setp.ge.f64 	%p381, %fd59, 0d3E7AD7F29ABCAF48;
	and.pred  	%p382, %p381, %p380;
	mov.u64 	%rd316, %rd367;
	mov.f64 	%fd305, %fd351;
	@%p382 bra 	$L__BB4_53;
	setp.lt.s64 	%p383, %rd367, %rd46;
	min.s64 	%rd316, %rd367, %rd46;
	selp.f64 	%fd305, %fd351, %fd58, %p383;
$L__BB4_53:
	ld.shared.f64 	%fd63, [_ZN6thrust24THRUST_300001_SM_1000_NS8cuda_cub4core6detail5shmemE+40];
	ld.shared.u64 	%rd49, [_ZN6thrust24THRUST_300001_SM_1000_NS8cuda_cub4core6detail5shmemE+48];
	abs.f64 	%fd64, %fd305;
	abs.f64 	%fd65, %fd63;
	setp.lt.f64 	%p384, %fd64, %fd65;
	setp.ge.f64 	%p385, %fd65, 0d3E7AD7F29ABCAF48;
	and.pred  	%p386, %p384, %p385;
	mov.u64 	%rd317, %rd49;
	mov.f64 	%fd306, %fd63;
	@%p386 bra 	$L__BB4_56;
	setp.lt.f64 	%p387, %fd65, %fd64;
	setp.ge.f64 	%p388, %fd64, 0d3E7AD7F29ABCAF48;
	and.pred  	%p389, %p388, %p387;
	mov.u64 	%rd317, %rd316;
	mov.f64 	%fd306, %fd305;
	@%p389 bra 	$L__BB4_56;
	setp.lt.s64 	%p390, %rd316, %rd49;
	min.s64 	%rd317, %rd316, %rd49;
	selp.f64 	%fd306, %fd305, %fd63, %p390;
$L__BB4_56:
	ld.shared.f64 	%fd68, [_ZN6thrust24THRUST_300001_SM_1000_NS8cuda_cub4core6detail5shmemE+56];
	ld.shared.u64 	%rd52, [_ZN6thrust24THRUST_300001_SM_1000_NS8cuda_cub4core6detail5shmemE+64];
	abs.f64 	%fd69, %fd306;
	abs.f64 	%fd70, %fd68;
	setp.lt.f64 	%p391, %fd69, %fd70;
	setp.ge.f64 	%p392, %fd70, 0d3E7AD7F29ABCAF48;
	and.pred  	%p393, %p391, %p392;
	mov.u64 	%rd318, %rd52;
	mov.f64 	%fd307, %fd68;
	@%p393 bra 	$L__BB4_59;
	setp.lt.f64 	%p394, %fd70, %fd69;
	setp.ge.f64 	%p395, %fd69, 0d3E7AD7F29ABCAF48;
	and.pred  	%p396, %p395, %p394;
	mov.u64 	%rd318, %rd317;
	mov.f64 	%fd307, %fd306;
	@%p396 bra 	$L__BB4_59;
	setp.lt.s64 	%p397, %rd317, %rd52;
	min.s64 	%rd318, %rd317, %rd52;
	selp.f64 	%fd307, %fd306, %fd68, %p397;
$L__BB4_59:
	ld.shared.f64 	%fd73, [_ZN6thrust24THRUST_300001_SM_1000_NS8cuda_cub4core6detail5shmemE+72];
	ld.shared.u64 	%rd55, [_ZN6thrust24THRUST_300001_SM_1000_NS8cuda_cub4core6detail5shmemE+80];
	abs.f64 	%fd74, %fd307;
	abs.f64 	%fd75, %fd73;
	setp.lt.f64 	%p398, %fd74, %fd75;
	setp.ge.f64 	%p399, %fd75, 0d3E7AD7F29ABCAF48;
	and.pred  	%p400, %p398, %p399;
	mov.u64 	%rd319, %rd55;
	mov.f64 	%fd308, %fd73;
	@%p400 bra 	$L__BB4_62;
	setp.lt.f64 	%p401, %fd75, %fd74;
	setp.ge.f64 	%p402, %fd74, 0d3E7AD7F29ABCAF48;
	and.pred  	%p403, %p402, %p401;
	mov.u64 	%rd319, %rd318;
	mov.f64 	%fd308, %fd307;
	@%p403 bra 	$L__BB4_62;
	setp.lt.s64 	%p404, %rd318, %rd55;
	min.s64 	%rd319, %rd318, %rd55;
	selp.f64 	%fd308, %fd307, %fd73, %p404;
$L__BB4_62:
	ld.shared.f64 	%fd78, [_ZN6thrust24THRUST_300001_SM_1000_NS8cuda_cub4core6detail5shmemE+88];
	ld.shared.u64 	%rd58, [_ZN6thrust24THRUST_300001_SM_1000_NS8cuda_cub4core6detail5shmemE+96];
	abs.f64 	%fd79, %fd308;
	abs.f64 	%fd80, %fd78;
	setp.lt.f64 	%p405, %fd79, %fd80;
	setp.ge.f64 	%p406, %fd80, 0d3E7AD7F29ABCAF48;
	and.pred  	%p407, %p405, %p406;
	mov.u64 	%rd320, %rd58;
	mov.f64 	%fd309, %fd78;
	@%p407 bra 	$L__BB4_65;
	setp.lt.f64 	%p408, %fd80, %fd79;
	setp.ge.f64 	%p409, %fd79, 0d3E7AD7F29ABCAF48;
	and.pred  	%p410, %p409, %p408;
	mov.u64 	%rd320, %rd319;
	mov.f64 	%fd309, %fd308;
	@%p410 bra 	$L__BB4_65;
	setp.lt.s64 	%p411, %rd319, %rd58;
	min.s64 	%rd320, %rd319, %rd58;
	selp.f64 	%fd309, %fd308, %fd78, %p411;
$L__BB4_65:
	ld.shared.f64 	%fd83, [_ZN6thrust24THRUST_300001_SM_1000_NS8cuda_cub4core6detail5shmemE+104];
	ld.shared.u64 	%rd61, [_ZN6thrust24THRUST_300001_SM_1000_NS8cuda_cub4core6detail5shmemE+112];
	abs.f64 	%fd84, %fd309;
	abs.f64 	%fd85, %fd83;
	setp.lt.f64 	%p412, %fd84, %fd85;
	setp.ge.f64 	%p413, %fd85, 0d3E7AD7F29ABCAF48;
	and.pred  	%p414, %p412, %p413;
	mov.u64 	%rd321, %rd61;
	mov.f64 	%fd310, %fd83;
	@%p414 bra 	$L__BB4_68;
	setp.lt.f64 	%p415, %fd85, %fd84;
	setp.ge.f64 	%p416, %fd84, 0d3E7AD7F29ABCAF48;
	and.pred  	%p417, %p416, %p415;
	mov.u64 	%rd321, %rd320;
	mov.f64 	%fd310, %fd309;
	@%p417 bra 	$L__BB4_68;
	setp.lt.s64 	%p418, %rd320, %rd61;
	min.s64 	%rd321, %rd320, %rd61;
	selp.f64 	%fd310, %fd309, %fd83, %p418;
$L__BB4_68:
	ld.shared.f64 	%fd88, [_ZN6thrust24THRUST_300001_SM_1000_NS8cuda_cub4core6detail5shmemE+120];
	ld.shared.u64 	%rd64, [_ZN6thrust24THRUST_300001_SM_1000_NS8cuda_cub4core6detail5shmemE+128];
	abs.f64 	%fd89, %fd310;
	abs.f64 	%fd90, %fd88;
	setp.lt.f64 	%p419, %fd89, %fd90;
	setp.ge.f64 	%p420, %fd90, 0d3E7AD7F29ABCAF48;
	and.pred  	%p421, %p419, %p420;
	mov.u64 	%rd367, %rd64;
	mov.f64 	%fd351, %fd88;
	@%p421 bra 	$L__BB4_204;
	setp.lt.f64 	%p422, %fd90, %fd89;
	setp.ge.f64 	%p423, %fd89, 0d3E7AD7F29ABCAF48;
	and.pred  	%p424, %p423, %p422;
	mov.u64 	%rd367, %rd321;
	mov.f64 	%fd351, %fd310;
	@%p424 bra 	$L__BB4_204;
	setp.lt.s64 	%p425, %rd321, %rd64;
	min.s64 	%rd367, %rd321, %rd64;
	selp.f64 	%fd351, %fd310, %fd88, %p425;
	bra.uni 	$L__BB4_204;
$L__BB4_71:
	// begin inline asm
	mov.u32 %r169, %laneid;
	// end inline asm
	and.b32  	%r190, %r1, 992;
	add.s32 	%r191, %r190, 32;
	setp.gt.s32 	%p236, %r191, %r36;
	not.b32 	%r192, %r190;
	add.s32 	%r193, %r36, %r192;
	selp.b32 	%r188, %r193, 31, %p236;
	mov.b64 	%rd276, %fd298;
	mov.b64 	{%r171, %r176}, %rd276;
	mov.b32 	%r187, 1;
	mov.b32 	%r189, -1;
	// begin inline asm
	shfl.sync.down.b32 %r170, %r171, %r187, %r188, %r189;
	// end inline asm
	// begin inline asm
	shfl.sync.down.b32 %r175, %r176, %r187, %r188, %r189;
	// end inline asm
	mov.b64 	%rd277, {%r170, %r175};
	mov.b64 	%fd92, %rd277;
	mov.b64 	{%r181, %r186}, %rd309;
	// begin inline asm
	shfl.sync.down.b32 %r180, %r181, %r187, %r188, %r189;
	// end inline asm
	// begin inline asm
	shfl.sync.down.b32 %r185, %r186, %r187, %r188, %r189;
	// end inline asm
	mov.b64 	%rd66, {%r180, %r185};
	setp.ge.s32 	%p237, %r169, %r188;
	mov.u64 	%rd322, %rd309;
	mov.f64 	%fd311, %fd298;
	@%p237 bra 	$L__BB4_75;
	abs.f64 	%fd93, %fd298;
	abs.f64 	%fd94, %fd92;
	setp.lt.f64 	%p238, %fd93, %fd94;
	setp.ge.f64 	%p239, %fd94, 0d3E7AD7F29ABCAF48;
	and.pred  	%p240, %p238, %p239;
	mov.u64 	%rd322, %rd66;
	mov.f64 	%fd311, %fd92;
	@%p240 bra 	$L__BB4_75;
	setp.lt.f64 	%p241, %fd94, %fd93;
	setp.ge.f64 	%p242, %fd93, 0d3E7AD7F29ABCAF48;
	and.pred  	%p243, %p242, %p241;
	mov.u64 	%rd322, %rd309;
	mov.f64 	%fd311, %fd298;
	@%p243 bra 	$L__BB4_75;
	setp.lt.s64 	%p244, %rd309, %rd66;
	min.s64 	%rd322, %rd309, %rd66;
	selp.f64 	%fd311, %fd298, %fd92, %p244;
$L__BB4_75:
	mov.b64 	%rd278, %fd311;
	mov.b64 	{%r195, %r200}, %rd278;
	mov.b32 	%r211, 2;
	mov.b32 	%r213, -1;
	// begin inline asm
	shfl.sync.down.b32 %r194, %r195, %r211, %r188, %r213;
	// end inline asm
	// begin inline asm
	shfl.sync.down.b32 %r199, %r200, %r211, %r188, %r213;
	// end inline asm
	mov.b64 	%rd279, {%r194, %r199};
	mov.b64 	%fd97, %rd279;
	mov.b64 	{%r205, %r210}, %rd322;
	// begin inline asm
	shfl.sync.down.b32 %r204, %r205, %r211, %r188, %r213;
	// end inline asm
	// begin inline asm
	shfl.sync.down.b32 %r209, %r210, %r211, %r188, %r213;
	// end inline asm
	mov.b64 	%rd69, {%r204, %r209};
	add.s32 	%r214, %r169, 2;
	setp.gt.s32 	%p245, %r214, %r188;
	mov.u64 	%rd323, %rd322;
	mov.f64 	%fd312, %fd311;
	@%p245 bra 	$L__BB4_79;
	abs.f64 	%fd98, %fd311;
	abs.f64 	%fd99, %fd97;
	setp.lt.f64 	%p246, %fd98, %fd99;
	setp.ge.f64 	%p247, %fd99, 0d3E7AD7F29ABCAF48;
	and.pred  	%p248, %p246, %p247;
	mov.u64 	%rd323, %rd69;
	mov.f64 	%fd312, %fd97;
	@%p248 bra 	$L__BB4_79;
	setp.lt.f64 	%p249, %fd99, %fd98;
	setp.ge.f64 	%p250, %fd98, 0d3E7AD7F29ABCAF48;
	and.pred  	%p251, %p250, %p249;
	mov.u64 	%rd323, %rd322;
	mov.f64 	%fd312, %fd311;
	@%p251 bra 	$L__BB4_79;
	setp.lt.s64 	%p252, %rd322, %rd69;
	min.s64 	%rd323, %rd322, %rd69;
	selp.f64 	%fd312, %fd311, %fd97, %p252;
$L__BB4_79:
	mov.b64 	%rd280, %fd312;
	mov.b64 	{%r216, %r221}, %rd280;
	mov.b32 	%r232, 4;
	mov.b32 	%r234, -1;
	// begin inline asm
	shfl.sync.down.b32 %r215, %r216, %r232, %r188, %r234;
	// end inline asm
	// begin inline asm
	shfl.sync.down.b32 %r220, %r221, %r232, %r188, %r234;
	// end inline asm
	mov.b64 	%rd281, {%r215, %r220};
	mov.b64 	%fd102, %rd281;
	mov.b64 	{%r226, %r231}, %rd323;
	// begin inline asm
	shfl.sync.down.b32 %r225, %r226, %r232, %r188, %r234;
	// end inline asm
	// begin inline asm
	shfl.sync.down.b32 %r230, %r231, %r232, %r188, %r234;
	// end inline asm
	mov.b64 	%rd72, {%r225, %r230};
	add.s32 	%r235, %r169, 4;
	setp.gt.s32 	%p253, %r235, %r188;
	mov.u64 	%rd324, %rd323;
	mov.f64 	%fd313, %fd312;
	@%p253 bra 	$L__BB4_83;
	abs.f64 	%fd103, %fd312;
	abs.f64 	%fd104, %fd102;
	setp.lt.f64 	%p254, %fd103, %fd104;
	setp.ge.f64 	%p255, %fd104, 0d3E7AD7F29ABCAF48;
	and.pred  	%p256, %p254, %p255;
	mov.u64 	%rd324, %rd72;
	mov.f64 	%fd313, %fd102;
	@%p256 bra 	$L__BB4_83;
	setp.lt.f64 	%p257, %fd104, %fd103;
	setp.ge.f64 	%p258, %fd103, 0d3E7AD7F29ABCAF48;
	and.pred  	%p259, %p258, %p257;
	mov.u64 	%rd324, %rd323;
	mov.f64 	%fd313, %fd312;
	@%p259 bra 	$L__BB4_83;
	setp.lt.s64 	%p260, %rd323, %rd72;
	min.s64 	%rd324, %rd323, %rd72;
	selp.f64 	%fd313, %fd312, %fd102, %p260;
$L__BB4_83:
	mov.b64 	%rd282, %fd313;
	mov.b64 	{%r237, %r242}, %rd282;
	mov.b32 	%r253, 8;
	mov.b32 	%r255, -1;
	// begin inline asm
	shfl.sync.down.b32 %r236, %r237, %r253, %r188, %r255;
	// end inline asm
	// begin inline asm
	shfl.sync.down.b32 %r241, %r242, %r253, %r188, %r255;
	// end inline asm
	mov.b64 	%rd283, {%r236, %r241};
	mov.b64 	%fd107, %rd283;
	mov.b64 	{%r247, %r252}, %rd324;
	// begin inline asm
	shfl.sync.down.b32 %r246, %r247, %r253, %r188, %r255;
	// end inline asm
	// begin inline asm
	shfl.sync.down.b32 %r251, %r252, %r253, %r188, %r255;
	// end inline asm
	mov.b64 	%rd75, {%r246, %r251};
	add.s32 	%r256, %r169, 8;
	setp.gt.s32 	%p261, %r256, %r188;
	mov.u64 	%rd325, %rd324;
	mov.f64 	%fd314, %fd313;
	@%p261 bra 	$L__BB4_87;
	abs.f64 	%fd108, %fd313;
	abs.f64 	%fd109, %fd107;
	setp.lt.f64 	%p262, %fd108, %fd109;
	setp.ge.f64 	%p263, %fd109, 0d3E7AD7F29ABCAF48;
	and.pred  	%p264, %p262, %p263;
	mov.u64 	%rd325, %rd75;
	mov.f64 	%fd314, %fd107;
	@%p264 bra 	$L__BB4_87;
	setp.lt.f64 	%p265, %fd109, %fd108;
	setp.ge.f64 	%p266, %fd108, 0d3E7AD7F29ABCAF48;
	and.pred  	%p267, %p266, %p265;
	mov.u64 	%rd325, %rd324;
	mov.f64 	%fd314, %fd313;
	@%p267 bra 	$L__BB4_87;
	setp.lt.s64 	%p268, %rd324, %rd75;
	min.s64 	%rd325, %rd324, %rd75;
	selp.f64 	%fd314, %fd313, %fd107, %p268;
$L__BB4_87:
	mov.b64 	%rd284, %fd314;
	mov.b64 	{%r258, %r263}, %rd284;
	mov.b32 	%r274, 16;
	mov.b32 	%r276, -1;
	// begin inline asm
	shfl.sync.down.b32 %r257, %r258, %r274, %r188, %r276;
	// end inline asm
	// begin inline asm
	shfl.sync.down.b32 %r262, %r263, %r274, %r188, %r276;
	// end inline asm
	mov.b64 	%rd285, {%r257, %r262};
	mov.b64 	%fd112, %rd285;
	mov.b64 	{%r268, %r273}, %rd325;
	// begin inline asm
	shfl.sync.down.b32 %r267, %r268, %r274, %r188, %r276;
	// end inline asm
	// begin inline asm
	shfl.sync.down.b32 %r272, %r273, %r274, %r188, %r276;
	// end inline asm
	mov.b64 	%rd78, {%r267, %r272};
	add.s32 	%r277, %r169, 16;
	setp.gt.s32 	%p269, %r277, %r188;
	mov.u64 	%rd367, %rd325;
	mov.f64 	%fd351, %fd314;
	@%p269 bra 	$L__BB4_91;
	abs.f64 	%fd113, %fd314;
	abs.f64 	%fd114, %fd112;
	setp.lt.f64 	%p270, %fd113, %fd114;
	setp.ge.f64 	%p271, %fd114, 0d3E7AD7F29ABCAF48;
	and.pred  	%p272, %p270, %p271;
	mov.u64 	%rd367, %rd78;
	mov.f64 	%fd351, %fd112;
	@%p272 bra 	$L__BB4_91;
	setp.lt.f64 	%p273, %fd114, %fd113;
	setp.ge.f64 	%p274, %fd113, 0d3E7AD7F29ABCAF48;
	and.pred  	%p275, %p274, %p273;
	mov.u64 	%rd367, %rd325;
	mov.f64 	%fd351, %fd314;
	@%p275 bra 	$L__BB4_91;
	setp.lt.s64 	%p276, %rd325, %rd78;
	min.s64 	%rd367, %rd325, %rd78;
	selp.f64 	%fd351, %fd314, %fd112, %p276;
$L__BB4_91:
	setp.ne.s32 	%p277, %r169, 0;
	@%p277 bra 	$L__BB4_93;
	shr.u32 	%r278, %r1, 1;
	and.b32  	%r279, %r278, 496;
	mov.u32 	%r280, _ZN6thrust24THRUST_300001_SM_1000_NS8cuda_cub4core6detail5shmemE;
	add.s32 	%r281, %r280, %r279;
	st.shared.f64 	[%r281+8], %fd351;
	st.shared.u64 	[%r281+16], %rd367;
$L__BB4_93:
	bar.sync 	0;
	setp.ne.s32 	%p278, %r1, 0;
	@%p278 bra 	$L__BB4_204;
	setp.lt.s32 	%p279, %r36, 33;
	mov.f64 	%fd316, %fd351;
	mov.u64 	%rd327, %rd367;
	@%p279 bra 	$L__BB4_98;
	ld.shared.f64 	%fd117, [_ZN6thrust24THRUST_300001_SM_1000_NS8cuda_cub4core6detail5shmemE+24];
	ld.shared.u64 	%rd81, [_ZN6thrust24THRUST_300001_SM_1000_NS8cuda_cub4core6detail5shmemE+32];
	abs.f64 	%fd118, %fd351;
	abs.f64 	%fd119, %fd117;
	setp.lt.f64 	%p280, %fd118, %fd119;
	setp.ge.f64 	%p281, %fd119, 0d3E7AD7F29ABCAF48;
	and.pred  	%p282, %p280, %p281;
	mov.f64 	%fd316, %fd117;
	mov.u64 	%rd327, %rd81;
	@%p282 bra 	$L__BB4_98;
	setp.lt.f64 	%p283, %fd119, %fd118;
	setp.ge.f64 	%p284, %fd118, 0d3E7AD7F29ABCAF48;
	and.pred  	%p285, %p284, %p283;
	mov.f64 	%fd316, %fd351;
	mov.u64 	%rd327, %rd367;
	@%p285 bra 	$L__BB4_98;
	setp.lt.s64 	%p286, %rd367, %rd81;
	min.s64 	%rd327, %rd367, %rd81;
	selp.f64 	%fd316, %fd351, %fd117, %p286;
$L__BB4_98:
	setp.lt.s32 	%p287, %r36, 65;
	mov.f64 	%fd317, %fd316;
	mov.u64 	%rd328, %rd327;
	@%p287 bra 	$L__BB4_102;
	ld.shared.f64 	%fd122, [_ZN6thrust24THRUST_300001_SM_1000_NS8cuda_cub4core6detail5shmemE+40];
	ld.shared.u64 	%rd84, [_ZN6thrust24THRUST_300001_SM_1000_NS8cuda_cub4core6detail5shmemE+48];
	abs.f64 	%fd123, %fd316;
	abs.f64 	%fd124, %fd122;
	setp.lt.f64 	%p288, %fd123, %fd124;
	setp.ge.f64 	%p289, %fd124, 0d3E7AD7F29ABCAF48;
	and.pred  	%p290, %p288, %p289;
	mov.f64 	%fd317, %fd122;
	mov.u64 	%rd328, %rd84;
	@%p290 bra 	$L__BB4_102;
	setp.lt.f64 	%p291, %fd124, %fd123;
	setp.ge.f64 	%p292, %fd123, 0d3E7AD7F29ABCAF48;
	and.pred  	%p293, %p292, %p291;
	mov.f64 	%fd317, %fd316;
	mov.u64 	%rd328, %rd327;
	@%p293 bra 	$L__BB4_102;
	setp.lt.s64 	%p294, %rd327, %rd84;
	min.s64 	%rd328, %rd327, %rd84;
	selp.f64 	%fd317, %fd316, %fd122, %p294;
$L__BB4_102:
	setp.lt.s32 	%p295, %r36, 97;
	mov.f64 	%fd318, %fd317;
	mov.u64 	%rd329, %rd328;
	@%p295 bra 	$L__BB4_106;
	ld.shared.f64 	%fd127, [_ZN6thrust24THRUST_300001_SM_1000_NS8cuda_cub4core6detail5shmemE+56];
	ld.shared.u64 	%rd87, [_ZN6thrust24THRUST_300001_SM_1000_NS8cuda_cub4core6detail5shmemE+64];
	abs.f64 	%fd128, %fd317;
	abs.f64 	%fd129, %fd127;
	setp.lt.f64 	%p296, %fd128, %fd129;
	setp.ge.f64 	%p297, %fd129, 0d3E7AD7F29ABCAF48;
	and.pred  	%p298, %p296, %p297;
	mov.f64 	%fd318, %fd127;
	mov.u64 	%rd329, %rd87;
	@%p298 bra 	$L__BB4_106;
	setp.lt.f64 	%p299, %fd129, %fd128;
	setp.ge.f64 	%p300, %fd128, 0d3E7AD7F29ABCAF48;
	and.pred  	%p301, %p300, %p299;
	mov.f64 	%fd318, %fd317;
	mov.u64 	%rd329, %rd328;
	@%p301 bra 	$L__BB4_106;
	setp.lt.s64 	%p302, %rd328, %rd87;
	min.s64 	%rd329, %rd328, %rd87;
	selp.f64 	%fd318, %fd317, %fd127, %p302;
$L__BB4_106:
	setp.lt.s32 	%p303, %r36, 129;
	mov.f64 	%fd319, %fd318;
	mov.u64 	%rd330, %rd329;
	@%p303 bra 	$L__BB4_110;
	ld.shared.f64 	%fd132, [_ZN6thrust24THRUST_300001_SM_1000_NS8cuda_cub4core6detail5shmemE+72];
	ld.shared.u64 	%rd90, [_ZN6thrust24THRUST_300001_SM_1000_NS8cuda_cub4core6detail5shmemE+80];
	abs.f64 	%fd133, %fd318;
	abs.f64 	%fd134, %fd132;
	setp.lt.f64 	%p304, %fd133, %fd134;
	setp.ge.f64 	%p305, %fd134, 0d3E7AD7F29ABCAF48;
	and.pred  	%p306, %p304, %p305;
	mov.f64 	%fd319, %fd132;
	mov.u64 	%rd330, %rd90;
	@%p306 bra 	$L__BB4_110;
	setp.lt.f64 	%p307, %fd134, %fd133;
	setp.ge.f64 	%p308, %fd133, 0d3E7AD7F29ABCAF48;
	and.pred  	%p309, %p308, %p307;
	mov.f64 	%fd319, %fd318;
	mov.u64 	%rd330, %rd329;
	@%p309 bra 	$L__BB4_110;
	setp.lt.s64 	%p310, %rd329, %rd90;
	min.s64 	%rd330, %rd329, %rd90;
	selp.f64 	%fd319, %fd318, %fd132, %p310;
$L__BB4_110:
	setp.lt.s32 	%p311, %r36, 161;
	mov.f64 	%fd320, %fd319;
	mov.u64 	%rd331, %rd330;
	@%p311 bra 	$L__BB4_114;
	ld.shared.f64 	%fd137, [_ZN6thrust24THRUST_300001_SM_1000_NS8cuda_cub4core6detail5shmemE+88];
	ld.shared.u64 	%rd93, [_ZN6thrust24THRUST_300001_SM_1000_NS8cuda_cub4core6detail5shmemE+96];
	abs.f64 	%fd138, %fd319;
	abs.f64 	%fd139, %fd137;
	setp.lt.f64 	%p312, %fd138, %fd139;
	setp.ge.f64 	%p313, %fd139, 0d3E7AD7F29ABCAF48;
	and.pred  	%p314, %p312, %p313;
	mov.f64 	%fd320, %fd137;
	mov.u64 	%rd331, %rd93;
	@%p314 bra 	$L__BB4_114;
	setp.lt.f64 	%p315, %fd139, %fd138;
	setp.ge.f64 	%p316, %fd138, 0d3E7AD7F29ABCAF48;
	and.pred  	%p317, %p316, %p315;
	mov.f64 	%fd320, %fd319;
	mov.u64 	%rd331, %rd330;
	@%p317 bra 	$L__BB4_114;
	setp.lt.s64 	%p318, %rd330, %rd93;
	min.s64 	%rd331, %rd330, %rd93;
	selp.f64 	%fd320, %fd319, %fd137, %p318;
$L__BB4_114:
	setp.lt.s32 	%p319, %r36, 193;
	mov.f64 	%fd321, %fd320;
	mov.u64 	%rd332, %rd331;
	@%p319 bra 	$L__BB4_118;
	ld.shared.f64 	%fd142, [_ZN6thrust24THRUST_300001_SM_1000_NS8cuda_cub4core6detail5shmemE+104];
	ld.shared.u64 	%rd96, [_ZN6thrust24THRUST_300001_SM_1000_NS8cuda_cub4core6detail5shmemE+112];
	abs.f64 	%fd143, %fd320;
	abs.f64 	%fd144, %fd142;
	setp.lt.f64 	%p320, %fd143, %fd144;
	setp.ge.f64 	%p321, %fd144, 0d3E7AD7F29ABCAF48;
	and.pred  	%p322, %p320, %p321;
	mov.f64 	%fd321, %fd142;
	mov.u64 	%rd332, %rd96;
	@%p322 bra 	$L__BB4_118;
	setp.lt.f64 	%p323, %fd144, %fd143;
	setp.ge.f64 	%p324, %fd143, 0d3E7AD7F29ABCAF48;
	and.pred  	%p325, %p324, %p323;
	mov.f64 	%fd321, %fd320;
	mov.u64 	%rd332, %rd331;
	@%p325 bra 	$L__BB4_118;
	setp.lt.s64 	%p326, %rd331, %rd96;
	min.s64 	%rd332, %rd331, %rd96;
	selp.f64 	%fd321, %fd320, %fd142, %p326;
$L__BB4_118:
	setp.lt.s32 	%p327, %r36, 225;
	mov.u64 	%rd367, %rd332;
	mov.f64 	%fd351, %fd321;
	@%p327 bra 	$L__BB4_204;
	ld.shared.f64 	%fd147, [_ZN6thrust24THRUST_300001_SM_1000_NS8cuda_cub4core6detail5shmemE+120];
	ld.shared.u64 	%rd99, [_ZN6thrust24THRUST_300001_SM_1000_NS8cuda_cub4core6detail5shmemE+128];
	abs.f64 	%fd148, %fd321;
	abs.f64 	%fd149, %fd147;
	setp.lt.f64 	%p328, %fd148, %fd149;
	setp.ge.f64 	%p329, %fd149, 0d3E7AD7F29ABCAF48;
	and.pred  	%p330, %p328, %p329;
	mov.u64 	%rd367, %rd99;
	mov.f64 	%fd351, %fd147;
	@%p330 bra 	$L__BB4_204;
	setp.lt.f64 	%p331, %fd149, %fd148;
	setp.ge.f64 	%p332, %fd148, 0d3E7AD7F29ABCAF48;
	and.pred  	%p333, %p332, %p331;
	mov.u64 	%rd367, %rd332;
	mov.f64 	%fd351, %fd321;
	@%p333 bra 	$L__BB4_204;
	setp.lt.s64 	%p334, %rd332, %rd99;
	min.s64 	%rd367, %rd332, %rd99;
	selp.f64 	%fd351, %fd321, %fd147, %p334;
	bra.uni 	$L__BB4_204;
$L__BB4_122:
	mov.u32 	%r17, %tid.x;
	cvt.u64.u32 	%rd200, %r17;
	cvta.to.global.u64 	%rd201, %rd197;
	mul.wide.u32 	%rd202, %r17, 8;
	add.s64 	%rd203, %rd201, %rd202;
	ld.global.f64 	%fd274, [%rd203];
	add.s32 	%r37, %r17, 256;
	cvt.u64.u32 	%rd204, %r37;
	ld.global.f64 	%fd275, [%rd203+2048];
	add.s32 	%r38, %r17, 512;
	cvt.u64.u32 	%rd205, %r38;
	ld.global.f64 	%fd276, [%rd203+4096];
	add.s32 	%r39, %r17, 768;
	cvt.u64.u32 	%rd206, %r39;
	ld.global.f64 	%fd277, [%rd203+6144];
	or.b32  	%r40, %r17, 1024;
	cvt.u64.u32 	%rd101, %r40;
	add.s64 	%rd354, %rd198, %rd101;
	ld.global.f64 	%fd338, [%rd203+8192];
	abs.f64 	%fd278, %fd274;
	abs.f64 	%fd279, %fd275;
	setp.geu.f64 	%p3, %fd278, %fd279;
	setp.ltu.f64 	%p4, %fd279, 0d3E7AD7F29ABCAF48;
	or.pred  	%p5, %p3, %p4;
	selp.f64 	%fd280, %fd274, %fd275, %p5;
	selp.b64 	%rd207, %rd200, %rd204, %p5;
	abs.f64 	%fd281, %fd280;
	abs.f64 	%fd282, %fd276;
	setp.geu.f64 	%p6, %fd281, %fd282;
	setp.ltu.f64 	%p7, %fd282, 0d3E7AD7F29ABCAF48;
	or.pred  	%p8, %p6, %p7;
	selp.f64 	%fd283, %fd280, %fd276, %p8;
	selp.b64 	%rd208, %rd207, %rd205, %p8;
	abs.f64 	%fd284, %fd283;
	abs.f64 	%fd285, %fd277;
	setp.geu.f64 	%p9, %fd284, %fd285;
	setp.ltu.f64 	%p10, %fd285, 0d3E7AD7F29ABCAF48;
	or.pred  	%p11, %p9, %p10;
	selp.f64 	%fd152, %fd283, %fd277, %p11;
	selp.b64 	%rd104, %rd208, %rd206, %p11;
	abs.f64 	%fd153, %fd152;
	abs.f64 	%fd154, %fd338;
	setp.lt.f64 	%p12, %fd153, %fd154;
	setp.ge.f64 	%p13, %fd154, 0d3E7AD7F29ABCAF48;
	and.pred  	%p14, %p12, %p13;
	@%p14 bra 	$L__BB4_124;
	setp.lt.f64 	%p15, %fd154, %fd153;
	setp.ge.f64 	%p16, %fd153, 0d3E7AD7F29ABCAF48;
	and.pred  	%p17, %p16, %p15;
	setp.lt.u64 	%p18, %rd104, %rd101;
	or.pred  	%p19, %p17, %p18;
	selp.f64 	%fd338, %fd152, %fd338, %p19;
	add.s64 	%rd211, %rd198, %rd104;
	selp.b64 	%rd354, %rd211, %rd354, %p19;
$L__BB4_124:
	setp.lt.u32 	%p20, %r36, 2560;
	mov.b32 	%r394, 1280;
	@%p20 bra 	$L__BB4_137;
	mov.b32 	%r393, 1280;
	mov.f64 	%fd323, %fd338;
$L__BB4_126:
	cvt.u64.u32 	%rd212, %r393;
	add.s64 	%rd213, %rd200, %rd212;
	mul.wide.u32 	%rd214, %r393, 8;
	cvta.to.global.u64 	%rd215, %rd197;
	add.s64 	%rd217, %rd215, %rd202;
	add.s64 	%rd218, %rd217, %rd214;
	add.s64 	%rd335, %rd213, %rd198;
	ld.global.f64 	%fd324, [%rd218];
	ld.global.f64 	%fd325, [%rd218+2048];
	ld.global.f64 	%fd326, [%rd218+4096];
	ld.global.f64 	%fd327, [%rd218+6144];
	ld.global.f64 	%fd338, [%rd218+8192];
	abs.f64 	%fd163, %fd323;
	abs.f64 	%fd164, %fd324;
	setp.lt.f64 	%p21, %fd163, %fd164;
	setp.ge.f64 	%p22, %fd164, 0d3E7AD7F29ABCAF48;
	and.pred  	%p23, %p21, %p22;
	@%p23 bra 	$L__BB4_128;
	setp.lt.f64 	%p24, %fd164, %fd163;
	setp.ge.f64 	%p25, %fd163, 0d3E7AD7F29ABCAF48;
	and.pred  	%p26, %p25, %p24;
	setp.lt.s64 	%p27, %rd354, %rd335;
	or.pred  	%p28, %p26, %p27;
	selp.f64 	%fd324, %fd323, %fd324, %p28;
	selp.b64 	%rd335, %rd354, %rd335, %p28;
$L__BB4_128:
	cvt.u64.u32 	%rd219, %r393;
	add.s64 	%rd220, %rd200, %rd219;
	add.s64 	%rd221, %rd220, %rd198;
	add.s64 	%rd336, %rd221, 256;
	abs.f64 	%fd167, %fd324;
	abs.f64 	%fd168, %fd325;
	setp.lt.f64 	%p29, %fd167, %fd168;
	setp.ge.f64 	%p30, %fd168, 0d3E7AD7F29ABCAF48;
	and.pred  	%p31, %p29, %p30;
	@%p31 bra 	$L__BB4_130;
	setp.lt.f64 	%p32, %fd168, %fd167;
	setp.ge.f64 	%p33, %fd167, 0d3E7AD7F29ABCAF48;
	and.pred  	%p34, %p33, %p32;
	add.s64 	%rd226, %rd221, 256;
	setp.lt.s64 	%p35, %rd335, %rd226;
	or.pred  	%p36, %p34, %p35;
	selp.f64 	%fd325, %fd324, %fd325, %p36;
	selp.b64 	%rd336, %rd335, %rd226, %p36;
$L__BB4_130:
	add.s64 	%rd337, %rd221, 512;
	abs.f64 	%fd171, %fd325;
	abs.f64 	%fd172, %fd326;
	setp.lt.f64 	%p37, %fd171, %fd172;
	setp.ge.f64 	%p38, %fd172, 0d3E7AD7F29ABCAF48;
	and.pred  	%p39, %p37, %p38;
	@%p39 bra 	$L__BB4_132;
	setp.lt.f64 	%p40, %fd172, %fd171;
	setp.ge.f64 	%p41, %fd171, 0d3E7AD7F29ABCAF48;
	and.pred  	%p42, %p41, %p40;
	add.s64 	%rd234, %rd221, 512;
	setp.lt.s64 	%p43, %rd336, %rd234;
	or.pred  	%p44, %p42, %p43;
	selp.f64 	%fd326, %fd325, %fd326, %p44;
	selp.b64 	%rd337, %rd336, %rd234, %p44;
$L__BB4_132:
	add.s64 	%rd338, %rd221, 768;
	abs.f64 	%fd175, %fd326;
	abs.f64 	%fd176, %fd327;
	setp.lt.f64 	%p45, %fd175, %fd176;
	setp.ge.f64 	%p46, %fd176, 0d3E7AD7F29ABCAF48;
	and.pred  	%p47, %p45, %p46;
	@%p47 bra 	$L__BB4_134;
	setp.lt.f64 	%p48, %fd176, %fd175;
	setp.ge.f64 	%p49, %fd175, 0d3E7AD7F29ABCAF48;
	and.pred  	%p50, %p49, %p48;
	setp.lt.s64 	%p51, %rd337, %rd338;
	or.pred  	%p52, %p50, %p51;
	selp.f64 	%fd327, %fd326, %fd327, %p52;
	selp.b64 	%rd338, %rd337, %rd338, %p52;
$L__BB4_134:
	add.s64 	%rd354, %rd221, 1024;
	abs.f64 	%fd179, %fd327;
	abs.f64 	%fd180, %fd338;
	setp.lt.f64 	%p53, %fd179, %fd180;
	setp.ge.f64 	%p54, %fd180, 0d3E7AD7F29ABCAF48;
	and.pred  	%p55, %p53, %p54;
	@%p55 bra 	$L__BB4_136;
	setp.lt.f64 	%p56, %fd180, %fd179;
	setp.ge.f64 	%p57, %fd179, 0d3E7AD7F29ABCAF48;
	and.pred  	%p58, %p57, %p56;
	setp.lt.s64 	%p59, %rd338, %rd354;
	or.pred  	%p60, %p58, %p59;
	selp.f64 	%fd338, %fd327, %fd338, %p60;
	selp.b64 	%rd354, %rd338, %rd354, %p60;
$L__BB4_136:
	add.s32 	%r394, %r393, 1280;
	add.s32 	%r43, %r393, 2560;
	setp.le.s32 	%p61, %r43, %r36;
	mov.u32 	%r393, %r394;
	mov.f64 	%fd323, %fd338;
	@%p61 bra 	$L__BB4_126;
$L__BB4_137:
	setp.le.s32 	%p62, %r36, %r394;
	@%p62 bra 	$L__BB4_160;
	sub.s32 	%r21, %r36, %r394;
	setp.ge.s32 	%p63, %r17, %r21;
	@%p63 bra 	$L__BB4_160;
	cvta.to.global.u64 	%rd127, %rd197;
	not.b32 	%r44, %r17;
	add.s32 	%r45, %r36, %r44;
	sub.s32 	%r22, %r45, %r394;
	and.b32  	%r46, %r22, 768;
	setp.eq.s32 	%p64, %r46, 768;
	mov.u32 	%r397, %r17;
	@%p64 bra 	$L__BB4_145;
	add.s32 	%r47, %r17, %r394;
	cvt.u64.u32 	%rd242, %r47;
	add.s64 	%rd342, %rd198, %rd242;
	mul.wide.u32 	%rd243, %r47, 8;
	add.s64 	%rd341, %rd127, %rd243;
	shr.u32 	%r48, %r22, 8;
	add.s32 	%r49, %r48, 1;
	and.b32  	%r50, %r49, 3;
	neg.s32 	%r395, %r50;
	mov.u32 	%r397, %r17;
$L__BB4_141:
	.pragma "nounroll";
	mov.u64 	%rd132, %rd354;
	mov.f64 	%fd184, %fd338;
	ld.global.f64 	%fd185, [%rd341];
	abs.f64 	%fd186, %fd184;
	abs.f64 	%fd187, %fd185;
	setp.lt.f64 	%p65, %fd186, %fd187;
	setp.ge.f64 	%p66, %fd187, 0d3E7AD7F29ABCAF48;
	and.pred  	%p67, %p65, %p66;
	mov.f64 	%fd338, %fd185;
	mov.u64 	%rd354, %rd342;
	@%p67 bra 	$L__BB4_144;
	setp.lt.f64 	%p68, %fd187, %fd186;
	setp.ge.f64 	%p69, %fd186, 0d3E7AD7F29ABCAF48;
	and.pred  	%p70, %p69, %p68;
	mov.f64 	%fd338, %fd184;
	mov.u64 	%rd354, %rd132;
	@%p70 bra 	$L__BB4_144;
	setp.lt.s64 	%p71, %rd132, %rd342;
	selp.f64 	%fd338, %fd184, %fd185, %p71;
	min.s64 	%rd354, %rd132, %rd342;
$L__BB4_144:
	add.s32 	%r397, %r397, 256;
	add.s64 	%rd342, %rd342, 256;
	add.s64 	%rd341, %rd341, 2048;
	add.s32 	%r395, %r395, 1;
	setp.ne.s32 	%p72, %r395, 0;
	@%p72 bra 	$L__BB4_141;
$L__BB4_145:
	setp.lt.u32 	%p73, %r22, 768;
	@%p73 bra 	$L__BB4_160;
	add.s32 	%r398, %r397, %r394;
	cvt.u64.u32 	%rd244, %r398;
	add.s64 	%rd349, %rd198, %rd244;
	cvt.u64.u32 	%rd245, %r397;
	cvt.u64.u32 	%rd246, %r394;
	add.s64 	%rd247, %rd245, %rd246;
	shl.b64 	%rd248, %rd247, 3;
	add.s64 	%rd249, %rd248, %rd127;
	add.s64 	%rd348, %rd249, 6144;
	mul.wide.u32 	%rd250, %r398, 8;
	add.s64 	%rd347, %rd127, %rd250;
	add.s32 	%r399, %r397, 512;
$L__BB4_147:
	mov.u32 	%r32, %r399;
	ld.global.f64 	%fd193, [%rd347];
	abs.f64 	%fd194, %fd338;
	abs.f64 	%fd195, %fd193;
	setp.lt.f64 	%p74, %fd194, %fd195;
	setp.ge.f64 	%p75, %fd195, 0d3E7AD7F29ABCAF48;
	and.pred  	%p76, %p74, %p75;
	mov.f64 	%fd335, %fd193;
	mov.u64 	%rd351, %rd349;
	@%p76 bra 	$L__BB4_150;
	setp.lt.f64 	%p77, %fd195, %fd194;
	setp.ge.f64 	%p78, %fd194, 0d3E7AD7F29ABCAF48;
	and.pred  	%p79, %p78, %p77;
	mov.f64 	%fd335, %fd338;
	mov.u64 	%rd351, %rd354;
	@%p79 bra 	$L__BB4_150;
	setp.lt.s64 	%p80, %rd354, %rd349;
	selp.f64 	%fd335, %fd338, %fd193, %p80;
	min.s64 	%rd351, %rd354, %rd349;
$L__BB4_150:
	add.s32 	%r51, %r398, 256;
	cvt.u64.u32 	%rd251, %r51;
	add.s64 	%rd148, %rd198, %rd251;
	ld.global.f64 	%fd198, [%rd348+-4096];
	abs.f64 	%fd199, %fd335;
	abs.f64 	%fd200, %fd198;
	setp.lt.f64 	%p81, %fd199, %fd200;
	setp.ge.f64 	%p82, %fd200, 0d3E7AD7F29ABCAF48;
	and.pred  	%p83, %p81, %p82;
	mov.f64 	%fd336, %fd198;
	mov.u64 	%rd352, %rd148;
	@%p83 bra 	$L__BB4_153;
	setp.lt.f64 	%p84, %fd200, %fd199;
	setp.ge.f64 	%p85, %fd199, 0d3E7AD7F29ABCAF48;
	and.pred  	%p86, %p85, %p84;
	mov.f64 	%fd336, %fd335;
	mov.u64 	%rd352, %rd351;
	@%p86 bra 	$L__BB4_153;
	setp.lt.s64 	%p87, %rd351, %rd148;
	selp.f64 	%fd336, %fd335, %fd198, %p87;
	min.s64 	%rd352, %rd351, %rd148;
$L__BB4_153:
	add.s32 	%r52, %r398, 512;
	cvt.u64.u32 	%rd252, %r52;
	add.s64 	%rd151, %rd198, %rd252;
	ld.global.f64 	%fd203, [%rd348+-2048];
	abs.f64 	%fd204, %fd336;
	abs.f64 	%fd205, %fd203;
	setp.lt.f64 	%p88, %fd204, %fd205;
	setp.ge.f64 	%p89, %fd205, 0d3E7AD7F29ABCAF48;
	and.pred  	%p90, %p88, %p89;
	mov.f64 	%fd337, %fd203;
	mov.u64 	%rd353, %rd151;
	@%p90 bra 	$L__BB4_156;
	setp.lt.f64 	%p91, %fd205, %fd204;
	setp.ge.f64 	%p92, %fd204, 0d3E7AD7F29ABCAF48;
	and.pred  	%p93, %p92, %p91;
	mov.f64 	%fd337, %fd336;
	mov.u64 	%rd353, %rd352;
	@%p93 bra 	$L__BB4_156;
	setp.lt.s64 	%p94, %rd352, %rd151;
	selp.f64 	%fd337, %fd336, %fd203, %p94;
	min.s64 	%rd353, %rd352, %rd151;
$L__BB4_156:
	add.s32 	%r53, %r398, 768;
	cvt.u64.u32 	%rd253, %r53;
	add.s64 	%rd154, %rd198, %rd253;
	ld.global.f64 	%fd208, [%rd348];
	abs.f64 	%fd209, %fd337;
	abs.f64 	%fd210, %fd208;
	setp.lt.f64 	%p95, %fd209, %fd210;
	setp.ge.f64 	%p96, %fd210, 0d3E7AD7F29ABCAF48;
	and.pred  	%p97, %p95, %p96;
	mov.f64 	%fd338, %fd208;
	mov.u64 	%rd354, %rd154;
	@%p97 bra 	$L__BB4_159;
	setp.lt.f64 	%p98, %fd210, %fd209;
	setp.ge.f64 	%p99, %fd209, 0d3E7AD7F29ABCAF48;
	and.pred  	%p100, %p99, %p98;
	mov.f64 	%fd338, %fd337;
	mov.u64 	%rd354, %rd353;
	@%p100 bra 	$L__BB4_159;
	setp.lt.s64 	%p101, %rd353, %rd154;
	selp.f64 	%fd338, %fd337, %fd208, %p101;
	min.s64 	%rd354, %rd353, %rd154;
$L__BB4_159:
	add.s64 	%rd349, %rd349, 1024;
	add.s64 	%rd348, %rd348, 8192;
	add.s64 	%rd347, %rd347, 8192;
	add.s32 	%r399, %r32, 1024;
	add.s32 	%r54, %r32, 512;
	add.s32 	%r398, %r398, 1024;
	setp.lt.s32 	%p102, %r54, %r21;
	@%p102 bra 	$L__BB4_147;
$L__BB4_160:
	// begin inline asm
	mov.u32 %r55, %laneid;
	// end inline asm
	mov.b64 	%rd254, %fd338;
	mov.b64 	{%r57, %r62}, %rd254;
	mov.b32 	%r73, 1;
	mov.b32 	%r74, 31;
	mov.b32 	%r75, -1;
	// begin inline asm
	shfl.sync.down.b32 %r56, %r57, %r73, %r74, %r75;
	// end inline asm
	// begin inline asm
	shfl.sync.down.b32 %r61, %r62, %r73, %r74, %r75;
	// end inline asm
	mov.b64 	%rd255, {%r56, %r61};
	mov.b64 	%fd214, %rd255;
	mov.b64 	{%r67, %r72}, %rd354;
	// begin inline asm
	shfl.sync.down.b32 %r66, %r67, %r73, %r74, %r75;
	// end inline asm
	// begin inline asm
	shfl.sync.down.b32 %r71, %r72, %r73, %r74, %r75;
	// end inline asm
	mov.b64 	%rd161, {%r66, %r71};
	setp.gt.s32 	%p103, %r55, 30;
	mov.f64 	%fd340, %fd338;
	mov.u64 	%rd356, %rd354;
	@%p103 bra 	$L__BB4_164;
	abs.f64 	%fd215, %fd338;
	abs.f64 	%fd216, %fd214;
	setp.lt.f64 	%p104, %fd215, %fd216;
	setp.ge.f64 	%p105, %fd216, 0d3E7AD7F29ABCAF48;
	and.pred  	%p106, %p104, %p105;
	mov.f64 	%fd340, %fd214;
	mov.u64 	%rd356, %rd161;
	@%p106 bra 	$L__BB4_164;
	setp.lt.f64 	%p107, %fd216, %fd215;
	setp.ge.f64 	%p108, %fd215, 0d3E7AD7F29ABCAF48;
	and.pred  	%p109, %p108, %p107;
	mov.f64 	%fd340, %fd338;
	mov.u64 	%rd356, %rd354;
	@%p109 bra 	$L__BB4_164;
	setp.lt.s64 	%p110, %rd354, %rd161;
	selp.f64 	%fd340, %fd338, %fd214, %p110;
	min.s64 	%rd356, %rd354, %rd161;
$L__BB4_164:
	mov.b64 	%rd256, %fd340;
	mov.b64 	{%r77, %r82}, %rd256;
	mov.b32 	%r93, 2;
	mov.b32 	%r94, 31;
	mov.b32 	%r95, -1;
	// begin inline asm
	shfl.sync.down.b32 %r76, %r77, %r93, %r94, %r95;
	// end inline asm
	// begin inline asm
	shfl.sync.down.b32 %r81, %r82, %r93, %r94, %r95;
	// end inline asm
	mov.b64 	%rd257, {%r76, %r81};
	mov.b64 	%fd219, %rd257;
	mov.b64 	{%r87, %r92}, %rd356;
	// begin inline asm
	shfl.sync.down.b32 %r86, %r87, %r93, %r94, %r95;
	// end inline asm
	// begin inline asm
	shfl.sync.down.b32 %r91, %r92, %r93, %r94, %r95;
	// end inline asm
	mov.b64 	%rd164, {%r86, %r91};
	setp.gt.s32 	%p111, %r55, 29;
	mov.f64 	%fd341, %fd340;
	mov.u64 	%rd357, %rd356;
	@%p111 bra 	$L__BB4_168;
	abs.f64 	%fd220, %fd340;
	abs.f64 	%fd221, %fd219;
	setp.lt.f64 	%p112, %fd220, %fd221;
	setp.ge.f64 	%p113, %fd221, 0d3E7AD7F29ABCAF48;
	and.pred  	%p114, %p112, %p113;
	mov.f64 	%fd341, %fd219;
	mov.u64 	%rd357, %rd164;
	@%p114 bra 	$L__BB4_168;
	setp.lt.f64 	%p115, %fd221, %fd220;
	setp.ge.f64 	%p116, %fd220, 0d3E7AD7F29ABCAF48;
	and.pred  	%p117, %p116, %p115;
	mov.f64 	%fd341, %fd340;
	mov.u64 	%rd357, %rd356;
	@%p117 bra 	$L__BB4_168;
	setp.lt.s64 	%p118, %rd356, %rd164;
	selp.f64 	%fd341, %fd340, %fd219, %p118;
	min.s64 	%rd357, %rd356, %rd164;
$L__BB4_168:
	mov.b64 	%rd258, %fd341;
	mov.b64 	{%r97, %r102}, %rd258;
	mov.b32 	%r113, 4;
	mov.b32 	%r114, 31;
	mov.b32 	%r115, -1;
	// begin inline asm
	shfl.sync.down.b32 %r96, %r97, %r113, %r114, %r115;
	// end inline asm
	// begin inline asm
	shfl.sync.down.b32 %r101, %r102, %r113, %r114, %r115;
	// end inline asm
	mov.b64 	%rd259, {%r96, %r101};
	mov.b64 	%fd224, %rd259;
	mov.b64 	{%r107, %r112}, %rd357;
	// begin inline asm
	shfl.sync.down.b32 %r106, %r107, %r113, %r114, %r115;
	// end inline asm
	// begin inline asm
	shfl.sync.down.b32 %r111, %r112, %r113, %r114, %r115;
	// end inline asm
	mov.b64 	%rd167, {%r106, %r111};
	setp.gt.s32 	%p119, %r55, 27;
	mov.f64 	%fd342, %fd341;
	mov.u64 	%rd358, %rd357;
	@%p119 bra 	$L__BB4_172;
	abs.f64 	%fd225, %fd341;
	abs.f64 	%fd226, %fd224;
	setp.lt.f64 	%p120, %fd225, %fd226;
	setp.ge.f64 	%p121, %fd226, 0d3E7AD7F29ABCAF48;
	and.pred  	%p122, %p120, %p121;
	mov.f64 	%fd342, %fd224;
	mov.u64 	%rd358, %rd167;
	@%p122 bra 	$L__BB4_172;
	setp.lt.f64 	%p123, %fd226, %fd225;
	setp.ge.f64 	%p124, %fd225, 0d3E7AD7F29ABCAF48;
	and.pred  	%p125, %p124, %p123;
	mov.f64 	%fd342, %fd341;
	mov.u64 	%rd358, %rd357;
	@%p125 bra 	$L__BB4_172;
	setp.lt.s64 	%p126, %rd357, %rd167;
	selp.f64 	%fd342, %fd341, %fd224, %p126;
	min.s64 	%rd358, %rd357, %rd167;
$L__BB4_172:
	mov.b64 	%rd260, %fd342;
	mov.b64 	{%r117, %r122}, %rd260;
	mov.b32 	%r133, 8;
	mov.b32 	%r134, 31;
	mov.b32 	%r135, -1;
	// begin inline asm
	shfl.sync.down.b32 %r116, %r117, %r133, %r134, %r135;
	// end inline asm
	// begin inline asm
	shfl.sync.down.b32 %r121, %r122, %r133, %r134, %r135;
	// end inline asm
	mov.b64 	%rd261, {%r116, %r121};
	mov.b64 	%fd229, %rd261;
	mov.b64 	{%r127, %r132}, %rd358;
	// begin inline asm
	shfl.sync.down.b32 %r126, %r127, %r133, %r134, %r135;
	// end inline asm
	// begin inline asm
	shfl.sync.down.b32 %r131, %r132, %r133, %r134, %r135;
	// end inline asm
	mov.b64 	%rd170, {%r126, %r131};
	setp.gt.s32 	%p127, %r55, 23;
	mov.f64 	%fd343, %fd342;
	mov.u64 	%rd359, %rd358;
	@%p127 bra 	$L__BB4_176;
	abs.f64 	%fd230, %fd342;
	abs.f64 	%fd231, %fd229;
	setp.lt.f64 	%p128, %fd230, %fd231;
	setp.ge.f64 	%p129, %fd231, 0d3E7AD7F29ABCAF48;
	and.pred  	%p130, %p128, %p129;
	mov.f64 	%fd343, %fd229;
	mov.u64 	%rd359, %rd170;
	@%p130 bra 	$L__BB4_176;
	setp.lt.f64 	%p131, %fd231, %fd230;
	setp.ge.f64 	%p132, %fd230, 0d3E7AD7F29ABCAF48;
	and.pred  	%p133, %p132, %p131;
	mov.f64 	%fd343, %fd342;
	mov.u64 	%rd359, %rd358;
	@%p133 bra 	$L__BB4_176;
	setp.lt.s64 	%p134, %rd358, %rd170;
	selp.f64 	%fd343, %fd342, %fd229, %p134;
	min.s64 	%rd359, %rd358, %rd170;
$L__BB4_176:
	mov.b64 	%rd262, %fd343;
	mov.b64 	{%r137, %r142}, %rd262;
	mov.b32 	%r153, 16;
	mov.b32 	%r154, 31;
	mov.b32 	%r155, -1;
	// begin inline asm
	shfl.sync.down.b32 %r136, %r137, %r153, %r154, %r155;
	// end inline asm
	// begin inline asm
	shfl.sync.down.b32 %r141, %r142, %r153, %r154, %r155;
	// end inline asm
	mov.b64 	%rd263, {%r136, %r141};
	mov.b64 	%fd234, %rd263;
	mov.b64 	{%r147, %r152}, %rd359;
	// begin inline asm
	shfl.sync.down.b32 %r146, %r147, %r153, %r154, %r155;
	// end inline asm
	// begin inline asm
	shfl.sync.down.b32 %r151, %r152, %r153, %r154, %r155;
	// end inline asm
	mov.b64 	%rd173, {%r146, %r151};
	setp.gt.s32 	%p135, %r55, 15;
	mov.f64 	%fd351, %fd343;
	mov.u64 	%rd367, %rd359;
	@%p135 bra 	$L__BB4_180;
	abs.f64 	%fd235, %fd343;
	abs.f64 	%fd236, %fd234;
	setp.lt.f64 	%p136, %fd235, %fd236;
	setp.ge.f64 	%p137, %fd236, 0d3E7AD7F29ABCAF48;
	and.pred  	%p138, %p136, %p137;
	mov.f64 	%fd351, %fd234;
	mov.u64 	%rd367, %rd173;
	@%p138 bra 	$L__BB4_180;
	setp.lt.f64 	%p139, %fd236, %fd235;
	setp.ge.f64 	%p140, %fd235, 0d3E7AD7F29ABCAF48;
	and.pred  	%p141, %p140, %p139;
	mov.f64 	%fd351, %fd343;
	mov.u64 	%rd367, %rd359;
	@%p141 bra 	$L__BB4_180;
	setp.lt.s64 	%p142, %rd359, %rd173;
	selp.f64 	%fd351, %fd343, %fd234, %p142;
	min.s64 	%rd367, %rd359, %rd173;
$L__BB4_180:
	setp.ne.s32 	%p143, %r55, 0;
	@%p143 bra 	$L__BB4_182;
	shr.u32 	%r156, %r17, 1;
	and.b32  	%r157, %r156, 496;
	mov.u32 	%r158, _ZN6thrust24THRUST_300001_SM_1000_NS8cuda_cub4core6detail5shmemE;
	add.s32 	%r159, %r158, %r157;
	st.shared.f64 	[%r159+8], %fd351;
	st.shared.u64 	[%r159+16], %rd367;
$L__BB4_182:
	bar.sync 	0;
	setp.ne.s32 	%p144, %r17, 0;
	@%p144 bra 	$L__BB4_204;
	ld.shared.f64 	%fd239, [_ZN6thrust24THRUST_300001_SM_1000_NS8cuda_cub4core6detail5shmemE+24];
	ld.shared.u64 	%rd176, [_ZN6thrust24THRUST_300001_SM_1000_NS8cuda_cub4core6detail5shmemE+32];
	abs.f64 	%fd240, %fd351;
	abs.f64 	%fd241, %fd239;
	setp.lt.f64 	%p145, %fd240, %fd241;
	setp.ge.f64 	%p146, %fd241, 0d3E7AD7F29ABCAF48;
	and.pred  	%p147, %p145, %p146;
	mov.f64 	%fd345, %fd239;
	mov.u64 	%rd361, %rd176;
	@%p147 bra 	$L__BB4_186;
	setp.lt.f64 	%p148, %fd241, %fd240;
	setp.ge.f64 	%p149, %fd240, 0d3E7AD7F29ABCAF48;
	and.pred  	%p150, %p149, %p148;
	mov.f64 	%fd345, %fd351;
	mov.u64 	%rd361, %rd367;
	@%p150 bra 	$L__BB4_186;
	setp.lt.s64 	%p151, %rd367, %rd176;
	selp.f64 	%fd345, %fd351, %fd239, %p151;
	min.s64 	%rd361, %rd367, %rd176;
$L__BB4_186:
	ld.shared.f64 	%fd244, [_ZN6thrust24THRUST_300001_SM_1000_NS8cuda_cub4core6detail5shmemE+40];
	ld.shared.u64 	%rd179, [_ZN6thrust24THRUST_300001_SM_1000_NS8cuda_cub4core6detail5shmemE+48];
	abs.f64 	%fd245, %fd345;
	abs.f64 	%fd246, %fd244;
	setp.lt.f64 	%p152, %fd245, %fd246;
	setp.ge.f64 	%p153, %fd246, 0d3E7AD7F29ABCAF48;
	and.pred  	%p154, %p152, %p153;
	mov.f64 	%fd346, %fd244;
	mov.u64 	%rd362, %rd179;
	@%p154 bra 	$L__BB4_189;
	setp.lt.f64 	%p155, %fd246, %fd245;
	setp.ge.f64 	%p156, %fd245, 0d3E7AD7F29ABCAF48;
	and.pred  	%p157, %p156, %p155;
	mov.f64 	%fd346, %fd345;
	mov.u64 	%rd362, %rd361;
	@%p157 bra 	$L__BB4_189;
	setp.lt.s64 	%p158, %rd361, %rd179;
	selp.f64 	%fd346, %fd345, %fd244, %p158;
	min.s64 	%rd362, %rd361, %rd179;
$L__BB4_189:
	ld.shared.f64 	%fd249, [_ZN6thrust24THRUST_300001_SM_1000_NS8cuda_cub4core6detail5shmemE+56];
	ld.shared.u64 	%rd182, [_ZN6thrust24THRUST_300001_SM_1000_NS8cuda_cub4core6detail5shmemE+64];
	abs.f64 	%fd250, %fd346;
	abs.f64 	%fd251, %fd249;
	setp.lt.f64 	%p159, %fd250, %fd251;
	setp.ge.f64 	%p160, %fd251, 0d3E7AD7F29ABCAF48;
	and.pred  	%p161, %p159, %p160;
	mov.f64 	%fd347, %fd249;
	mov.u64 	%rd363, %rd182;
	@%p161 bra 	$L__BB4_192;
	setp.lt.f64 	%p162, %fd251, %fd250;
	setp.ge.f64 	%p163, %fd250, 0d3E7AD7F29ABCAF48;
	and.pred  	%p164, %p163, %p162;
	mov.f64 	%fd347, %fd346;
	mov.u64 	%rd363, %rd362;
	@%p164 bra 	$L__BB4_192;
	setp.lt.s64 	%p165, %rd362, %rd182;
	selp.f64 	%fd347, %fd346, %fd249, %p165;
	min.s64 	%rd363, %rd362, %rd182;
$L__BB4_192:
	ld.shared.f64 	%fd254, [_ZN6thrust24THRUST_300001_SM_1000_NS8cuda_cub4core6detail5shmemE+72];
	ld.shared.u64 	%rd185, [_ZN6thrust24THRUST_300001_SM_1000_NS8cuda_cub4core6detail5shmemE+80];
	abs.f64 	%fd255, %fd347;
	abs.f64 	%fd256, %fd254;
	setp.lt.f64 	%p166, %fd255, %fd256;
	setp.ge.f64 	%p167, %fd256, 0d3E7AD7F29ABCAF48;
	and.pred  	%p168, %p166, %p167;
	mov.f64 	%fd348, %fd254;
	mov.u64 	%rd364, %rd185;
	@%p168 bra 	$L__BB4_195;
	setp.lt.f64 	%p169, %fd256, %fd255;
	setp.ge.f64 	%p170, %fd255, 0d3E7AD7F29ABCAF48;
	and.pred  	%p171, %p170, %p169;
	mov.f64 	%fd348, %fd347;
	mov.u64 	%rd364, %rd363;
	@%p171 bra 	$L__BB4_195;
	setp.lt.s64 	%p172, %rd363, %rd185;
	selp.f64 	%fd348, %fd347, %fd254, %p172;
	min.s64 	%rd364, %rd363, %rd185;
$L__BB4_195:
	ld.shared.f64 	%fd259, [_ZN6thrust24THRUST_300001_SM_1000_NS8cuda_cub4core6detail5shmemE+88];
	ld.shared.u64 	%rd188, [_ZN6thrust24THRUST_300001_SM_1000_NS8cuda_cub4core6detail5shmemE+96];
	abs.f64 	%fd260, %fd348;
	abs.f64 	%fd261, %fd259;
	setp.lt.f64 	%p173, %fd260, %fd261;
	setp.ge.f64 	%p174, %fd261, 0d3E7AD7F29ABCAF48;
	and.pred  	%p175, %p173, %p174;
	mov.f64 	%fd349, %fd259;
	mov.u64 	%rd365, %rd188;
	@%p175 bra 	$L__BB4_198;
	setp.lt.f64 	%p176, %fd261, %fd260;
	setp.ge.f64 	%p177, %fd260, 0d3E7AD7F29ABCAF48;
	and.pred  	%p178, %p177, %p176;
	mov.f64 	%fd349, %fd348;
	mov.u64 	%rd365, %rd364;
	@%p178 bra 	$L__BB4_198;
	setp.lt.s64 	%p179, %rd364, %rd188;
	selp.f64 	%fd349, %fd348, %fd259, %p179;
	min.s64 	%rd365, %rd364, %rd188;
$L__BB4_198:
	ld.shared.f64 	%fd264, [_ZN6thrust24THRUST_300001_SM_1000_NS8cuda_cub4core6detail5shmemE+104];
	ld.shared.u64 	%rd191, [_ZN6thrust24THRUST_300001_SM_1000_NS8cuda_cub4core6detail5shmemE+112];
	abs.f64 	%fd265, %fd349;
	abs.f64 	%fd266, %fd264;
	setp.lt.f64 	%p180, %fd265, %fd266;
	setp.ge.f64 	%p181, %fd266, 0d3E7AD7F29ABCAF48;
	and.pred  	%p182, %p180, %p181;
	mov.f64 	%fd350, %fd264;
	mov.u64 	%rd366, %rd191;
	@%p182 bra 	$L__BB4_201;
	setp.lt.f64 	%p183, %fd266, %fd265;
	setp.ge.f64 	%p184, %fd265, 0d3E7AD7F29ABCAF48;
	and.pred  	%p185, %p184, %p183;
	mov.f64 	%fd350, %fd349;
	mov.u64 	%rd366, %rd365;
	@%p185 bra 	$L__BB4_201;
	setp.lt.s64 	%p186, %rd365, %rd191;
	selp.f64 	%fd350, %fd349, %fd264, %p186;
	min.s64 	%rd366, %rd365, %rd191;
$L__BB4_201:
	ld.shared.f64 	%fd269, [_ZN6thrust24THRUST_300001_SM_1000_NS8cuda_cub4core6detail5shmemE+120];
	ld.shared.u64 	%rd194, [_ZN6thrust24THRUST_300001_SM_1000_NS8cuda_cub4core6detail5shmemE+128];
	abs.f64 	%fd270, %fd350;
	abs.f64 	%fd271, %fd269;
	setp.lt.f64 	%p187, %fd270, %fd271;
	setp.ge.f64 	%p188, %fd271, 0d3E7AD7F29ABCAF48;
	and.pred  	%p189, %p187, %p188;
	mov.u64 	%rd367, %rd194;
	mov.f64 	%fd351, %fd269;
	@%p189 bra 	$L__BB4_204;
	setp.lt.f64 	%p190, %fd271, %fd270;
	setp.ge.f64 	%p191, %fd270, 0d3E7AD7F29ABCAF48;
	and.pred  	%p192, %p191, %p190;
	mov.u64 	%rd367, %rd366;
	mov.f64 	%fd351, %fd350;
	@%p192 bra 	$L__BB4_204;
	setp.lt.s64 	%p193, %rd366, %rd194;
	selp.f64 	%fd351, %fd350, %fd269, %p193;
	min.s64 	%rd367, %rd366, %rd194;
$L__BB4_204:
	mov.u32 	%r387, %tid.x;
	setp.ne.s32 	%p426, %r387, 0;
	@%p426 bra 	$L__BB4_206;
	ld.param.u64 	%rd297, [_ZN6thrust24THRUST_300001_SM_1000_NS8cuda_cub4core6detail13_kernel_agentINS1_8__reduce11ReduceAgentINS0_12zip_iteratorIN4cuda3std3__45tupleIJNS0_10device_ptrIdEENS0_17counting_iteratorIlNS0_11use_defaultESF_SF_EEEEEEEPNSB_IJdlEEESJ_iNS1_9__extrema9arg_max_fIdl10ComparatorEEEEJSI_SK_iSO_EEEvDpT0__param_1];
	cvta.to.global.u64 	%rd296, %rd297;
	st.global.f64 	[%rd296], %fd351;
	st.global.u64 	[%rd296+8], %rd367;
$L__BB4_206:
	ret;

}
	// .globl	_ZN6thrust24THRUST_300001_SM_1000_NS8cuda_cub4core6detail13_kernel_agentINS1_8__reduce11ReduceAgentINS0_12zip_iteratorIN4cuda3std3__45tupleIJNS0_10device_ptrIdEENS0_17counting_iteratorIlNS0_11use_defaultESF_SF_EEEEEEEPNSB_IJdlEEESJ_iNS1_9__extrema9arg_max_fIdl10ComparatorEEEEJSI_SK_iN3cub18CUB_300001_SM_100013GridEvenShareIiEENSR_9GridQueueIjEESO_EEEvDpT0_
.visible .entry _ZN6thrust24THRUST_300001_SM_1000_NS8cuda_cub4core6detail13_kernel_agentINS1_8__reduce11ReduceAgentINS0_12zip_iteratorIN4cuda3std3__45tupleIJNS0_10device_ptrIdEENS0_17counting_iteratorIlNS0_11use_defaultESF_SF_EEEEEEEPNSB_IJdlEEESJ_iNS1_9__extrema9arg_max_fIdl10ComparatorEEEEJSI_SK_iN3cub18CUB_300001_SM_100013GridEvenShareIiEENSR_9GridQueueIjEESO_EEEvDpT0_(
	.param .align 8 .b8 _ZN6thrust24THRUST_300001_SM_1000_NS8cuda_cub4core6detail13_kernel_agentINS1_8__reduce11ReduceAgentINS0_12zip_iteratorIN4cuda3std3__45tupleIJNS0_10device_ptrIdEENS0_17counting_iteratorIlNS0_11use_defaultESF_SF_EEEEEEEPNSB_IJdlEEESJ_iNS1_9__extrema9arg_max_fIdl10ComparatorEEEEJSI_SK_iN3cub18CUB_300001_SM_100013GridEvenShareIiEENSR_9GridQueueIjEESO_EEEvDpT0__param_0[16],
	.param .u64 .ptr .align 1 _ZN6thrust24THRUST_300001_SM_1000_NS8cuda_cub4core6detail13_kernel_agentINS1_8__reduce11ReduceAgentINS0_12zip_iteratorIN4cuda3std3__45tupleIJNS0_10device_ptrIdEENS0_17counting_iteratorIlNS0_11use_defaultESF_SF_EEEEEEEPNSB_IJdlEEESJ_iNS1_9__extrema9arg_max_fIdl10ComparatorEEEEJSI_SK_iN3cub18CUB_300001_SM_100013GridEvenShareIiEENSR_9GridQueueIjEESO_EEEvDpT0__param_1,
	.param .u32 _ZN6thrust24THRUST_300001_SM_1000_NS8cuda_cub4core6detail13_kernel_agentINS1_8__reduce11ReduceAgentINS0_12zip_iteratorIN4cuda3std3__45tupleIJNS0_10device_ptrIdEENS0_17counting_iteratorIlNS0_11use_defaultESF_SF_EEEEEEEPNSB_IJdlEEESJ_iNS1_9__extrema9arg_max_fIdl10ComparatorEEEEJSI_SK_iN3cub18CUB_300001_SM_100013GridEvenShareIiEENSR_9GridQueueIjEESO_EEEvDpT0__param_2,
	.param .align 4 .b8 _ZN6thrust24THRUST_300001_SM_1000_NS8cuda_cub4core6detail13_kernel_agentINS1_8__reduce11ReduceAgentINS0_12zip_iteratorIN4cuda3std3__45tupleIJNS0_10device_ptrIdEENS0_17counting_iteratorIlNS0_11use_defaultESF_SF_EEEEEEEPNSB_IJdlEEESJ_iNS1_9__extrema9arg_max_fIdl10ComparatorEEEEJSI_SK_iN3cub18CUB_300001_SM_100013GridEvenShareIiEENSR_9GridQueueIjEESO_EEEvDpT0__param_3[40],
	.param .align 8 .b8 _ZN6thrust24THRUST_300001_SM_1000_NS8cuda_cub4core6detail13_kernel_agentINS1_8__reduce11ReduceAgentINS0_12zip_iteratorIN4cuda3std3__45tupleIJNS0_10device_ptrIdEENS0_17counting_iteratorIlNS0_11use_defaultESF_SF_EEEEEEEPNSB_IJdlEEESJ_iNS1_9__extrema9arg_max_fIdl10ComparatorEEEEJSI_SK_iN3cub18CUB_300001_SM_100013GridEvenShareIiEENSR_9GridQueueIjEESO_EEEvDpT0__param_4[8],
	.param .align 1 .b8 _ZN6thrust24THRUST_300001_SM_1000_NS8cuda_cub4core6detail13_kernel_agentINS1_8__reduce11ReduceAgentINS0_12zip_iteratorIN4cuda3std3__45tupleIJNS0_10device_ptrIdEENS0_17counting_iteratorIlNS0_11use_defaultESF_SF_EEEEEEEPNSB_IJdlEEESJ_iNS1_9__extrema9arg_max_fIdl10ComparatorEEEEJSI_SK_iN3cub18CUB_300001_SM_100013GridEvenShareIiEENSR_9GridQueueIjEESO_EEEvDpT0__param_5[1]
)
.maxntid 256
{
	.reg .pred 	%p<429>;
	.reg .b32 	%r<437>;
	.reg .b64 	%rd<318>;
	.reg .b64 	%fd<352>;

	ld.param.u64 	%rd3, [_ZN6thrust24THRUST_300001_SM_1000_NS8cuda_cub4core6detail13_kernel_agentINS1_8__reduce11ReduceAgentINS0_12zip_iteratorIN4cuda3std3__45tupleIJNS0_10device_ptrIdEENS0_17counting_iteratorIlNS0_11use_defaultESF_SF_EEEEEEEPNSB_IJdlEEESJ_iNS1_9__extrema9arg_max_fIdl10ComparatorEEEEJSI_SK_iN3cub18CUB_300001_SM_100013GridEvenShareIiEENSR_9GridQueueIjEESO_EEEvDpT0__param_0+8];
	ld.param.u64 	%rd181, [_ZN6thrust24THRUST_300001_SM_1000_NS8cuda_cub4core6detail13_kernel_agentINS1_8__reduce11ReduceAgentINS0_12zip_iteratorIN4cuda3std3__45tupleIJNS0_10device_ptrIdEENS0_17counting_iteratorIlNS0_11use_defaultESF_SF_EEEEEEEPNSB_IJdlEEESJ_iNS1_9__extrema9arg_max_fIdl10ComparatorEEEEJSI_SK_iN3cub18CUB_300001_SM_100013GridEvenShareIiEENSR_9GridQueueIjEESO_EEEvDpT0__param_0];
	ld.param.u64 	%rd182, [_ZN6thrust24THRUST_300001_SM_1000_NS8cuda_cub4core6detail13_kernel_agentINS1_8__reduce11ReduceAgentINS0_12zip_iteratorIN4cuda3std3__45tupleIJNS0_10device_ptrIdEENS0_17counting_iteratorIlNS0_11use_defaultESF_SF_EEEEEEEPNSB_IJdlEEESJ_iNS1_9__extrema9arg_max_fIdl10ComparatorEEEEJSI_SK_iN3cub18CUB_300001_SM_100013GridEvenShareIiEENSR_9GridQueueIjEESO_EEEvDpT0__param_4];
	ld.param.u32 	%r66, [_ZN6thrust24THRUST_300001_SM_1000_NS8cuda_cub4core6detail13_kernel_agentINS1_8__reduce11ReduceAgentINS0_12zip_iteratorIN4cuda3std3__45tupleIJNS0_10device_ptrIdEENS0_17counting_iteratorIlNS0_11use_defaultESF_SF_EEEEEEEPNSB_IJdlEEESJ_iNS1_9__extrema9arg_max_fIdl10ComparatorEEEEJSI_SK_iN3cub18CUB_300001_SM_100013GridEvenShareIiEENSR_9GridQueueIjEESO_EEEvDpT0__param_2];
	cvta.to.global.u64 	%rd1, %rd182;
	cvta.to.global.u64 	%rd2, %rd181;
	mov.u32 	%r1, %ctaid.x;
	mul.lo.s32 	%r2, %r1, 1280;
	mov.u32 	%r67, %nctaid.x;
	mul.lo.s32 	%r3, %r67, 1280;
	add.s32 	%r68, %r2, 1280;
	setp.le.s32 	%p1, %r68, %r66;
	@%p1 bra 	$L__BB5_121;
	sub.s32 	%r4, %r66, %r2;
	mov.u32 	%r5, %tid.x;
	setp.ge.s32 	%p196, %r5, %r4;
	mov.f64 	%fd298, 0d0000000000000000;
	mov.b64 	%rd264, 0;
	mov.u32 	%r420, %r5;
	@%p196 bra 	$L__BB5_3;
	add.s32 	%r190, %r2, %r5;
	cvt.s64.s32 	%rd219, %r190;
	mul.wide.s32 	%rd220, %r190, 8;
	add.s64 	%rd221, %rd2, %rd220;
	add.s64 	%rd264, %rd3, %rd219;
	ld.global.f64 	%fd298, [%rd221];
	add.s32 	%r420, %r5, 256;
$L__BB5_3:
	setp.ge.s32 	%p197, %r420, %r4;
	@%p197 bra 	$L__BB5_25;
	not.b32 	%r191, %r420;
	add.s32 	%r192, %r66, %r191;
	sub.s32 	%r8, %r192, %r2;
	and.b32  	%r193, %r8, 768;
	setp.eq.s32 	%p198, %r193, 768;
	@%p198 bra 	$L__BB5_10;
	add.s32 	%r418, %r420, %r2;
	shr.u32 	%r194, %r8, 8;
	add.s32 	%r195, %r194, 1;
	and.b32  	%r196, %r195, 3;
	neg.s32 	%r417, %r196;
$L__BB5_6:
	.pragma "nounroll";
	mov.u64 	%rd6, %rd264;
	mov.f64 	%fd3, %fd298;
	cvt.s64.s32 	%rd223, %r418;
	add.s64 	%rd7, %rd3, %rd223;
	mul.wide.s32 	%rd224, %r418, 8;
	add.s64 	%rd225, %rd2, %rd224;
	ld.global.f64 	%fd4, [%rd225];
	abs.f64 	%fd5, %fd3;
	abs.f64 	%fd6, %fd4;
	setp.lt.f64 	%p199, %fd5, %fd6;
	setp.ge.f64 	%p200, %fd6, 0d3E7AD7F29ABCAF48;
	and.pred  	%p201, %p199, %p200;
	mov.u64 	%rd264, %rd7;
	mov.f64 	%fd298, %fd4;
	@%p201 bra 	$L__BB5_9;
	setp.lt.f64 	%p202, %fd6, %fd5;
	setp.ge.f64 	%p203, %fd5, 0d3E7AD7F29ABCAF48;
	and.pred  	%p204, %p203, %p202;
	mov.u64 	%rd264, %rd6;
	mov.f64 	%fd298, %fd3;
	@%p204 bra 	$L__BB5_9;
	setp.lt.s64 	%p205, %rd6, %rd7;
	min.s64 	%rd264, %rd6, %rd7;
	selp.f64 	%fd298, %fd3, %fd4, %p205;
$L__BB5_9:
	add.s32 	%r420, %r420, 256;
	add.s32 	%r418, %r418, 256;
	add.s32 	%r417, %r417, 1;
	setp.ne.s32 	%p206, %r417, 0;
	@%p206 bra 	$L__BB5_6;
$L__BB5_10:
	setp.lt.u32 	%p207, %r8, 768;
	@%p207 bra 	$L__BB5_25;
	add.s32 	%r421, %r420, %r2;
	add.s32 	%r424, %r421, 256;
	add.s32 	%r423, %r421, 512;
	add.s32 	%r422, %r421, 768;
	add.s64 	%rd12, %rd2, 4096;
$L__BB5_12:
	cvt.s64.s32 	%rd226, %r424;
	add.s64 	%rd14, %rd3, %rd226;
	cvt.s64.s32 	%rd227, %r423;
	add.s64 	%rd15, %rd3, %rd227;
	cvt.s64.s32 	%rd228, %r422;
	add.s64 	%rd16, %rd3, %rd228;
	cvt.s64.s32 	%rd229, %r421;
	mul.wide.s32 	%rd230, %r421, 8;
	add.s64 	%rd17, %rd12, %rd230;
	add.s64 	%rd18, %rd3, %rd229;
	ld.global.f64 	%fd12, [%rd17+-4096];
	abs.f64 	%fd13, %fd298;
	abs.f64 	%fd14, %fd12;
	setp.lt.f64 	%p208, %fd13, %fd14;
	setp.ge.f64 	%p209, %fd14, 0d3E7AD7F29ABCAF48;
	and.pred  	%p210, %p208, %p209;
	mov.u64 	%rd261, %rd18;
	mov.f64 	%fd295, %fd12;
	@%p210 bra 	$L__BB5_15;
	setp.lt.f64 	%p211, %fd14, %fd13;
	setp.ge.f64 	%p212, %fd13, 0d3E7AD7F29ABCAF48;
	and.pred  	%p213, %p212, %p211;
	mov.u64 	%rd261, %rd264;
	mov.f64 	%fd295, %fd298;
	@%p213 bra 	$L__BB5_15;
	setp.lt.s64 	%p214, %rd264, %rd18;
	min.s64 	%rd261, %rd264, %rd18;
	selp.f64 	%fd295, %fd298, %fd12, %p214;
$L__BB5_15:
	ld.global.f64 	%fd17, [%rd17+-2048];
	abs.f64 	%fd18, %fd295;
	abs.f64 	%fd19, %fd17;
	setp.lt.f64 	%p215, %fd18, %fd19;
	setp.ge.f64 	%p216, %fd19, 0d3E7AD7F29ABCAF48;
	and.pred  	%p217, %p215, %p216;
	mov.u64 	%rd262, %rd14;
	mov.f64 	%fd296, %fd17;
	@%p217 bra 	$L__BB5_18;
	setp.lt.f64 	%p218, %fd19, %fd18;
	setp.ge.f64 	%p219, %fd18, 0d3E7AD7F29ABCAF48;
	and.pred  	%p220, %p219, %p218;
	mov.u64 	%rd262, %rd261;
	mov.f64 	%fd296, %fd295;
	@%p220 bra 	$L__BB5_18;
	setp.lt.s64 	%p221, %rd261, %rd14;
	min.s64 	%rd262, %rd261, %rd14;
	selp.f64 	%fd296, %fd295, %fd17, %p221;
$L__BB5_18:
	ld.global.f64 	%fd22, [%rd17];
	abs.f64 	%fd23, %fd296;
	abs.f64 	%fd24, %fd22;
	setp.lt.f64 	%p222, %fd23, %fd24;
	setp.ge.f64 	%p223, %fd24, 0d3E7AD7F29ABCAF48;
	and.pred  	%p224, %p222, %p223;
	mov.u64 	%rd263, %rd15;
	mov.f64 	%fd297, %fd22;
	@%p224 bra 	$L__BB5_21;
	setp.lt.f64 	%p225, %fd24, %fd23;
	setp.ge.f64 	%p226, %fd23, 0d3E7AD7F29ABCAF48;
	and.pred  	%p227, %p226, %p225;
	mov.u64 	%rd263, %rd262;
	mov.f64 	%fd297, %fd296;
	@%p227 bra 	$L__BB5_21;
	setp.lt.s64 	%p228, %rd262, %rd15;
	min.s64 	%rd263, %rd262, %rd15;
	selp.f64 	%fd297, %fd296, %fd22, %p228;
$L__BB5_21:
	ld.global.f64 	%fd27, [%rd17+2048];
	abs.f64 	%fd28, %fd297;
	abs.f64 	%fd29, %fd27;
	setp.lt.f64 	%p229, %fd28, %fd29;
	setp.ge.f64 	%p230, %fd29, 0d3E7AD7F29ABCAF48;
	and.pred  	%p231, %p229, %p230;
	mov.u64 	%rd264, %rd16;
	mov.f64 	%fd298, %fd27;
	@%p231 bra 	$L__BB5_24;
	setp.lt.f64 	%p232, %fd29, %fd28;
	setp.ge.f64 	%p233, %fd28, 0d3E7AD7F29ABCAF48;
	and.pred  	%p234, %p233, %p232;
	mov.u64 	%rd264, %rd263;
	mov.f64 	%fd298, %fd297;
	@%p234 bra 	$L__BB5_24;
	setp.lt.s64 	%p235, %rd263, %rd16;
	min.s64 	%rd264, %rd263, %rd16;
	selp.f64 	%fd298, %fd297, %fd27, %p235;
$L__BB5_24:
	add.s32 	%r420, %r420, 1024;
	add.s32 	%r424, %r424, 1024;
	add.s32 	%r423, %r423, 1024;
	add.s32 	%r422, %r422, 1024;
	add.s32 	%r421, %r421, 1024;
	setp.lt.s32 	%p236, %r420, %r4;
	@%p236 bra 	$L__BB5_12;
$L__BB5_25:
	setp.lt.s32 	%p237, %r4, 256;
	@%p237 bra 	$L__BB5_70;
	// begin inline asm
	mov.u32 %r310, %laneid;
	// end inline asm
	mov.b64 	%rd241, %fd298;
	mov.b64 	{%r312, %r317}, %rd241;
	mov.b32 	%r328, 1;
	mov.b32 	%r329, 31;
	mov.b32 	%r330, -1;
	// begin inline asm
	shfl.sync.down.b32 %r311, %r312, %r328, %r329, %r330;
	// end inline asm
	// begin inline asm
	shfl.sync.down.b32 %r316, %r317, %r328, %r329, %r330;
	// end inline asm
	mov.b64 	%rd242, {%r311, %r316};
	mov.b64 	%fd33, %rd242;
	mov.b64 	{%r322, %r327}, %rd264;
	// begin inline asm
	shfl.sync.down.b32 %r321, %r322, %r328, %r329, %r330;
	// end inline asm
	// begin inline asm
	shfl.sync.down.b32 %r326, %r327, %r328, %r329, %r330;
	// end inline asm
	mov.b64 	%rd28, {%r321, %r326};
	setp.gt.s32 	%p337, %r310, 30;
	mov.u64 	%rd266, %rd264;
	mov.f64 	%fd300, %fd298;
	@%p337 bra 	$L__BB5_30;
	abs.f64 	%fd34, %fd298;
	abs.f64 	%fd35, %fd33;
	setp.lt.f64 	%p338, %fd34, %fd35;
	setp.ge.f64 	%p339, %fd35, 0d3E7AD7F29ABCAF48;
	and.pred  	%p340, %p338, %p339;
	mov.u64 	%rd266, %rd28;
	mov.f64 	%fd300, %fd33;
	@%p340 bra 	$L__BB5_30;
	setp.lt.f64 	%p341, %fd35, %fd34;
	setp.ge.f64 	%p342, %fd34, 0d3E7AD7F29ABCAF48;
	and.pred  	%p343, %p342, %p341;
	mov.u64 	%rd266, %rd264;
	mov.f64 	%fd300, %fd298;
	@%p343 bra 	$L__BB5_30;
	setp.lt.s64 	%p344, %rd264, %rd28;
	min.s64 	%rd266, %rd264, %rd28;
	selp.f64 	%fd300, %fd298, %fd33, %p344;
$L__BB5_30:
	mov.b64 	%rd243, %fd300;
	mov.b64 	{%r332, %r337}, %rd243;
	mov.b32 	%r348, 2;
	mov.b32 	%r349, 31;
	mov.b32 	%r350, -1;
	// begin inline asm
	shfl.sync.down.b32 %r331, %r332, %r348, %r349, %r350;
	// end inline asm
	// begin inline asm
	shfl.sync.down.b32 %r336, %r337, %r348, %r349, %r350;
	// end inline asm
	mov.b64 	%rd244, {%r331, %r336};
	mov.b64 	%fd38, %rd244;
	mov.b64 	{%r342, %r347}, %rd266;
	// begin inline asm
	shfl.sync.down.b32 %r341, %r342, %r348, %r349, %r350;
	// end inline asm
	// begin inline asm
	shfl.sync.down.b32 %r346, %r347, %r348, %r349, %r350;
	// end inline asm
	mov.b64 	%rd31, {%r341, %r346};
	setp.gt.s32 	%p345, %r310, 29;
	mov.u64 	%rd267, %rd266;
	mov.f64 	%fd301, %fd300;
	@%p345 bra 	$L__BB5_34;
	abs.f64 	%fd39, %fd300;
	abs.f64 	%fd40, %fd38;
	setp.lt.f64 	%p346, %fd39, %fd40;
	setp.ge.f64 	%p347, %fd40, 0d3E7AD7F29ABCAF48;
	and.pred  	%p348, %p346, %p347;
	mov.u64 	%rd267, %rd31;
	mov.f64 	%fd301, %fd38;
	@%p348 bra 	$L__BB5_34;
	setp.lt.f64 	%p349, %fd40, %fd39;
	setp.ge.f64 	%p350, %fd39, 0d3E7AD7F29ABCAF48;
	and.pred  	%p351, %p350, %p349;
	mov.u64 	%rd267, %rd266;
	mov.f64 	%fd301, %fd300;
	@%p351 bra 	$L__BB5_34;
	setp.lt.s64 	%p352, %rd266, %rd31;
	min.s64 	%rd267, %rd266, %rd31;
	selp.f64 	%fd301, %fd300, %fd38, %p352;
$L__BB5_34:
	mov.b64 	%rd245, %fd301;
	mov.b64 	{%r352, %r357}, %rd245;
	mov.b32 	%r368, 4;
	mov.b32 	%r369, 31;
	mov.b32 	%r370, -1;
	// begin inline asm
	shfl.sync.down.b32 %r351, %r352, %r368, %r369, %r370;
	// end inline asm
	// begin inline asm
	shfl.sync.down.b32 %r356, %r357, %r368, %r369, %r370;
	// end inline asm
	mov.b64 	%rd246, {%r351, %r356};
	mov.b64 	%fd43, %rd246;
	mov.b64 	{%r362, %r367}, %rd267;
	// begin inline asm
	shfl.sync.down.b32 %r361, %r362, %r368, %r369, %r370;
	// end inline asm
	// begin inline asm
	shfl.sync.down.b32 %r366, %r367, %r368, %r369, %r370;
	// end inline asm
	mov.b64 	%rd34, {%r361, %r366};
	setp.gt.s32 	%p353, %r310, 27;
	mov.u64 	%rd268, %rd267;
	mov.f64 	%fd302, %fd301;
	@%p353 bra 	$L__BB5_38;
	abs.f64 	%fd44, %fd301;
	abs.f64 	%fd45, %fd43;
	setp.lt.f64 	%p354, %fd44, %fd45;
	setp.ge.f64 	%p355, %fd45, 0d3E7AD7F29ABCAF48;
	and.pred  	%p356, %p354, %p355;
	mov.u64 	%rd268, %rd34;
	mov.f64 	%fd302, %fd43;
	@%p356 bra 	$L__BB5_38;
	setp.lt.f64 	%p357, %fd45, %fd44;
	setp.ge.f64 	%p358, %fd44, 0d3E7AD7F29ABCAF48;
	and.pred  	%p359, %p358, %p357;
	mov.u64 	%rd268, %rd267;
	mov.f64 	%fd302, %fd301;
	@%p359 bra 	$L__BB5_38;
	setp.lt.s64 	%p360, %rd267, %rd34;
	min.s64 	%rd268, %rd267, %rd34;
	selp.f64 	%fd302, %fd301, %fd43, %p360;
$L__BB5_38:
	mov.b64 	%rd247, %fd302;
	mov.b64 	{%r372, %r377}, %rd247;
	mov.b32 	%r388, 8;
	mov.b32 	%r389, 31;
	mov.b32 	%r390, -1;
	// begin inline asm
	shfl.sync.down.b32 %r371, %r372, %r388, %r389, %r390;
	// end inline asm
	// begin inline asm
	shfl.sync.down.b32 %r376, %r377, %r388, %r389, %r390;
	// end inline asm
	mov.b64 	%rd248, {%r371, %r376};
	mov.b64 	%fd48, %rd248;
	mov.b64 	{%r382, %r387}, %rd268;
	// begin inline asm
	shfl.sync.down.b32 %r381, %r382, %r388, %r389, %r390;
	// end inline asm
	// begin inline asm
	shfl.sync.down.b32 %r386, %r387, %r388, %r389, %r390;
	// end inline asm
	mov.b64 	%rd37, {%r381, %r386};
	setp.gt.s32 	%p361, %r310, 23;
	mov.u64 	%rd269, %rd268;
	mov.f64 	%fd303, %fd302;
	@%p361 bra 	$L__BB5_42;
	abs.f64 	%fd49, %fd302;
	abs.f64 	%fd50, %fd48;
	setp.lt.f64 	%p362, %fd49, %fd50;
	setp.ge.f64 	%p363, %fd50, 0d3E7AD7F29ABCAF48;
	and.pred  	%p364, %p362, %p363;
	mov.u64 	%rd269, %rd37;
	mov.f64 	%fd303, %fd48;
	@%p364 bra 	$L__BB5_42;
	setp.lt.f64 	%p365, %fd50, %fd49;
	setp.ge.f64 	%p366, %fd49, 0d3E7AD7F29ABCAF48;
	and.pred  	%p367, %p366, %p365;
	mov.u64 	%rd269, %rd268;
	mov.f64 	%fd303, %fd302;
	@%p367 bra 	$L__BB5_42;
	setp.lt.s64 	%p368, %rd268, %rd37;
	min.s64 	%rd269, %rd268, %rd37;
	selp.f64 	%fd303, %fd302, %fd48, %p368;
$L__BB5_42:
	mov.b64 	%rd249, %fd303;
	mov.b64 	{%r392, %r397}, %rd249;
	mov.b32 	%r408, 16;
	mov.b32 	%r409, 31;
	mov.b32 	%r410, -1;
	// begin inline asm
	shfl.sync.down.b32 %r391, %r392, %r408, %r409, %r410;
	// end inline asm
	// begin inline asm
	shfl.sync.down.b32 %r396, %r397, %r408, %r409, %r410;
	// end inline asm
	mov.b64 	%rd250, {%r391, %r396};
	mov.b64 	%fd53, %rd250;
	mov.b64 	{%r402, %r407}, %rd269;
	// begin inline asm
	shfl.sync.down.b32 %r401, %r402, %r408, %r409, %r410;
	// end inline asm
	// begin inline asm
	shfl.sync.down.b32 %r406, %r407, %r408, %r409, %r410;
	// end inline asm
	mov.b64 	%rd40, {%r401, %r406};
	setp.gt.s32 	%p369, %r310, 15;
	mov.u64 	%rd317, %rd269;
	mov.f64 	%fd351, %fd303;
	@%p369 bra 	$L__BB5_46;
	abs.f64 	%fd54, %fd303;
	abs.f64 	%fd55, %fd53;
	setp.lt.f64 	%p370, %fd54, %fd55;
	setp.ge.f64 	%p371, %fd55, 0d3E7AD7F29ABCAF48;
	and.pred  	%p372, %p370, %p371;
	mov.u64 	%rd317, %rd40;
	mov.f64 	%fd351, %fd53;
	@%p372 bra 	$L__BB5_46;
	setp.lt.f64 	%p373, %fd55, %fd54;
	setp.ge.f64 	%p374, %fd54, 0d3E7AD7F29ABCAF48;
	and.pred  	%p375, %p374, %p373;
	mov.u64 	%rd317, %rd269;
	mov.f64 	%fd351, %fd303;
	@%p375 bra 	$L__BB5_46;
	setp.lt.s64 	%p376, %rd269, %rd40;
	min.s64 	%rd317, %rd269, %rd40;
	selp.f64 	%fd351, %fd303, %fd53, %p376;
$L__BB5_46:
	setp.ne.s32 	%p377, %r310, 0;
	@%p377 bra 	$L__BB5_48;
	shr.u32 	%r411, %r5, 1;
	and.b32  	%r412, %r411, 496;
	mov.u32 	%r413, _ZN6thrust24THRUST_300001_SM_1000_NS8cuda_cub4core6detail5shmemE;
	add.s32 	%r414, %r413, %r412;
	st.shared.f64 	[%r414+8], %fd351;
	st.shared.u64 	[%r414+16], %rd317;
$L__BB5_48:
	bar.sync 	0;
	setp.ne.s32 	%p378, %r5, 0;
	@%p378 bra 	$L__BB5_208;
	ld.shared.f64 	%fd58, [_ZN6thrust24THRUST_300001_SM_1000_NS8cuda_cub4core6detail5shmemE+24];
	ld.shared.u64 	%rd43, [_ZN6thrust24THRUST_300001_SM_1000_NS8cuda_cub4core6detail5shmemE+32];
	abs.f64 	%fd59, %fd351;
	abs.f64 	%fd60, %fd58;
	setp.lt.f64 	%p379, %fd59, %fd60;
	setp.ge.f64 	%p380, %fd60, 0d3E7AD7F29ABCAF48;
	and.pred  	%p381, %p379, %p380;
	mov.u64 	%rd271, %rd43;
	mov.f64 	%fd305, %fd58;
	@%p381 bra 	$L__BB5_52;
	setp.lt.f64 	%p382, %fd60, %fd59;
	setp.ge.f64 	%p383, %fd59, 0d3E7AD7F29ABCAF48;
	and.pred  	%p384, %p383, %p382;
	mov.u64 	%rd271, %rd317;
	mov.f64 	%fd305, %fd351;
	@%p384 bra 	$L__BB5_52;
	setp.lt.s64 	%p385, %rd317, %rd43;
	min.s64 	%rd271, %rd317, %rd43;
	selp.f64 	%fd305, %fd351, %fd58, %p385;
$L__BB5_52:
	ld.shared.f64 	%fd63, [_ZN6thrust24THRUST_300001_SM_1000_NS8cuda_cub4core6detail5shmemE+40];
	ld.shared.u64 	%rd46, [_ZN6thrust24THRUST_300001_SM_1000_NS8cuda_cub4core6detail5shmemE+48];
	abs.f64 	%fd64, %fd305;
	abs.f64 	%fd65, %fd63;
	setp.lt.f64 	%p386, %fd64, %fd65;
	setp.ge.f64 	%p387, %fd65, 0d3E7AD7F29ABCAF48;
	and.pred  	%p388, %p386, %p387;
	mov.u64 	%rd272, %rd46;
	mov.f64 	%fd306, %fd63;
	@%p388 bra 	$L__BB5_55;
	setp.lt.f64 	%p389, %fd65, %fd64;
	setp.ge.f64 	%p390, %fd64, 0d3E7AD7F29ABCAF48;
	and.pred  	%p391, %p390, %p389;
	mov.u64 	%rd272, %rd271;
	mov.f64 	%fd306, %fd305;
	@%p391 bra 	$L__BB5_55;
	setp.lt.s64 	%p392, %rd271, %rd46;
	min.s64 	%rd272, %rd271, %rd46;
	selp.f64 	%fd306, %fd305, %fd63, %p392;
$L__BB5_55:
	ld.shared.f64 	%fd68, [_ZN6thrust24THRUST_300001_SM_1000_NS8cuda_cub4core6detail5shmemE+56];
	ld.shared.u64 	%rd49, [_ZN6thrust24THRUST_300001_SM_1000_NS8cuda_cub4core6detail5shmemE+64];
	abs.f64 	%fd69, %fd306;
	abs.f64 	%fd70, %fd68;
	setp.lt.f64 	%p393, %fd69, %fd70;
	setp.ge.f64 	%p394, %fd70, 0d3E7AD7F29ABCAF48;
	and.pred  	%p395, %p393, %p394;
	mov.u64 	%rd273, %rd49;
	mov.f64 	%fd307, %fd68;
	@%p395 bra 	$L__BB5_58;
	setp.lt.f64 	%p396, %fd70, %fd69;
	setp.ge.f64 	%p397, %fd69, 0d3E7AD7F29ABCAF48;
	and.pred  	%p398, %p397, %p396;
	mov.u64 	%rd273, %rd272;
	mov.f64 	%fd307, %fd306;
	@%p398 bra 	$L__BB5_58;
	setp.lt.s64 	%p399, %rd272, %rd49;
	min.s64 	%rd273, %rd272, %rd49;
	selp.f64 	%fd307, %fd306, %fd68, %p399;
$L__BB5_58:
	ld.shared.f64 	%fd73, [_ZN6thrust24THRUST_300001_SM_1000_NS8cuda_cub4core6detail5shmemE+72];
	ld.shared.u64 	%rd52, [_ZN6thrust24THRUST_300001_SM_1000_NS8cuda_cub4core6detail5shmemE+80];
	abs.f64 	%fd74, %fd307;
	abs.f64 	%fd75, %fd73;
	setp.lt.f64 	%p400, %fd74, %fd75;
	setp.ge.f64 	%p401, %fd75, 0d3E7AD7F29ABCAF48;
	and.pred  	%p402, %p400, %p401;
	mov.u64 	%rd274, %rd52;
	mov.f64 	%fd308, %fd73;
	@%p402 bra 	$L__BB5_61;
	setp.lt.f64 	%p403, %fd75, %fd74;
	setp.ge.f64 	%p404, %fd74, 0d3E7AD7F29ABCAF48;
	and.pred  	%p405, %p404, %p403;
	mov.u64 	%rd274, %rd273;
	mov.f64 	%fd308, %fd307;
	@%p405 bra 	$L__BB5_61;
	setp.lt.s64 	%p406, %rd273, %rd52;
	min.s64 	%rd274, %rd273, %rd52;
	selp.f64 	%fd308, %fd307, %fd73, %p406;
$L__BB5_61:
	ld.shared.f64 	%fd78, [_ZN6thrust24THRUST_300001_SM_1000_NS8cuda_cub4core6detail5shmemE+88];
	ld.shared.u64 	%rd55, [_ZN6thrust24THRUST_300001_SM_1000_NS8cuda_cub4core6detail5shmemE+96];
	abs.f64 	%fd79, %fd308;
	abs.f64 	%fd80, %fd78;
	setp.lt.f64 	%p407, %fd79, %fd80;
	setp.ge.f64 	%p408, %fd80, 0d3E7AD7F29ABCAF48;
	and.pred  	%p409, %p407, %p408;
	mov.u64 	%rd275, %rd55;
	mov.f64 	%fd309, %fd78;
	@%p409 bra 	$L__BB5_64;
	setp.lt.f64 	%p410, %fd80, %fd79;
	setp.ge.f64 	%p411, %fd79, 0d3E7AD7F29ABCAF48;
	and.pred  	%p412, %p411, %p410;
	mov.u64 	%rd275, %rd274;
	mov.f64 	%fd309, %fd308;
	@%p412 bra 	$L__BB5_64;
	setp.lt.s64 	%p413, %rd274, %rd55;
	min.s64 	%rd275, %rd274, %rd55;
	selp.f64 	%fd309, %fd308, %fd78, %p413;
$L__BB5_64:
	ld.shared.f64 	%fd83, [_ZN6thrust24THRUST_300001_SM_1000_NS8cuda_cub4core6detail5shmemE+104];
	ld.shared.u64 	%rd58, [_ZN6thrust24THRUST_300001_SM_1000_NS8cuda_cub4core6detail5shmemE+112];
	abs.f64 	%fd84, %fd309;
	abs.f64 	%fd85, %fd83;
	setp.lt.f64 	%p414, %fd84, %fd85;
	setp.ge.f64 	%p415, %fd85, 0d3E7AD7F29ABCAF48;
	and.pred  	%p416, %p414, %p415;
	mov.u64 	%rd276, %rd58;
	mov.f64 	%fd310, %fd83;
	@%p416 bra 	$L__BB5_67;
	setp.lt.f64 	%p417, %fd85, %fd84;
	setp.ge.f64 	%p418, %fd84, 0d3E7AD7F29ABCAF48;
	and.pred  	%p419, %p418, %p417;
	mov.u64 	%rd276, %rd275;
	mov.f64 	%fd310, %fd309;
	@%p419 bra 	$L__BB5_67;
	setp.lt.s64 	%p420, %rd275, %rd58;
	min.s64 	%rd276, %rd275, %rd58;
	selp.f64 	%fd310, %fd309, %fd83, %p420;
$L__BB5_67:
	ld.shared.f64 	%fd88, [_ZN6thrust24THRUST_300001_SM_1000_NS8cuda_cub4core6detail5shmemE+120];
	ld.shared.u64 	%rd61, [_ZN6thrust24THRUST_300001_SM_1000_NS8cuda_cub4core6detail5shmemE+128];
	abs.f64 	%fd89, %fd310;
	abs.f64 	%fd90, %fd88;
	setp.lt.f64 	%p421, %fd89, %fd90;
	setp.ge.f64 	%p422, %fd90, 0d3E7AD7F29ABCAF48;
	and.pred  	%p423, %p421, %p422;
	mov.u64 	%rd317, %rd61;
	mov.f64 	%fd351, %fd88;
	@%p423 bra 	$L__BB5_208;
	setp.lt.f64 	%p424, %fd90, %fd89;
	setp.ge.f64 	%p425, %fd89, 0d3E7AD7F29ABCAF48;
	and.pred  	%p426, %p425, %p424;
	mov.u64 	%rd317, %rd276;
	mov.f64 	%fd351, %fd310;
	@%p426 bra 	$L__BB5_208;
	setp.lt.s64 	%p427, %rd276, %rd61;
	min.s64 	%rd317, %rd276, %rd61;
	selp.f64 	%fd351, %fd310, %fd88, %p427;
	bra.uni 	$L__BB5_208;
$L__BB5_70:
	// begin inline asm
	mov.u32 %r197, %laneid;
	// end inline asm
	and.b32  	%r218, %r5, 992;
	add.s32 	%r219, %r218, 32;
	setp.gt.s32 	%p238, %r219, %r4;
	not.b32 	%r220, %r218;
	add.s32 	%r221, %r4, %r220;
	selp.b32 	%r216, %r221, 31, %p238;
	mov.b64 	%rd231, %fd298;
	mov.b64 	{%r199, %r204}, %rd231;
	mov.b32 	%r215, 1;
	mov.b32 	%r217, -1;
	// begin inline asm
	shfl.sync.down.b32 %r198, %r199, %r215, %r216, %r217;
	// end inline asm
	// begin inline asm
	shfl.sync.down.b32 %r203, %r204, %r215, %r216, %r217;
	// end inline asm
	mov.b64 	%rd232, {%r198, %r203};
	mov.b64 	%fd92, %rd232;
	mov.b64 	{%r209, %r214}, %rd264;
	// begin inline asm
	shfl.sync.down.b32 %r208, %r209, %r215, %r216, %r217;
	// end inline asm
	// begin inline asm
	shfl.sync.down.b32 %r213, %r214, %r215, %r216, %r217;
	// end inline asm
	mov.b64 	%rd63, {%r208, %r213};
	setp.ge.s32 	%p239, %r197, %r216;
	mov.u64 	%rd277, %rd264;
	mov.f64 	%fd311, %fd298;
	@%p239 bra 	$L__BB5_74;
	abs.f64 	%fd93, %fd298;
	abs.f64 	%fd94, %fd92;
	setp.lt.f64 	%p240, %fd93, %fd94;
	setp.ge.f64 	%p241, %fd94, 0d3E7AD7F29ABCAF48;
	and.pred  	%p242, %p240, %p241;
	mov.u64 	%rd277, %rd63;
	mov.f64 	%fd311, %fd92;
	@%p242 bra 	$L__BB5_74;
	setp.lt.f64 	%p243, %fd94, %fd93;
	setp.ge.f64 	%p244, %fd93, 0d3E7AD7F29ABCAF48;
	and.pred  	%p245, %p244, %p243;
	mov.u64 	%rd277, %rd264;
	mov.f64 	%fd311, %fd298;
	@%p245 bra 	$L__BB5_74;
	setp.lt.s64 	%p246, %rd264, %rd63;
	min.s64 	%rd277, %rd264, %rd63;
	selp.f64 	%fd311, %fd298, %fd92, %p246;
$L__BB5_74:
	mov.b64 	%rd233, %fd311;
	mov.b64 	{%r223, %r228}, %rd233;
	mov.b32 	%r239, 2;
	mov.b32 	%r241, -1;
	// begin inline asm
	shfl.sync.down.b32 %r222, %r223, %r239, %r216, %r241;
	// end inline asm
	// begin inline asm
	shfl.sync.down.b32 %r227, %r228, %r239, %r216, %r241;
	// end inline asm
	mov.b64 	%rd234, {%r222, %r227};
	mov.b64 	%fd97, %rd234;
	mov.b64 	{%r233, %r238}, %rd277;
	// begin inline asm
	shfl.sync.down.b32 %r232, %r233, %r239, %r216, %r241;
	// end inline asm
	// begin inline asm
	shfl.sync.down.b32 %r237, %r238, %r239, %r216, %r241;
	// end inline asm
	mov.b64 	%rd66, {%r232, %r237};
	add.s32 	%r242, %r197, 2;
	setp.gt.s32 	%p247, %r242, %r216;
	mov.u64 	%rd278, %rd277;
	mov.f64 	%fd312, %fd311;
	@%p247 bra 	$L__BB5_78;
	abs.f64 	%fd98, %fd311;
	abs.f64 	%fd99, %fd97;
	setp.lt.f64 	%p248, %fd98, %fd99;
	setp.ge.f64 	%p249, %fd99, 0d3E7AD7F29ABCAF48;
	and.pred  	%p250, %p248, %p249;
	mov.u64 	%rd278, %rd66;
	mov.f64 	%fd312, %fd97;
	@%p250 bra 	$L__BB5_78;
	setp.lt.f64 	%p251, %fd99, %fd98;
	setp.ge.f64 	%p252, %fd98, 0d3E7AD7F29ABCAF48;
	and.pred  	%p253, %p252, %p251;
	mov.u64 	%rd278, %rd277;
	mov.f64 	%fd312, %fd311;
	@%p253 bra 	$L__BB5_78;
	setp.lt.s64 	%p254, %rd277, %rd66;
	min.s64 	%rd278, %rd277, %rd66;
	selp.f64 	%fd312, %fd311, %fd97, %p254;
$L__BB5_78:
	mov.b64 	%rd235, %fd312;
	mov.b64 	{%r244, %r249}, %rd235;
	mov.b32 	%r260, 4;
	mov.b32 	%r262, -1;
	// begin inline asm
	shfl.sync.down.b32 %r243, %r244, %r260, %r216, %r262;
	// end inline asm
	// begin inline asm
	shfl.sync.down.b32 %r248, %r249, %r260, %r216, %r262;
	// end inline asm
	mov.b64 	%rd236, {%r243, %r248};
	mov.b64 	%fd102, %rd236;
	mov.b64 	{%r254, %r259}, %rd278;
	// begin inline asm
	shfl.sync.down.b32 %r253, %r254, %r260, %r216, %r262;
	// end inline asm
	// begin inline asm
	shfl.sync.down.b32 %r258, %r259, %r260, %r216, %r262;
	// end inline asm
	mov.b64 	%rd69, {%r253, %r258};
	add.s32 	%r263, %r197, 4;
	setp.gt.s32 	%p255, %r263, %r216;
	mov.u64 	%rd279, %rd278;
	mov.f64 	%fd313, %fd312;
	@%p255 bra 	$L__BB5_82;
	abs.f64 	%fd103, %fd312;
	abs.f64 	%fd104, %fd102;
	setp.lt.f64 	%p256, %fd103, %fd104;
	setp.ge.f64 	%p257, %fd104, 0d3E7AD7F29ABCAF48;
	and.pred  	%p258, %p256, %p257;
	mov.u64 	%rd279, %rd69;
	mov.f64 	%fd313, %fd102;
	@%p258 bra 	$L__BB5_82;
	setp.lt.f64 	%p259, %fd104, %fd103;
	setp.ge.f64 	%p260, %fd103, 0d3E7AD7F29ABCAF48;
	and.pred  	%p261, %p260, %p259;
	mov.u64 	%rd279, %rd278;
	mov.f64 	%fd313, %fd312;
	@%p261 bra 	$L__BB5_82;
	setp.lt.s64 	%p262, %rd278, %rd69;
	min.s64 	%rd279, %rd278, %rd69;
	selp.f64 	%fd313, %fd312, %fd102, %p262;
$L__BB5_82:
	mov.b64 	%rd237, %fd313;
	mov.b64 	{%r265, %r270}, %rd237;
	mov.b32 	%r281, 8;
	mov.b32 	%r283, -1;
	// begin inline asm
	shfl.sync.down.b32 %r264, %r265, %r281, %r216, %r283;
	// end inline asm
	// begin inline asm
	shfl.sync.down.b32 %r269, %r270, %r281, %r216, %r283;
	// end inline asm
	mov.b64 	%rd238, {%r264, %r269};
	mov.b64 	%fd107, %rd238;
	mov.b64 	{%r275, %r280}, %rd279;
	// begin inline asm
	shfl.sync.down.b32 %r274, %r275, %r281, %r216, %r283;
	// end inline asm
	// begin inline asm
	shfl.sync.down.b32 %r279, %r280, %r281, %r216, %r283;
	// end inline asm
	mov.b64 	%rd72, {%r274, %r279};
	add.s32 	%r284, %r197, 8;
	setp.gt.s32 	%p263, %r284, %r216;
	mov.u64 	%rd280, %rd279;
	mov.f64 	%fd314, %fd313;
	@%p263 bra 	$L__BB5_86;
	abs.f64 	%fd108, %fd313;
	abs.f64 	%fd109, %fd107;
	setp.lt.f64 	%p264, %fd108, %fd109;
	setp.ge.f64 	%p265, %fd109, 0d3E7AD7F29ABCAF48;
	and.pred  	%p266, %p264, %p265;
	mov.u64 	%rd280, %rd72;
	mov.f64 	%fd314, %fd107;
	@%p266 bra 	$L__BB5_86;
	setp.lt.f64 	%p267, %fd109, %fd108;
	setp.ge.f64 	%p268, %fd108, 0d3E7AD7F29ABCAF48;
	and.pred  	%p269, %p268, %p267;
	mov.u64 	%rd280, %rd279;
	mov.f64 	%fd314, %fd313;
	@%p269 bra 	$L__BB5_86;
	setp.lt.s64 	%p270, %rd279, %rd72;
	min.s64 	%rd280, %rd279, %rd72;
	selp.f64 	%fd314, %fd313, %fd107, %p270;
$L__BB5_86:
	mov.b64 	%rd239, %fd314;
	mov.b64 	{%r286, %r291}, %rd239;
	mov.b32 	%r302, 16;
	mov.b32 	%r304, -1;
	// begin inline asm
	shfl.sync.down.b32 %r285, %r286, %r302, %r216, %r304;
	// end inline asm
	// begin inline asm
	shfl.sync.down.b32 %r290, %r291, %r302, %r216, %r304;
	// end inline asm
	mov.b64 	%rd240, {%r285, %r290};
	mov.b64 	%fd112, %rd240;
	mov.b64 	{%r296, %r301}, %rd280;
	// begin inline asm
	shfl.sync.down.b32 %r295, %r296, %r302, %r216, %r304;
	// end inline asm
	// begin inline asm
	shfl.sync.down.b32 %r300, %r301, %r302, %r216, %r304;
	// end inline asm
	mov.b64 	%rd75, {%r295, %r300};
	add.s32 	%r305, %r197, 16;
	setp.gt.s32 	%p271, %r305, %r216;
	mov.u64 	%rd317, %rd280;
	mov.f64 	%fd351, %fd314;
	@%p271 bra 	$L__BB5_90;
	abs.f64 	%fd113, %fd314;
	abs.f64 	%fd114, %fd112;
	setp.lt.f64 	%p272, %fd113, %fd114;
	setp.ge.f64 	%p273, %fd114, 0d3E7AD7F29ABCAF48;
	and.pred  	%p274, %p272, %p273;
	mov.u64 	%rd317, %rd75;
	mov.f64 	%fd351, %fd112;
	@%p274 bra 	$L__BB5_90;
	setp.lt.f64 	%p275, %fd114, %fd113;
	setp.ge.f64 	%p276, %fd113, 0d3E7AD7F29ABCAF48;
	and.pred  	%p277, %p276, %p275;
	mov.u64 	%rd317, %rd280;
	mov.f64 	%fd351, %fd314;
	@%p277 bra 	$L__BB5_90;
	setp.lt.s64 	%p278, %rd280, %rd75;
	min.s64 	%rd317, %rd280, %rd75;
	selp.f64 	%fd351, %fd314, %fd112, %p278;
$L__BB5_90:
	setp.ne.s32 	%p279, %r197, 0;
	@%p279 bra 	$L__BB5_92;
	shr.u32 	%r306, %r5, 1;
	and.b32  	%r307, %r306, 496;
	mov.u32 	%r308, _ZN6thrust24THRUST_300001_SM_1000_NS8cuda_cub4core6detail5shmemE;
	add.s32 	%r309, %r308, %r307;
	st.shared.f64 	[%r309+8], %fd351;
	st.shared.u64 	[%r309+16], %rd317;
$L__BB5_92:
	bar.sync 	0;
	setp.ne.s32 	%p280, %r5, 0;
	@%p280 bra 	$L__BB5_208;
	setp.lt.s32 	%p281, %r4, 33;
	mov.f64 	%fd316, %fd351;
	mov.u64 	%rd282, %rd317;
	@%p281 bra 	$L__BB5_97;
	ld.shared.f64 	%fd117, [_ZN6thrust24THRUST_300001_SM_1000_NS8cuda_cub4core6detail5shmemE+24];
	ld.shared.u64 	%rd78, [_ZN6thrust24THRUST_300001_SM_1000_NS8cuda_cub4core6detail5shmemE+32];
	abs.f64 	%fd118, %fd351;
	abs.f64 	%fd119, %fd117;
	setp.lt.f64 	%p282, %fd118, %fd119;
	setp.ge.f64 	%p283, %fd119, 0d3E7AD7F29ABCAF48;
	and.pred  	%p284, %p282, %p283;
	mov.f64 	%fd316, %fd117;
	mov.u64 	%rd282, %rd78;
	@%p284 bra 	$L__BB5_97;
	setp.lt.f64 	%p285, %fd119, %fd118;
	setp.ge.f64 	%p286, %fd118, 0d3E7AD7F29ABCAF48;
	and.pred  	%p287, %p286, %p285;
	mov.f64 	%fd316, %fd351;
	mov.u64 	%rd282, %rd317;
	@%p287 bra 	$L__BB5_97;
	setp.lt.s64 	%p288, %rd317, %rd78;
	min.s64 	%rd282, %rd317, %rd78;
	selp.f64 	%fd316, %fd351, %fd117, %p288;
$L__BB5_97:
	setp.lt.s32 	%p289, %r4, 65;
	mov.f64 	%fd317, %fd316;
	mov.u64 	%rd283, %rd282;
	@%p289 bra 	$L__BB5_101;
	ld.shared.f64 	%fd122, [_ZN6thrust24THRUST_300001_SM_1000_NS8cuda_cub4core6detail5shmemE+40];
	ld.shared.u64 	%rd81, [_ZN6thrust24THRUST_300001_SM_1000_NS8cuda_cub4core6detail5shmemE+48];
	abs.f64 	%fd123, %fd316;
	abs.f64 	%fd124, %fd122;
	setp.lt.f64 	%p290, %fd123, %fd124;
	setp.ge.f64 	%p291, %fd124, 0d3E7AD7F29ABCAF48;
	and.pred  	%p292, %p290, %p291;
	mov.f64 	%fd317, %fd122;
	mov.u64 	%rd283, %rd81;
	@%p292 bra 	$L__BB5_101;
	setp.lt.f64 	%p293, %fd124, %fd123;
	setp.ge.f64 	%p294, %fd123, 0d3E7AD7F29ABCAF48;
	and.pred  	%p295, %p294, %p293;
	mov.f64 	%fd317, %fd316;
	mov.u64 	%rd283, %rd282;
	@%p295 bra 	$L__BB5_101;
	setp.lt.s64 	%p296, %rd282, %rd81;
	selp.f64 	%fd317, %fd316, %fd122, %p296;
	min.s64 	%rd283, %rd282, %rd81;
$L__BB5_101:
	setp.lt.s32 	%p297, %r4, 97;
	mov.f64 	%fd318, %fd317;
	mov.u64 	%rd284, %rd283;
	@%p297 bra 	$L__BB5_105;
	ld.shared.f64 	%fd127, [_ZN6thrust24THRUST_300001_SM_1000_NS8cuda_cub4core6detail5shmemE+56];
	ld.shared.u64 	%rd84, [_ZN6thrust24THRUST_300001_SM_1000_NS8cuda_cub4core6detail5shmemE+64];
	abs.f64 	%fd128, %fd317;
	abs.f64 	%fd129, %fd127;
	setp.lt.f64 	%p298, %fd128, %fd129;
	setp.ge.f64 	%p299, %fd129, 0d3E7AD7F29ABCAF48;
	and.pred  	%p300, %p298, %p299;
	mov.f64 	%fd318, %fd127;
	mov.u64 	%rd284, %rd84;
	@%p300 bra 	$L__BB5_105;
	setp.lt.f64 	%p301, %fd129, %fd128;
	setp.ge.f64 	%p302, %fd128, 0d3E7AD7F29ABCAF48;
	and.pred  	%p303, %p302, %p301;
	mov.f64 	%fd318, %fd317;
	mov.u64 	%rd284, %rd283;
	@%p303 bra 	$L__BB5_105;
	setp.lt.s64 	%p304, %rd283, %rd84;
	selp.f64 	%fd318, %fd317, %fd127, %p304;
	min.s64 	%rd284, %rd283, %rd84;
$L__BB5_105:
	setp.lt.s32 	%p305, %r4, 129;
	mov.f64 	%fd319, %fd318;
	mov.u64 	%rd285, %rd284;
	@%p305 bra 	$L__BB5_109;
	ld.shared.f64 	%fd132, [_ZN6thrust24THRUST_300001_SM_1000_NS8cuda_cub4core6detail5shmemE+72];
	ld.shared.u64 	%rd87, [_ZN6thrust24THRUST_300001_SM_1000_NS8cuda_cub4core6detail5shmemE+80];
	abs.f64 	%fd133, %fd318;
	abs.f64 	%fd134, %fd132;
	setp.lt.f64 	%p306, %fd133, %fd134;
	setp.ge.f64 	%p307, %fd134, 0d3E7AD7F29ABCAF48;
	and.pred  	%p308, %p306, %p307;
	mov.f64 	%fd319, %fd132;
	mov.u64 	%rd285, %rd87;
	@%p308 bra 	$L__BB5_109;
	setp.lt.f64 	%p309, %fd134, %fd133;
	setp.ge.f64 	%p310, %fd133, 0d3E7AD7F29ABCAF48;
	and.pred  	%p311, %p310, %p309;
	mov.f64 	%fd319, %fd318;
	mov.u64 	%rd285, %rd284;
	@%p311 bra 	$L__BB5_109;
	setp.lt.s64 	%p312, %rd284, %rd87;
	selp.f64 	%fd319, %fd318, %fd132, %p312;
	min.s64 	%rd285, %rd284, %rd87;
$L__BB5_109:
	setp.lt.s32 	%p313, %r4, 161;
	mov.f64 	%fd320, %fd319;
	mov.u64 	%rd286, %rd285;
	@%p313 bra 	$L__BB5_113;
	ld.shared.f64 	%fd137, [_ZN6thrust24THRUST_300001_SM_1000_NS8cuda_cub4core6detail5shmemE+88];
	ld.shared.u64 	%rd90, [_ZN6thrust24THRUST_300001_SM_1000_NS8cuda_cub4core6detail5shmemE+96];
	abs.f64 	%fd138, %fd319;
	abs.f64 	%fd139, %fd137;
	setp.lt.f64 	%p314, %fd138, %fd139;
	setp.ge.f64 	%p315, %fd139, 0d3E7AD7F29ABCAF48;
	and.pred  	%p316, %p314, %p315;
	mov.f64 	%fd320, %fd137;
	mov.u64 	%rd286, %rd90;
	@%p316 bra 	$L__BB5_113;
	setp.lt.f64 	%p317, %fd139, %fd138;
	setp.ge.f64 	%p318, %fd138, 0d3E7AD7F29ABCAF48;
	and.pred  	%p319, %p318, %p317;
	mov.f64 	%fd320, %fd319;
	mov.u64 	%rd286, %rd285;
	@%p319 bra 	$L__BB5_113;
	setp.lt.s64 	%p320, %rd285, %rd90;
	selp.f64 	%fd320, %fd319, %fd137, %p320;
	min.s64 	%rd286, %rd285, %rd90;
$L__BB5_113:
	setp.lt.s32 	%p321, %r4, 193;
	mov.f64 	%fd321, %fd320;
	mov.u64 	%rd287, %rd286;
	@%p321 bra 	$L__BB5_117;
	ld.shared.f64 	%fd142, [_ZN6thrust24THRUST_300001_SM_1000_NS8cuda_cub4core6detail5shmemE+104];
	ld.shared.u64 	%rd93, [_ZN6thrust24THRUST_300001_SM_1000_NS8cuda_cub4core6detail5shmemE+112];
	abs.f64 	%fd143, %fd320;
	abs.f64 	%fd144, %fd142;
	setp.lt.f64 	%p322, %fd143, %fd144;
	setp.ge.f64 	%p323, %fd144, 0d3E7AD7F29ABCAF48;
	and.pred  	%p324, %p322, %p323;
	mov.f64 	%fd321, %fd142;
	mov.u64 	%rd287, %rd93;
	@%p324 bra 	$L__BB5_117;
	setp.lt.f64 	%p325, %fd144, %fd143;
	setp.ge.f64 	%p326, %fd143, 0d3E7AD7F29ABCAF48;
	and.pred  	%p327, %p326, %p325;
	mov.f64 	%fd321, %fd320;
	mov.u64 	%rd287, %rd286;
	@%p327 bra 	$L__BB5_117;
	setp.lt.s64 	%p328, %rd286, %rd93;
	selp.f64 	%fd321, %fd320, %fd142, %p328;
	min.s64 	%rd287, %rd286, %rd93;
$L__BB5_117:
	setp.lt.s32 	%p329, %r4, 225;
	mov.u64 	%rd317, %rd287;
	mov.f64 	%fd351, %fd321;
	@%p329 bra 	$L__BB5_208;
	ld.shared.f64 	%fd147, [_ZN6thrust24THRUST_300001_SM_1000_NS8cuda_cub4core6detail5shmemE+120];
	ld.shared.u64 	%rd96, [_ZN6thrust24THRUST_300001_SM_1000_NS8cuda_cub4core6detail5shmemE+128];
	abs.f64 	%fd148, %fd321;
	abs.f64 	%fd149, %fd147;
	setp.lt.f64 	%p330, %fd148, %fd149;
	setp.ge.f64 	%p331, %fd149, 0d3E7AD7F29ABCAF48;
	and.pred  	%p332, %p330, %p331;
	mov.u64 	%rd317, %rd96;
	mov.f64 	%fd351, %fd147;
	@%p332 bra 	$L__BB5_208;
	setp.lt.f64 	%p333, %fd149, %fd148;
	setp.ge.f64 	%p334, %fd148, 0d3E7AD7F29ABCAF48;
	and.pred  	%p335, %p334, %p333;
	mov.u64 	%rd317, %rd287;
	mov.f64 	%fd351, %fd321;
	@%p335 bra 	$L__BB5_208;
	setp.lt.s64 	%p336, %rd287, %rd96;
	selp.f64 	%fd351, %fd321, %fd147, %p336;
	min.s64 	%rd317, %rd287, %rd96;
	bra.uni 	$L__BB5_208;
$L__BB5_121:
	mov.u32 	%r35, %tid.x;
	cvt.s64.s32 	%rd183, %r2;
	add.s64 	%rd98, %rd3, %rd183;
	cvt.u64.u32 	%rd99, %r35;
	add.s64 	%rd184, %rd99, %rd183;
	shl.b64 	%rd185, %rd184, 3;
	add.s64 	%rd186, %rd2, %rd185;
	ld.global.f64 	%fd274, [%rd186];
	add.s32 	%r69, %r35, 256;
	cvt.u64.u32 	%rd187, %r69;
	ld.global.f64 	%fd275, [%rd186+2048];
	add.s32 	%r70, %r35, 512;
	cvt.u64.u32 	%rd188, %r70;
	ld.global.f64 	%fd276, [%rd186+4096];
	add.s32 	%r71, %r35, 768;
	cvt.u64.u32 	%rd189, %r71;
	ld.global.f64 	%fd277, [%rd186+6144];
	or.b32  	%r72, %r35, 1024;
	cvt.u64.u32 	%rd100, %r72;
	add.s64 	%rd305, %rd98, %rd100;
	ld.global.f64 	%fd339, [%rd186+8192];
	abs.f64 	%fd278, %fd274;
	abs.f64 	%fd279, %fd275;
	setp.geu.f64 	%p2, %fd278, %fd279;
	setp.ltu.f64 	%p3, %fd279, 0d3E7AD7F29ABCAF48;
	or.pred  	%p4, %p2, %p3;
	selp.f64 	%fd280, %fd274, %fd275, %p4;
	selp.b64 	%rd190, %rd99, %rd187, %p4;
	abs.f64 	%fd281, %fd280;
	abs.f64 	%fd282, %fd276;
	setp.geu.f64 	%p5, %fd281, %fd282;
	setp.ltu.f64 	%p6, %fd282, 0d3E7AD7F29ABCAF48;
	or.pred  	%p7, %p5, %p6;
	selp.f64 	%fd283, %fd280, %fd276, %p7;
	selp.b64 	%rd191, %rd190, %rd188, %p7;
	abs.f64 	%fd284, %fd283;
	abs.f64 	%fd285, %fd277;
	setp.geu.f64 	%p8, %fd284, %fd285;
	setp.ltu.f64 	%p9, %fd285, 0d3E7AD7F29ABCAF48;
	or.pred  	%p10, %p8, %p9;
	selp.f64 	%fd152, %fd283, %fd277, %p10;
	selp.b64 	%rd102, %rd191, %rd189, %p10;
	abs.f64 	%fd153, %fd152;
	abs.f64 	%fd154, %fd339;
	setp.lt.f64 	%p11, %fd153, %fd154;
	setp.ge.f64 	%p12, %fd154, 0d3E7AD7F29ABCAF48;
	and.pred  	%p13, %p11, %p12;
	@%p13 bra 	$L__BB5_123;
	setp.lt.f64 	%p14, %fd154, %fd153;
	setp.ge.f64 	%p15, %fd153, 0d3E7AD7F29ABCAF48;
	and.pred  	%p16, %p15, %p14;
	setp.lt.u64 	%p17, %rd102, %rd100;
	or.pred  	%p18, %p16, %p17;
	selp.f64 	%fd339, %fd152, %fd339, %p18;
	add.s64 	%rd194, %rd98, %rd102;
	selp.b64 	%rd305, %rd194, %rd305, %p18;
$L__BB5_123:
	setp.le.s32 	%p19, %r66, %r3;
	@%p19 bra 	$L__BB5_164;
	setp.ne.s32 	%p20, %r35, 0;
	@%p20 bra 	$L__BB5_126;
	atom.global.add.u32 	%r73, [%rd1+4], 1280;
	add.s32 	%r74, %r73, %r3;
	st.shared.u32 	[_ZN6thrust24THRUST_300001_SM_1000_NS8cuda_cub4core6detail5shmemE+152], %r74;
$L__BB5_126:
	bar.sync 	0;
	ld.shared.u32 	%r427, [_ZN6thrust24THRUST_300001_SM_1000_NS8cuda_cub4core6detail5shmemE+152];
	add.s32 	%r75, %r427, 1280;
	setp.gt.s32 	%p21, %r75, %r66;
	@%p21 bra 	$L__BB5_141;
	mov.f64 	%fd323, %fd339;
	mov.u64 	%rd289, %rd305;
$L__BB5_128:
	cvt.s64.s32 	%rd195, %r427;
	add.s64 	%rd196, %rd99, %rd195;
	shl.b64 	%rd197, %rd196, 3;
	add.s64 	%rd198, %rd2, %rd197;
	add.s64 	%rd290, %rd196, %rd3;
	ld.global.f64 	%fd324, [%rd198];
	add.s64 	%rd291, %rd290, 256;
	ld.global.f64 	%fd325, [%rd198+2048];
	add.s64 	%rd292, %rd290, 512;
	ld.global.f64 	%fd326, [%rd198+4096];
	add.s64 	%rd293, %rd290, 768;
	ld.global.f64 	%fd327, [%rd198+6144];
	add.s64 	%rd305, %rd290, 1024;
	ld.global.f64 	%fd339, [%rd198+8192];
	abs.f64 	%fd163, %fd323;
	abs.f64 	%fd164, %fd324;
	setp.lt.f64 	%p22, %fd163, %fd164;
	setp.ge.f64 	%p23, %fd164, 0d3E7AD7F29ABCAF48;
	and.pred  	%p24, %p22, %p23;
	@%p24 bra 	$L__BB5_130;
	setp.lt.f64 	%p25, %fd164, %fd163;
	setp.ge.f64 	%p26, %fd163, 0d3E7AD7F29ABCAF48;
	and.pred  	%p27, %p26, %p25;
	setp.lt.s64 	%p28, %rd289, %rd290;
	or.pred  	%p29, %p27, %p28;
	selp.f64 	%fd324, %fd323, %fd324, %p29;
	selp.b64 	%rd290, %rd289, %rd290, %p29;
$L__BB5_130:
	abs.f64 	%fd167, %fd324;
	abs.f64 	%fd168, %fd325;
	setp.lt.f64 	%p30, %fd167, %fd168;
	setp.ge.f64 	%p31, %fd168, 0d3E7AD7F29ABCAF48;
	and.pred  	%p32, %p30, %p31;
	@%p32 bra 	$L__BB5_132;
	setp.lt.f64 	%p33, %fd168, %fd167;
	setp.ge.f64 	%p34, %fd167, 0d3E7AD7F29ABCAF48;
	and.pred  	%p35, %p34, %p33;
	setp.lt.s64 	%p36, %rd290, %rd291;
	or.pred  	%p37, %p35, %p36;
	selp.f64 	%fd325, %fd324, %fd325, %p37;
	selp.b64 	%rd291, %rd290, %rd291, %p37;
$L__BB5_132:
	abs.f64 	%fd171, %fd325;
	abs.f64 	%fd172, %fd326;
	setp.lt.f64 	%p38, %fd171, %fd172;
	setp.ge.f64 	%p39, %fd172, 0d3E7AD7F29ABCAF48;
	and.pred  	%p40, %p38, %p39;
	@%p40 bra 	$L__BB5_134;
	setp.lt.f64 	%p41, %fd172, %fd171;
	setp.ge.f64 	%p42, %fd171, 0d3E7AD7F29ABCAF48;
	and.pred  	%p43, %p42, %p41;
	setp.lt.s64 	%p44, %rd291, %rd292;
	or.pred  	%p45, %p43, %p44;
	selp.f64 	%fd326, %fd325, %fd326, %p45;
	selp.b64 	%rd292, %rd291, %rd292, %p45;
$L__BB5_134:
	abs.f64 	%fd175, %fd326;
	abs.f64 	%fd176, %fd327;
	setp.lt.f64 	%p46, %fd175, %fd176;
	setp.ge.f64 	%p47, %fd176, 0d3E7AD7F29ABCAF48;
	and.pred  	%p48, %p46, %p47;
	@%p48 bra 	$L__BB5_136;
	setp.lt.f64 	%p49, %fd176, %fd175;
	setp.ge.f64 	%p50, %fd175, 0d3E7AD7F29ABCAF48;
	and.pred  	%p51, %p50, %p49;
	setp.lt.s64 	%p52, %rd292, %rd293;
	or.pred  	%p53, %p51, %p52;
	selp.f64 	%fd327, %fd326, %fd327, %p53;
	selp.b64 	%rd293, %rd292, %rd293, %p53;
$L__BB5_136:
	abs.f64 	%fd179, %fd327;
	abs.f64 	%fd180, %fd339;
	setp.lt.f64 	%p54, %fd179, %fd180;
	setp.ge.f64 	%p55, %fd180, 0d3E7AD7F29ABCAF48;
	and.pred  	%p56, %p54, %p55;
	@%p56 bra 	$L__BB5_138;
	setp.lt.f64 	%p57, %fd180, %fd179;
	setp.ge.f64 	%p58, %fd179, 0d3E7AD7F29ABCAF48;
	and.pred  	%p59, %p58, %p57;
	setp.lt.s64 	%p60, %rd293, %rd305;
	or.pred  	%p61, %p59, %p60;
	selp.f64 	%fd339, %fd327, %fd339, %p61;
	selp.b64 	%rd305, %rd293, %rd305, %p61;
$L__BB5_138:
	setp.ne.s32 	%p62, %r35, 0;
	bar.sync 	0;
	@%p62 bra 	$L__BB5_140;
	atom.global.add.u32 	%r76, [%rd1+4], 1280;
	add.s32 	%r77, %r76, %r3;
	st.shared.u32 	[_ZN6thrust24THRUST_300001_SM_1000_NS8cuda_cub4core6detail5shmemE+152], %r77;
$L__BB5_140:
	bar.sync 	0;
	ld.shared.u32 	%r427, [_ZN6thrust24THRUST_300001_SM_1000_NS8cuda_cub4core6detail5shmemE+152];
	add.s32 	%r78, %r427, 1280;
	setp.le.s32 	%p63, %r78, %r66;
	mov.f64 	%fd323, %fd339;
	mov.u64 	%rd289, %rd305;
	@%p63 bra 	$L__BB5_128;
$L__BB5_141:
	setp.le.s32 	%p64, %r66, %r427;
	@%p64 bra 	$L__BB5_164;
	sub.s32 	%r40, %r66, %r427;
	setp.ge.s32 	%p65, %r35, %r40;
	@%p65 bra 	$L__BB5_164;
	not.b32 	%r79, %r35;
	add.s32 	%r80, %r66, %r79;
	sub.s32 	%r41, %r80, %r427;
	and.b32  	%r81, %r41, 768;
	setp.eq.s32 	%p66, %r81, 768;
	mov.u32 	%r431, %r35;
	@%p66 bra 	$L__BB5_149;
	add.s32 	%r429, %r35, %r427;
	shr.u32 	%r82, %r41, 8;
	add.s32 	%r83, %r82, 1;
	and.b32  	%r84, %r83, 3;
	neg.s32 	%r428, %r84;
	mov.u32 	%r431, %r35;
$L__BB5_145:
	.pragma "nounroll";
	mov.u64 	%rd122, %rd305;
	mov.f64 	%fd184, %fd339;
	cvt.s64.s32 	%rd200, %r429;
	add.s64 	%rd123, %rd3, %rd200;
	mul.wide.s32 	%rd201, %r429, 8;
	add.s64 	%rd202, %rd2, %rd201;
	ld.global.f64 	%fd185, [%rd202];
	abs.f64 	%fd186, %fd184;
	abs.f64 	%fd187, %fd185;
	setp.lt.f64 	%p67, %fd186, %fd187;
	setp.ge.f64 	%p68, %fd187, 0d3E7AD7F29ABCAF48;
	and.pred  	%p69, %p67, %p68;
	mov.f64 	%fd339, %fd185;
	mov.u64 	%rd305, %rd123;
	@%p69 bra 	$L__BB5_148;
	setp.lt.f64 	%p70, %fd187, %fd186;
	setp.ge.f64 	%p71, %fd186, 0d3E7AD7F29ABCAF48;
	and.pred  	%p72, %p71, %p70;
	mov.f64 	%fd339, %fd184;
	mov.u64 	%rd305, %rd122;
	@%p72 bra 	$L__BB5_148;
	setp.lt.s64 	%p73, %rd122, %rd123;
	selp.f64 	%fd339, %fd184, %fd185, %p73;
	min.s64 	%rd305, %rd122, %rd123;
$L__BB5_148:
	add.s32 	%r431, %r431, 256;
	add.s32 	%r429, %r429, 256;
	add.s32 	%r428, %r428, 1;
	setp.ne.s32 	%p74, %r428, 0;
	@%p74 bra 	$L__BB5_145;
$L__BB5_149:
	setp.lt.u32 	%p75, %r41, 768;
	@%p75 bra 	$L__BB5_164;
	add.s32 	%r432, %r431, %r427;
	add.s32 	%r435, %r432, 256;
	add.s32 	%r434, %r432, 512;
	add.s32 	%r433, %r432, 768;
	add.s64 	%rd128, %rd2, 4096;
$L__BB5_151:
	cvt.s64.s32 	%rd203, %r435;
	add.s64 	%rd130, %rd3, %rd203;
	cvt.s64.s32 	%rd204, %r434;
	add.s64 	%rd131, %rd3, %rd204;
	cvt.s64.s32 	%rd205, %r433;
	add.s64 	%rd132, %rd3, %rd205;
	cvt.s64.s32 	%rd206, %r432;
	mul.wide.s32 	%rd207, %r432, 8;
	add.s64 	%rd133, %rd128, %rd207;
	add.s64 	%rd134, %rd3, %rd206;
	ld.global.f64 	%fd193, [%rd133+-4096];
	abs.f64 	%fd194, %fd339;
	abs.f64 	%fd195, %fd193;
	setp.lt.f64 	%p76, %fd194, %fd195;
	setp.ge.f64 	%p77, %fd195, 0d3E7AD7F29ABCAF48;
	and.pred  	%p78, %p76, %p77;
	mov.f64 	%fd335, %fd193;
	mov.u64 	%rd301, %rd134;
	@%p78 bra 	$L__BB5_154;
	setp.lt.f64 	%p79, %fd195, %fd194;
	setp.ge.f64 	%p80, %fd194, 0d3E7AD7F29ABCAF48;
	and.pred  	%p81, %p80, %p79;
	mov.f64 	%fd335, %fd339;
	mov.u64 	%rd301, %rd305;
	@%p81 bra 	$L__BB5_154;
	setp.lt.s64 	%p82, %rd305, %rd134;
	selp.f64 	%fd335, %fd339, %fd193, %p82;
	min.s64 	%rd301, %rd305, %rd134;
$L__BB5_154:
	ld.global.f64 	%fd198, [%rd133+-2048];
	abs.f64 	%fd199, %fd335;
	abs.f64 	%fd200, %fd198;
	setp.lt.f64 	%p83, %fd199, %fd200;
	setp.ge.f64 	%p84, %fd200, 0d3E7AD7F29ABCAF48;
	and.pred  	%p85, %p83, %p84;
	mov.f64 	%fd336, %fd198;
	mov.u64 	%rd302, %rd130;
	@%p85 bra 	$L__BB5_157;
	setp.lt.f64 	%p86, %fd200, %fd199;
	setp.ge.f64 	%p87, %fd199, 0d3E7AD7F29ABCAF48;
	and.pred  	%p88, %p87, %p86;
	mov.f64 	%fd336, %fd335;
	mov.u64 	%rd302, %rd301;
	@%p88 bra 	$L__BB5_157;
	setp.lt.s64 	%p89, %rd301, %rd130;
	selp.f64 	%fd336, %fd335, %fd198, %p89;
	min.s64 	%rd302, %rd301, %rd130;
$L__BB5_157:
	ld.global.f64 	%fd203, [%rd133];
	abs.f64 	%fd204, %fd336;
	abs.f64 	%fd205, %fd203;
	setp.lt.f64 	%p90, %fd204, %fd205;
	setp.ge.f64 	%p91, %fd205, 0d3E7AD7F29ABCAF48;
	and.pred  	%p92, %p90, %p91;
	mov.f64 	%fd337, %fd203;
	mov.u64 	%rd303, %rd131;
	@%p92 bra 	$L__BB5_160;
	setp.lt.f64 	%p93, %fd205, %fd204;
	setp.ge.f64 	%p94, %fd204, 0d3E7AD7F29ABCAF48;
	and.pred  	%p95, %p94, %p93;
	mov.f64 	%fd337, %fd336;
	mov.u64 	%rd303, %rd302;
	@%p95 bra 	$L__BB5_160;
	setp.lt.s64 	%p96, %rd302, %rd131;
	selp.f64 	%fd337, %fd336, %fd203, %p96;
	min.s64 	%rd303, %rd302, %rd131;
$L__BB5_160:
	ld.global.f64 	%fd208, [%rd133+2048];
	abs.f64 	%fd209, %fd337;
	abs.f64 	%fd210, %fd208;
	setp.lt.f64 	%p97, %fd209, %fd210;
	setp.ge.f64 	%p98, %fd210, 0d3E7AD7F29ABCAF48;
	and.pred  	%p99, %p97, %p98;
	mov.f64 	%fd339, %fd208;
	mov.u64 	%rd305, %rd132;
	@%p99 bra 	$L__BB5_163;
	setp.lt.f64 	%p100, %fd210, %fd209;
	setp.ge.f64 	%p101, %fd209, 0d3E7AD7F29ABCAF48;
	and.pred  	%p102, %p101, %p100;
	mov.f64 	%fd339, %fd337;
	mov.u64 	%rd305, %rd303;
	@%p102 bra 	$L__BB5_163;
	setp.lt.s64 	%p103, %rd303, %rd132;
	selp.f64 	%fd339, %fd337, %fd208, %p103;
	min.s64 	%rd305, %rd303, %rd132;
$L__BB5_163:
	add.s32 	%r431, %r431, 1024;
	add.s32 	%r435, %r435, 1024;
	add.s32 	%r434, %r434, 1024;
	add.s32 	%r433, %r433, 1024;
	add.s32 	%r432, %r432, 1024;
	setp.lt.s32 	%p104, %r431, %r40;
	@%p104 bra 	$L__BB5_151;
$L__BB5_164:
	// begin inline asm
	mov.u32 %r85, %laneid;
	// end inline asm
	mov.b64 	%rd208, %fd339;
	mov.b64 	{%r87, %r92}, %rd208;
	mov.b32 	%r103, 1;
	mov.b32 	%r104, 31;
	mov.b32 	%r105, -1;
	// begin inline asm
	shfl.sync.down.b32 %r86, %r87, %r103, %r104, %r105;
	// end inline asm
	// begin inline asm
	shfl.sync.down.b32 %r91, %r92, %r103, %r104, %r105;
	// end inline asm
	mov.b64 	%rd209, {%r86, %r91};
	mov.b64 	%fd214, %rd209;
	mov.b64 	{%r97, %r102}, %rd305;
	// begin inline asm
	shfl.sync.down.b32 %r96, %r97, %r103, %r104, %r105;
	// end inline asm
	// begin inline asm
	shfl.sync.down.b32 %r101, %r102, %r103, %r104, %r105;
	// end inline asm
	mov.b64 	%rd144, {%r96, %r101};
	setp.gt.s32 	%p105, %r85, 30;
	mov.f64 	%fd340, %fd339;
	mov.u64 	%rd306, %rd305;
	@%p105 bra 	$L__BB5_168;
	abs.f64 	%fd215, %fd339;
	abs.f64 	%fd216, %fd214;
	setp.lt.f64 	%p106, %fd215, %fd216;
	setp.ge.f64 	%p107, %fd216, 0d3E7AD7F29ABCAF48;
	and.pred  	%p108, %p106, %p107;
	mov.f64 	%fd340, %fd214;
	mov.u64 	%rd306, %rd144;
	@%p108 bra 	$L__BB5_168;
	setp.lt.f64 	%p109, %fd216, %fd215;
	setp.ge.f64 	%p110, %fd215, 0d3E7AD7F29ABCAF48;
	and.pred  	%p111, %p110, %p109;
	mov.f64 	%fd340, %fd339;
	mov.u64 	%rd306, %rd305;
	@%p111 bra 	$L__BB5_168;
	setp.lt.s64 	%p112, %rd305, %rd144;
	selp.f64 	%fd340, %fd339, %fd214, %p112;
	min.s64 	%rd306, %rd305, %rd144;
$L__BB5_168:
	mov.b64 	%rd210, %fd340;
	mov.b64 	{%r107, %r112}, %rd210;
	mov.b32 	%r123, 2;
	mov.b32 	%r124, 31;
	mov.b32 	%r125, -1;
	// begin inline asm
	shfl.sync.down.b32 %r106, %r107, %r123, %r124, %r125;
	// end inline asm
	// begin inline asm
	shfl.sync.down.b32 %r111, %r112, %r123, %r124, %r125;
	// end inline asm
	mov.b64 	%rd211, {%r106, %r111};
	mov.b64 	%fd219, %rd211;
	mov.b64 	{%r117, %r122}, %rd306;
	// begin inline asm
	shfl.sync.down.b32 %r116, %r117, %r123, %r124, %r125;
	// end inline asm
	// begin inline asm
	shfl.sync.down.b32 %r121, %r122, %r123, %r124, %r125;
	// end inline asm
	mov.b64 	%rd147, {%r116, %r121};
	setp.gt.s32 	%p113, %r85, 29;
	mov.f64 	%fd341, %fd340;
	mov.u64 	%rd307, %rd306;
	@%p113 bra 	$L__BB5_172;
	abs.f64 	%fd220, %fd340;
	abs.f64 	%fd221, %fd219;
	setp.lt.f64 	%p114, %fd220, %fd221;
	setp.ge.f64 	%p115, %fd221, 0d3E7AD7F29ABCAF48;
	and.pred  	%p116, %p114, %p115;
	mov.f64 	%fd341, %fd219;
	mov.u64 	%rd307, %rd147;
	@%p116 bra 	$L__BB5_172;
	setp.lt.f64 	%p117, %fd221, %fd220;
	setp.ge.f64 	%p118, %fd220, 0d3E7AD7F29ABCAF48;
	and.pred  	%p119, %p118, %p117;
	mov.f64 	%fd341, %fd340;
	mov.u64 	%rd307, %rd306;
	@%p119 bra 	$L__BB5_172;
	setp.lt.s64 	%p120, %rd306, %rd147;
	selp.f64 	%fd341, %fd340, %fd219, %p120;
	min.s64 	%rd307, %rd306, %rd147;
$L__BB5_172:
	mov.b64 	%rd212, %fd341;
	mov.b64 	{%r127, %r132}, %rd212;
	mov.b32 	%r143, 4;
	mov.b32 	%r144, 31;
	mov.b32 	%r145, -1;
	// begin inline asm
	shfl.sync.down.b32 %r126, %r127, %r143, %r144, %r145;
	// end inline asm
	// begin inline asm
	shfl.sync.down.b32 %r131, %r132, %r143, %r144, %r145;
	// end inline asm
	mov.b64 	%rd213, {%r126, %r131};
	mov.b64 	%fd224, %rd213;
	mov.b64 	{%r137, %r142}, %rd307;
	// begin inline asm
	shfl.sync.down.b32 %r136, %r137, %r143, %r144, %r145;
	// end inline asm
	// begin inline asm
	shfl.sync.down.b32 %r141, %r142, %r143, %r144, %r145;
	// end inline asm
	mov.b64 	%rd150, {%r136, %r141};
	setp.gt.s32 	%p121, %r85, 27;
	mov.f64 	%fd342, %fd341;
	mov.u64 	%rd308, %rd307;
	@%p121 bra 	$L__BB5_176;
	abs.f64 	%fd225, %fd341;
	abs.f64 	%fd226, %fd224;
	setp.lt.f64 	%p122, %fd225, %fd226;
	setp.ge.f64 	%p123, %fd226, 0d3E7AD7F29ABCAF48;
	and.pred  	%p124, %p122, %p123;
	mov.f64 	%fd342, %fd224;
	mov.u64 	%rd308, %rd150;
	@%p124 bra 	$L__BB5_176;
	setp.lt.f64 	%p125, %fd226, %fd225;
	setp.ge.f64 	%p126, %fd225, 0d3E7AD7F29ABCAF48;
	and.pred  	%p127, %p126, %p125;
	mov.f64 	%fd342, %fd341;
	mov.u64 	%rd308, %rd307;
	@%p127 bra 	$L__BB5_176;
	setp.lt.s64 	%p128, %rd307, %rd150;
	selp.f64 	%fd342, %fd341, %fd224, %p128;
	min.s64 	%rd308, %rd307, %rd150;
$L__BB5_176:
	mov.b64 	%rd214, %fd342;
	mov.b64 	{%r147, %r152}, %rd214;
	mov.b32 	%r163, 8;
	mov.b32 	%r164, 31;
	mov.b32 	%r165, -1;
	// begin inline asm
	shfl.sync.down.b32 %r146, %r147, %r163, %r164, %r165;
	// end inline asm
	// begin inline asm
	shfl.sync.down.b32 %r151, %r152, %r163, %r164, %r165;
	// end inline asm
	mov.b64 	%rd215, {%r146, %r151};
	mov.b64 	%fd229, %rd215;
	mov.b64 	{%r157, %r162}, %rd308;
	// begin inline asm
	shfl.sync.down.b32 %r156, %r157, %r163, %r164, %r165;
	// end inline asm
	// begin inline asm
	shfl.sync.down.b32 %r161, %r162, %r163, %r164, %r165;
	// end inline asm
	mov.b64 	%rd153, {%r156, %r161};
	setp.gt.s32 	%p129, %r85, 23;
	mov.f64 	%fd343, %fd342;
	mov.u64 	%rd309, %rd308;
	@%p129 bra 	$L__BB5_180;
	abs.f64 	%fd230, %fd342;
	abs.f64 	%fd231, %fd229;
	setp.lt.f64 	%p130, %fd230, %fd231;
	setp.ge.f64 	%p131, %fd231, 0d3E7AD7F29ABCAF48;
	and.pred  	%p132, %p130, %p131;
	mov.f64 	%fd343, %fd229;
	mov.u64 	%rd309, %rd153;
	@%p132 bra 	$L__BB5_180;
	setp.lt.f64 	%p133, %fd231, %fd230;
	setp.ge.f64 	%p134, %fd230, 0d3E7AD7F29ABCAF48;
	and.pred  	%p135, %p134, %p133;
	mov.f64 	%fd343, %fd342;
	mov.u64 	%rd309, %rd308;
	@%p135 bra 	$L__BB5_180;
	setp.lt.s64 	%p136, %rd308, %rd153;
	selp.f64 	%fd343, %fd342, %fd229, %p136;
	min.s64 	%rd309, %rd308, %rd153;
$L__BB5_180:
	mov.b64 	%rd216, %fd343;
	mov.b64 	{%r167, %r172}, %rd216;
	mov.b32 	%r183, 16;
	mov.b32 	%r184, 31;
	mov.b32 	%r185, -1;
	// begin inline asm
	shfl.sync.down.b32 %r166, %r167, %r183, %r184, %r185;
	// end inline asm
	// begin inline asm
	shfl.sync.down.b32 %r171, %r172, %r183, %r184, %r185;
	// end inline asm
	mov.b64 	%rd217, {%r166, %r171};
	mov.b64 	%fd234, %rd217;
	mov.b64 	{%r177, %r182}, %rd309;
	// begin inline asm
	shfl.sync.down.b32 %r176, %r177, %r183, %r184, %r185;
	// end inline asm
	// begin inline asm
	shfl.sync.down.b32 %r181, %r182, %r183, %r184, %r185;
	// end inline asm
	mov.b64 	%rd156, {%r176, %r181};
	setp.gt.s32 	%p137, %r85, 15;
	mov.f64 	%fd351, %fd343;
	mov.u64 	%rd317, %rd309;
	@%p137 bra 	$L__BB5_184;
	abs.f64 	%fd235, %fd343;
	abs.f64 	%fd236, %fd234;
	setp.lt.f64 	%p138, %fd235, %fd236;
	setp.ge.f64 	%p139, %fd236, 0d3E7AD7F29ABCAF48;
	and.pred  	%p140, %p138, %p139;
	mov.f64 	%fd351, %fd234;
	mov.u64 	%rd317, %rd156;
	@%p140 bra 	$L__BB5_184;
	setp.lt.f64 	%p141, %fd236, %fd235;
	setp.ge.f64 	%p142, %fd235, 0d3E7AD7F29ABCAF48;
	and.pred  	%p143, %p142, %p141;
	mov.f64 	%fd351, %fd343;
	mov.u64 	%rd317, %rd309;
	@%p143 bra 	$L__BB5_184;
	setp.lt.s64 	%p144, %rd309, %rd156;
	selp.f64 	%fd351, %fd343, %fd234, %p144;
	min.s64 	%rd317, %rd309, %rd156;
$L__BB5_184:
	setp.ne.s32 	%p145, %r85, 0;
	@%p145 bra 	$L__BB5_186;
	shr.u32 	%r186, %r35, 1;
	and.b32  	%r187, %r186, 496;
	mov.u32 	%r188, _ZN6thrust24THRUST_300001_SM_1000_NS8cuda_cub4core6detail5shmemE;
	add.s32 	%r189, %r188, %r187;
	st.shared.f64 	[%r189+8], %fd351;
	st.shared.u64 	[%r189+16], %rd317;
$L__BB5_186:
	bar.sync 	0;
	setp.ne.s32 	%p146, %r35, 0;
	@%p146 bra 	$L__BB5_208;
	ld.shared.f64 	%fd239, [_ZN6thrust24THRUST_300001_SM_1000_NS8cuda_cub4core6detail5shmemE+24];
	ld.shared.u64 	%rd159, [_ZN6thrust24THRUST_300001_SM_1000_NS8cuda_cub4core6detail5shmemE+32];
	abs.f64 	%fd240, %fd351;
	abs.f64 	%fd241, %fd239;
	setp.lt.f64 	%p147, %fd240, %fd241;
	setp.ge.f64 	%p148, %fd241, 0d3E7AD7F29ABCAF48;
	and.pred  	%p149, %p147, %p148;
	mov.f64 	%fd345, %fd239;
	mov.u64 	%rd311, %rd159;
	@%p149 bra 	$L__BB5_190;
	setp.lt.f64 	%p150, %fd241, %fd240;
	setp.ge.f64 	%p151, %fd240, 0d3E7AD7F29ABCAF48;
	and.pred  	%p152, %p151, %p150;
	mov.f64 	%fd345, %fd351;
	mov.u64 	%rd311, %rd317;
	@%p152 bra 	$L__BB5_190;
	setp.lt.s64 	%p153, %rd317, %rd159;
	selp.f64 	%fd345, %fd351, %fd239, %p153;
	min.s64 	%rd311, %rd317, %rd159;
$L__BB5_190:
	ld.shared.f64 	%fd244, [_ZN6thrust24THRUST_300001_SM_1000_NS8cuda_cub4core6detail5shmemE+40];
	ld.shared.u64 	%rd162, [_ZN6thrust24THRUST_300001_SM_1000_NS8cuda_cub4core6detail5shmemE+48];
	abs.f64 	%fd245, %fd345;
	abs.f64 	%fd246, %fd244;
	setp.lt.f64 	%p154, %fd245, %fd246;
	setp.ge.f64 	%p155, %fd246, 0d3E7AD7F29ABCAF48;
	and.pred  	%p156, %p154, %p155;
	mov.f64 	%fd346, %fd244;
	mov.u64 	%rd312, %rd162;
	@%p156 bra 	$L__BB5_193;
	setp.lt.f64 	%p157, %fd246, %fd245;
	setp.ge.f64 	%p158, %fd245, 0d3E7AD7F29ABCAF48;
	and.pred  	%p159, %p158, %p157;
	mov.f64 	%fd346, %fd345;
	mov.u64 	%rd312, %rd311;
	@%p159 bra 	$L__BB5_193;
	setp.lt.s64 	%p160, %rd311, %rd162;
	selp.f64 	%fd346, %fd345, %fd244, %p160;
	min.s64 	%rd312, %rd311, %rd162;
$L__BB5_193:
	ld.shared.f64 	%fd249, [_ZN6thrust24THRUST_300001_SM_1000_NS8cuda_cub4core6detail5shmemE+56];
	ld.shared.u64 	%rd165, [_ZN6thrust24THRUST_300001_SM_1000_NS8cuda_cub4core6detail5shmemE+64];
	abs.f64 	%fd250, %fd346;
	abs.f64 	%fd251, %fd249;
	setp.lt.f64 	%p161, %fd250, %fd251;
	setp.ge.f64 	%p162, %fd251, 0d3E7AD7F29ABCAF48;
	and.pred  	%p163, %p161, %p162;
	mov.f64 	%fd347, %fd249;
	mov.u64 	%rd313, %rd165;
	@%p163 bra 	$L__BB5_196;
	setp.lt.f64 	%p164, %fd251, %fd250;
	setp.ge.f64 	%p165, %fd250, 0d3E7AD7F29ABCAF48;
	and.pred  	%p166, %p165, %p164;
	mov.f64 	%fd347, %fd346;
	mov.u64 	%rd313, %rd312;
	@%p166 bra 	$L__BB5_196;
	setp.lt.s64 	%p167, %rd312, %rd165;
	selp.f64 	%fd347, %fd346, %fd249, %p167;
	min.s64 	%rd313, %rd312, %rd165;
$L__BB5_196:
	ld.shared.f64 	%fd254, [_ZN6thrust24THRUST_300001_SM_1000_NS8cuda_cub4core6detail5shmemE+72];
	ld.shared.u64 	%rd168, [_ZN6thrust24THRUST_300001_SM_1000_NS8cuda_cub4core6detail5shmemE+80];
	abs.f64 	%fd255, %fd347;
	abs.f64 	%fd256, %fd254;
	setp.lt.f64 	%p168, %fd255, %fd256;
	setp.ge.f64 	%p169, %fd256, 0d3E7AD7F29ABCAF48;
	and.pred  	%p170, %p168, %p169;
	mov.f64 	%fd348, %fd254;
	mov.u64 	%rd314, %rd168;
	@%p170 bra 	$L__BB5_199;
	setp.lt.f64 	%p171, %fd256, %fd255;
	setp.ge.f64 	%p172, %fd255, 0d3E7AD7F29ABCAF48;
	and.pred  	%p173, %p172, %p171;
	mov.f64 	%fd348, %fd347;
	mov.u64 	%rd314, %rd313;
	@%p173 bra 	$L__BB5_199;
	setp.lt.s64 	%p174, %rd313, %rd168;
	selp.f64 	%fd348, %fd347, %fd254, %p174;
	min.s64 	%rd314, %rd313, %rd168;
$L__BB5_199:
	ld.shared.f64 	%fd259, [_ZN6thrust24THRUST_300001_SM_1000_NS8cuda_cub4core6detail5shmemE+88];
	ld.shared.u64 	%rd171, [_ZN6thrust24THRUST_300001_SM_1000_NS8cuda_cub4core6detail5shmemE+96];
	abs.f64 	%fd260, %fd348;
	abs.f64 	%fd261, %fd259;
	setp.lt.f64 	%p175, %fd260, %fd261;
	setp.ge.f64 	%p176, %fd261, 0d3E7AD7F29ABCAF48;
	and.pred  	%p177, %p175, %p176;
	mov.f64 	%fd349, %fd259;
	mov.u64 	%rd315, %rd171;
	@%p177 bra 	$L__BB5_202;
	setp.lt.f64 	%p178, %fd261, %fd260;
	setp.ge.f64 	%p179, %fd260, 0d3E7AD7F29ABCAF48;
	and.pred  	%p180, %p179, %p178;
	mov.f64 	%fd349, %fd348;
	mov.u64 	%rd315, %rd314;
	@%p180 bra 	$L__BB5_202;
	setp.lt.s64 	%p181, %rd314, %rd171;
	selp.f64 	%fd349, %fd348, %fd259, %p181;
	min.s64 	%rd315, %rd314, %rd171;
$L__BB5_202:
	ld.shared.f64 	%fd264, [_ZN6thrust24THRUST_300001_SM_1000_NS8cuda_cub4core6detail5shmemE+104];
	ld.shared.u64 	%rd174, [_ZN6thrust24THRUST_300001_SM_1000_NS8cuda_cub4core6detail5shmemE+112];
	abs.f64 	%fd265, %fd349;
	abs.f64 	%fd266, %fd264;
	setp.lt.f64 	%p182, %fd265, %fd266;
	setp.ge.f64 	%p183, %fd266, 0d3E7AD7F29ABCAF48;
	and.pred  	%p184, %p182, %p183;
	mov.f64 	%fd350, %fd264;
	mov.u64 	%rd316, %rd174;
	@%p184 bra 	$L__BB5_205;
	setp.lt.f64 	%p185, %fd266, %fd265;
	setp.ge.f64 	%p186, %fd265, 0d3E7AD7F29ABCAF48;
	and.pred  	%p187, %p186, %p185;
	mov.f64 	%fd350, %fd349;
	mov.u64 	%rd316, %rd315;
	@%p187 bra 	$L__BB5_205;
	setp.lt.s64 	%p188, %rd315, %rd174;
	selp.f64 	%fd350, %fd349, %fd264, %p188;
	min.s64 	%rd316, %rd315, %rd174;
$L__BB5_205:
	ld.shared.f64 	%fd269, [_ZN6thrust24THRUST_300001_SM_1000_NS8cuda_cub4core6detail5shmemE+120];
	ld.shared.u64 	%rd177, [_ZN6thrust24THRUST_300001_SM_1000_NS8cuda_cub4core6detail5shmemE+128];
	abs.f64 	%fd270, %fd350;
	abs.f64 	%fd271, %fd269;
	setp.lt.f64 	%p189, %fd270, %fd271;
	setp.ge.f64 	%p190, %fd271, 0d3E7AD7F29ABCAF48;
	and.pred  	%p191, %p189, %p190;
	mov.u64 	%rd317, %rd177;
	mov.f64 	%fd351, %fd269;
	@%p191 bra 	$L__BB5_208;
	setp.lt.f64 	%p192, %fd271, %fd270;
	setp.ge.f64 	%p193, %fd270, 0d3E7AD7F29ABCAF48;
	and.pred  	%p194, %p193, %p192;
	mov.u64 	%rd317, %rd316;
	mov.f64 	%fd351, %fd350;
	@%p194 bra 	$L__BB5_208;
	setp.lt.s64 	%p195, %rd316, %rd177;
	selp.f64 	%fd351, %fd350, %fd269, %p195;
	min.s64 	%rd317, %rd316, %rd177;
$L__BB5_208:
	mov.u32 	%r415, %tid.x;
	setp.ne.s32 	%p428, %r415, 0;
	@%p428 bra 	$L__BB5_210;
	ld.param.u64 	%rd254, [_ZN6thrust24THRUST_300001_SM_1000_NS8cuda_cub4core6detail13_kernel_agentINS1_8__reduce11ReduceAgentINS0_12zip_iteratorIN4cuda3std3__45tupleIJNS0_10device_ptrIdEENS0_17counting_iteratorIlNS0_11use_defaultESF_SF_EEEEEEEPNSB_IJdlEEESJ_iNS1_9__extrema9arg_max_fIdl10ComparatorEEEEJSI_SK_iN3cub18CUB_300001_SM_100013GridEvenShareIiEENSR_9GridQueueIjEESO_EEEvDpT0__param_1];
	cvta.to.global.u64 	%rd251, %rd254;
	mul.wide.u32 	%rd252, %r1, 16;
	add.s64 	%rd253, %rd251, %rd252;
	st.global.f64 	[%rd253], %fd351;
	st.global.u64 	[%rd253+8], %rd317;
$L__BB5_210:
	ret;

}
	// .globl	_ZN6thrust24THRUST_300001_SM_1000_NS8cuda_cub4core6detail13_kernel_agentINS1_8__reduce10DrainAgentIiEEJN3cub18CUB_300001_SM_10009GridQueueIjEEiEEEvDpT0_
.visible .entry _ZN6thrust24THRUST_300001_SM_1000_NS8cuda_cub4core6detail13_kernel_agentINS1_8__reduce10DrainAgentIiEEJN3cub18CUB_300001_SM_10009GridQueueIjEEiEEEvDpT0_(
	.param .align 8 .b8 _ZN6thrust24THRUST_300001_SM_1000_NS8cuda_cub4core6detail13_kernel_agentINS1_8__reduce10DrainAgentIiEEJN3cub18CUB_300001_SM_10009GridQueueIjEEiEEEvDpT0__param_0[8],
	.param .u32 _ZN6thrust24THRUST_300001_SM_1000_NS8cuda_cub4core6detail13_kernel_agentINS1_8__reduce10DrainAgentIiEEJN3cub18CUB_300001_SM_10009GridQueueIjEEiEEEvDpT0__param_1
)
.maxntid 1
{
	.reg .b32 	%r<3>;
	.reg .b64 	%rd<3>;

	ld.param.u64 	%rd1, [_ZN6thrust24THRUST_300001_SM_1000_NS8cuda_cub4core6detail13_kernel_agentINS1_8__reduce10DrainAgentIiEEJN3cub18CUB_300001_SM_10009GridQueueIjEEiEEEvDpT0__param_0];
	ld.param.u32 	%r1, [_ZN6thrust24THRUST_300001_SM_1000_NS8cuda_cub4core6detail13_kernel_agentINS1_8__reduce10DrainAgentIiEEJN3cub18CUB_300001_SM_10009GridQueueIjEEiEEEvDpT0__param_1];
	cvta.to.global.u64 	%rd2, %rd1;
	st.global.u32 	[%rd2], %r1;
	mov.b32 	%r2, 0;
	st.global.u32 	[%rd2+4], %r2;
	ret;

}
	// .globl	_ZN6thrust24THRUST_300001_SM_1000_NS8cuda_cub4core6detail13_kernel_agentINS1_8__reduce11ReduceAgentIPN4cuda3std3__45tupleIJdlEEESC_SB_iNS1_9__extrema9arg_max_fIdl10ComparatorEEEEJSC_SC_iSG_EEEvDpT0_
.visible .entry _ZN6thrust24THRUST_300001_SM_1000_NS8cuda_cub4core6detail13_kernel_agentINS1_8__reduce11ReduceAgentIPN4cuda3std3__45tupleIJdlEEESC_SB_iNS1_9__extrema9arg_max_fIdl10ComparatorEEEEJSC_SC_iSG_EEEvDpT0_(
	.param .u64 .ptr .align 1 _ZN6thrust24THRUST_300001_SM_1000_NS8cuda_cub4core6detail13_kernel_agentINS1_8__reduce11ReduceAgentIPN4cuda3std3__45tupleIJdlEEESC_SB_iNS1_9__extrema9arg_max_fIdl10ComparatorEEEEJSC_SC_iSG_EEEvDpT0__param_0,
	.param .u64 .ptr .align 1 _ZN6thrust24THRUST_300001_SM_1000_NS8cuda_cub4core6detail13_kernel_agentINS1_8__reduce11ReduceAgentIPN4cuda3std3__45tupleIJdlEEESC_SB_iNS1_9__extrema9arg_max_fIdl10ComparatorEEEEJSC_SC_iSG_EEEvDpT0__param_1,
	.param .u32 _ZN6thrust24THRUST_300001_SM_1000_NS8cuda_cub4core6detail13_kernel_agentINS1_8__reduce11ReduceAgentIPN4cuda3std3__45tupleIJdlEEESC_SB_iNS1_9__extrema9arg_max_fIdl10ComparatorEEEEJSC_SC_iSG_EEEvDpT0__param_2,
	.param .align 1 .b8 _ZN6thrust24THRUST_300001_SM_1000_NS8cuda_cub4core6detail13_kernel_agentINS1_8__reduce11ReduceAgentIPN4cuda3std3__45tupleIJdlEEESC_SB_iNS1_9__extrema9arg_max_fIdl10ComparatorEEEEJSC_SC_iSG_EEEvDpT0__param_3[1]
)
.maxntid 256
{
	.reg .pred 	%p<442>;
	.reg .b32 	%r<390>;
	.reg .b64 	%rd<395>;
	.reg .b64 	%fd<358>;

	ld.param.u32 	%r37, [_ZN6thrust24THRUST_300001_SM_1000_NS8cuda_cub4core6detail13_kernel_agentINS1_8__reduce11ReduceAgentIPN4cuda3std3__45tupleIJdlEEESC_SB_iNS1_9__extrema9arg_max_fIdl10ComparatorEEEEJSC_SC_iSG_EEEvDpT0__param_2];
	setp.eq.s32 	%p1, %r37, 0;
	@%p1 bra 	$L__BB7_211;
	setp.gt.s32 	%p2, %r37, 1279;
	@%p2 bra 	$L__BB7_121;
	mov.u32 	%r1, %tid.x;
	setp.ge.s32 	%p209, %r1, %r37;
	mov.f64 	%fd301, 0d0000000000000000;
	mov.b64 	%rd337, 0;
	mov.u32 	%r380, %r1;
	@%p209 bra 	$L__BB7_4;
	ld.param.u64 	%rd323, [_ZN6thrust24THRUST_300001_SM_1000_NS8cuda_cub4core6detail13_kernel_agentINS1_8__reduce11ReduceAgentIPN4cuda3std3__45tupleIJdlEEESC_SB_iNS1_9__extrema9arg_max_fIdl10ComparatorEEEEJSC_SC_iSG_EEEvDpT0__param_0];
	mul.wide.u32 	%rd273, %r1, 16;
	add.s64 	%rd270, %rd323, %rd273;
	// begin inline asm
	ld.global.nc.u64 %rd269, [%rd270];
	// end inline asm
	add.s64 	%rd272, %rd270, 8;
	// begin inline asm
	ld.global.nc.u64 %rd337, [%rd272];
	// end inline asm
	mov.b64 	%fd301, %rd269;
	add.s32 	%r380, %r1, 256;
$L__BB7_4:
	setp.ge.s32 	%p210, %r380, %r37;
	@%p210 bra 	$L__BB7_25;
	not.b32 	%r153, %r380;
	add.s32 	%r4, %r37, %r153;
	and.b32  	%r154, %r4, 768;
	setp.eq.s32 	%p211, %r154, 768;
	@%p211 bra 	$L__BB7_11;
	ld.param.u64 	%rd324, [_ZN6thrust24THRUST_300001_SM_1000_NS8cuda_cub4core6detail13_kernel_agentINS1_8__reduce11ReduceAgentIPN4cuda3std3__45tupleIJdlEEESC_SB_iNS1_9__extrema9arg_max_fIdl10ComparatorEEEEJSC_SC_iSG_EEEvDpT0__param_0];
	mul.wide.u32 	%rd275, %r380, 16;
	add.s64 	%rd328, %rd324, %rd275;
	shr.u32 	%r155, %r4, 8;
	add.s32 	%r156, %r155, 1;
	and.b32  	%r157, %r156, 3;
	neg.s32 	%r378, %r157;
$L__BB7_7:
	.pragma "nounroll";
	mov.u64 	%rd5, %rd337;
	mov.f64 	%fd3, %fd301;
	// begin inline asm
	ld.global.nc.u64 %rd276, [%rd328];
	// end inline asm
	add.s64 	%rd279, %rd328, 8;
	// begin inline asm
	ld.global.nc.u64 %rd278, [%rd279];
	// end inline asm
	mov.b64 	%fd4, %rd276;
	abs.f64 	%fd5, %fd3;
	abs.f64 	%fd6, %fd4;
	setp.lt.f64 	%p212, %fd5, %fd6;
	setp.ge.f64 	%p213, %fd6, 0d3E7AD7F29ABCAF48;
	and.pred  	%p214, %p212, %p213;
	mov.u64 	%rd337, %rd278;
	mov.f64 	%fd301, %fd4;
	@%p214 bra 	$L__BB7_10;
	setp.lt.f64 	%p215, %fd6, %fd5;
	setp.ge.f64 	%p216, %fd5, 0d3E7AD7F29ABCAF48;
	and.pred  	%p217, %p216, %p215;
	mov.u64 	%rd337, %rd5;
	mov.f64 	%fd301, %fd3;
	@%p217 bra 	$L__BB7_10;
	setp.lt.s64 	%p218, %rd5, %rd278;
	min.s64 	%rd337, %rd5, %rd278;
	selp.f64 	%fd301, %fd3, %fd4, %p218;
$L__BB7_10:
	add.s32 	%r380, %r380, 256;
	add.s64 	%rd328, %rd328, 4096;
	add.s32 	%r378, %r378, 1;
	setp.ne.s32 	%p219, %r378, 0;
	@%p219 bra 	$L__BB7_7;
$L__BB7_11:
	setp.lt.u32 	%p220, %r4, 768;
	@%p220 bra 	$L__BB7_25;
$L__BB7_12:
	ld.param.u64 	%rd325, [_ZN6thrust24THRUST_300001_SM_1000_NS8cuda_cub4core6detail13_kernel_agentINS1_8__reduce11ReduceAgentIPN4cuda3std3__45tupleIJdlEEESC_SB_iNS1_9__extrema9arg_max_fIdl10ComparatorEEEEJSC_SC_iSG_EEEvDpT0__param_0];
	mul.wide.s32 	%rd284, %r380, 16;
	add.s64 	%rd281, %rd325, %rd284;
	// begin inline asm
	ld.global.nc.u64 %rd280, [%rd281];
	// end inline asm
	add.s64 	%rd283, %rd281, 8;
	// begin inline asm
	ld.global.nc.u64 %rd282, [%rd283];
	// end inline asm
	mov.b64 	%fd12, %rd280;
	abs.f64 	%fd13, %fd301;
	abs.f64 	%fd14, %fd12;
	setp.lt.f64 	%p221, %fd13, %fd14;
	setp.ge.f64 	%p222, %fd14, 0d3E7AD7F29ABCAF48;
	and.pred  	%p223, %p221, %p222;
	mov.u64 	%rd334, %rd282;
	mov.f64 	%fd298, %fd12;
	@%p223 bra 	$L__BB7_15;
	setp.lt.f64 	%p224, %fd14, %fd13;
	setp.ge.f64 	%p225, %fd13, 0d3E7AD7F29ABCAF48;
	and.pred  	%p226, %p225, %p224;
	mov.u64 	%rd334, %rd337;
	mov.f64 	%fd298, %fd301;
	@%p226 bra 	$L__BB7_15;
	setp.lt.s64 	%p227, %rd337, %rd282;
	min.s64 	%rd334, %rd337, %rd282;
	selp.f64 	%fd298, %fd301, %fd12, %p227;
$L__BB7_15:
	add.s64 	%rd286, %rd281, 4096;
	// begin inline asm
	ld.global.nc.u64 %rd285, [%rd286];
	// end inline asm
	add.s64 	%rd288, %rd281, 4104;
	// begin inline asm
	ld.global.nc.u64 %rd287, [%rd288];
	// end inline asm
	mov.b64 	%fd17, %rd285;
	abs.f64 	%fd18, %fd298;
	abs.f64 	%fd19, %fd17;
	setp.lt.f64 	%p228, %fd18, %fd19;
	setp.ge.f64 	%p229, %fd19, 0d3E7AD7F29ABCAF48;
	and.pred  	%p230, %p228, %p229;
	mov.u64 	%rd335, %rd287;
	mov.f64 	%fd299, %fd17;
	@%p230 bra 	$L__BB7_18;
	setp.lt.f64 	%p231, %fd19, %fd18;
	setp.ge.f64 	%p232, %fd18, 0d3E7AD7F29ABCAF48;
	and.pred  	%p233, %p232, %p231;
	mov.u64 	%rd335, %rd334;
	mov.f64 	%fd299, %fd298;
	@%p233 bra 	$L__BB7_18;
	setp.lt.s64 	%p234, %rd334, %rd287;
	min.s64 	%rd335, %rd334, %rd287;
	selp.f64 	%fd299, %fd298, %fd17, %p234;
$L__BB7_18:
	add.s64 	%rd290, %rd281, 8192;
	// begin inline asm
	ld.global.nc.u64 %rd289, [%rd290];
	// end inline asm
	add.s64 	%rd292, %rd281, 8200;
	// begin inline asm
	ld.global.nc.u64 %rd291, [%rd292];
	// end inline asm
	mov.b64 	%fd22, %rd289;
	abs.f64 	%fd23, %fd299;
	abs.f64 	%fd24, %fd22;
	setp.lt.f64 	%p235, %fd23, %fd24;
	setp.ge.f64 	%p236, %fd24, 0d3E7AD7F29ABCAF48;
	and.pred  	%p237, %p235, %p236;
	mov.u64 	%rd336, %rd291;
	mov.f64 	%fd300, %fd22;
	@%p237 bra 	$L__BB7_21;
	setp.lt.f64 	%p238, %fd24, %fd23;
	setp.ge.f64 	%p239, %fd23, 0d3E7AD7F29ABCAF48;
	and.pred  	%p240, %p239, %p238;
	mov.u64 	%rd336, %rd335;
	mov.f64 	%fd300, %fd299;
	@%p240 bra 	$L__BB7_21;
	setp.lt.s64 	%p241, %rd335, %rd291;
	min.s64 	%rd336, %rd335, %rd291;
	selp.f64 	%fd300, %fd299, %fd22, %p241;
$L__BB7_21:
	add.s64 	%rd294, %rd281, 12288;
	// begin inline asm
	ld.global.nc.u64 %rd293, [%rd294];
	// end inline asm
	add.s64 	%rd296, %rd281, 12296;
	// begin inline asm
	ld.global.nc.u64 %rd295, [%rd296];
	// end inline asm
	mov.b64 	%fd27, %rd293;
	abs.f64 	%fd28, %fd300;
	abs.f64 	%fd29, %fd27;
	setp.lt.f64 	%p242, %fd28, %fd29;
	setp.ge.f64 	%p243, %fd29, 0d3E7AD7F29ABCAF48;
	and.pred  	%p244, %p242, %p243;
	mov.u64 	%rd337, %rd295;
	mov.f64 	%fd301, %fd27;
	@%p244 bra 	$L__BB7_24;
	setp.lt.f64 	%p245, %fd29, %fd28;
	setp.ge.f64 	%p246, %fd28, 0d3E7AD7F29ABCAF48;
	and.pred  	%p247, %p246, %p245;
	mov.u64 	%rd337, %rd336;
	mov.f64 	%fd301, %fd300;
	@%p247 bra 	$L__BB7_24;
	setp.lt.s64 	%p248, %rd336, %rd295;
	min.s64 	%rd337, %rd336, %rd295;
	selp.f64 	%fd301, %fd300, %fd27, %p248;
$L__BB7_24:
	add.s32 	%r380, %r380, 1024;
	setp.lt.s32 	%p249, %r380, %r37;
	@%p249 bra 	$L__BB7_12;
$L__BB7_25:
	setp.lt.s32 	%p250, %r37, 256;
	@%p250 bra 	$L__BB7_70;
	// begin inline asm
	mov.u32 %r271, %laneid;
	// end inline asm
	mov.b64 	%rd307, %fd301;
	mov.b64 	{%r273, %r278}, %rd307;
	mov.b32 	%r289, 1;
	mov.b32 	%r290, 31;
	mov.b32 	%r291, -1;
	// begin inline asm
	shfl.sync.down.b32 %r272, %r273, %r289, %r290, %r291;
	// end inline asm
	// begin inline asm
	shfl.sync.down.b32 %r277, %r278, %r289, %r290, %r291;
	// end inline asm
	mov.b64 	%rd308, {%r272, %r277};
	mov.b64 	%fd33, %rd308;
	mov.b64 	{%r283, %r288}, %rd337;
	// begin inline asm
	shfl.sync.down.b32 %r282, %r283, %r289, %r290, %r291;
	// end inline asm
	// begin inline asm
	shfl.sync.down.b32 %r287, %r288, %r289, %r290, %r291;
	// end inline asm
	mov.b64 	%rd27, {%r282, %r287};
	setp.gt.s32 	%p350, %r271, 30;
	mov.u64 	%rd339, %rd337;
	mov.f64 	%fd303, %fd301;
	@%p350 bra 	$L__BB7_30;
	abs.f64 	%fd34, %fd301;
	abs.f64 	%fd35, %fd33;
	setp.lt.f64 	%p351, %fd34, %fd35;
	setp.ge.f64 	%p352, %fd35, 0d3E7AD7F29ABCAF48;
	and.pred  	%p353, %p351, %p352;
	mov.u64 	%rd339, %rd27;
	mov.f64 	%fd303, %fd33;
	@%p353 bra 	$L__BB7_30;
	setp.lt.f64 	%p354, %fd35, %fd34;
	setp.ge.f64 	%p355, %fd34, 0d3E7AD7F29ABCAF48;
	and.pred  	%p356, %p355, %p354;
	mov.u64 	%rd339, %rd337;
	mov.f64 	%fd303, %fd301;
	@%p356 bra 	$L__BB7_30;
	setp.lt.s64 	%p357, %rd337, %rd27;
	min.s64 	%rd339, %rd337, %rd27;
	selp.f64 	%fd303, %fd301, %fd33, %p357;
$L__BB7_30:
	mov.b64 	%rd309, %fd303;
	mov.b64 	{%r293, %r298}, %rd309;
	mov.b32 	%r309, 2;
	mov.b32 	%r310, 31;
	mov.b32 	%r311, -1;
	// begin inline asm
	shfl.sync.down.b32 %r292, %r293, %r309, %r310, %r311;
	// end inline asm
	// begin inline asm
	shfl.sync.down.b32 %r297, %r298, %r309, %r310, %r311;
	// end inline asm
	mov.b64 	%rd310, {%r292, %r297};
	mov.b64 	%fd38, %rd310;
	mov.b64 	{%r303, %r308}, %rd339;
	// begin inline asm
	shfl.sync.down.b32 %r302, %r303, %r309, %r310, %r311;
	// end inline asm
	// begin inline asm
	shfl.sync.down.b32 %r307, %r308, %r309, %r310, %r311;
	// end inline asm
	mov.b64 	%rd30, {%r302, %r307};
	setp.gt.s32 	%p358, %r271, 29;
	mov.u64 	%rd340, %rd339;
	mov.f64 	%fd304, %fd303;
	@%p358 bra 	$L__BB7_34;
	abs.f64 	%fd39, %fd303;
	abs.f64 	%fd40, %fd38;
	setp.lt.f64 	%p359, %fd39, %fd40;
	setp.ge.f64 	%p360, %fd40, 0d3E7AD7F29ABCAF48;
	and.pred  	%p361, %p359, %p360;
	mov.u64 	%rd340, %rd30;
	mov.f64 	%fd304, %fd38;
	@%p361 bra 	$L__BB7_34;
	setp.lt.f64 	%p362, %fd40, %fd39;
	setp.ge.f64 	%p363, %fd39, 0d3E7AD7F29ABCAF48;
	and.pred  	%p364, %p363, %p362;
	mov.u64 	%rd340, %rd339;
	mov.f64 	%fd304, %fd303;
	@%p364 bra 	$L__BB7_34;
	setp.lt.s64 	%p365, %rd339, %rd30;
	min.s64 	%rd340, %rd339, %rd30;
	selp.f64 	%fd304, %fd303, %fd38, %p365;
$L__BB7_34:
	mov.b64 	%rd311, %fd304;
	mov.b64 	{%r313, %r318}, %rd311;
	mov.b32 	%r329, 4;
	mov.b32 	%r330, 31;
	mov.b32 	%r331, -1;
	// begin inline asm
	shfl.sync.down.b32 %r312, %r313, %r329, %r330, %r331;
	// end inline asm
	// begin inline asm
	shfl.sync.down.b32 %r317, %r318, %r329, %r330, %r331;
	// end inline asm
	mov.b64 	%rd312, {%r312, %r317};
	mov.b64 	%fd43, %rd312;
	mov.b64 	{%r323, %r328}, %rd340;
	// begin inline asm
	shfl.sync.down.b32 %r322, %r323, %r329, %r330, %r331;
	// end inline asm
	// begin inline asm
	shfl.sync.down.b32 %r327, %r328, %r329, %r330, %r331;
	// end inline asm
	mov.b64 	%rd33, {%r322, %r327};
	setp.gt.s32 	%p366, %r271, 27;
	mov.u64 	%rd341, %rd340;
	mov.f64 	%fd305, %fd304;
	@%p366 bra 	$L__BB7_38;
	abs.f64 	%fd44, %fd304;
	abs.f64 	%fd45, %fd43;
	setp.lt.f64 	%p367, %fd44, %fd45;
	setp.ge.f64 	%p368, %fd45, 0d3E7AD7F29ABCAF48;
	and.pred  	%p369, %p367, %p368;
	mov.u64 	%rd341, %rd33;
	mov.f64 	%fd305, %fd43;
	@%p369 bra 	$L__BB7_38;
	setp.lt.f64 	%p370, %fd45, %fd44;
	setp.ge.f64 	%p371, %fd44, 0d3E7AD7F29ABCAF48;
	and.pred  	%p372, %p371, %p370;
	mov.u64 	%rd341, %rd340;
	mov.f64 	%fd305, %fd304;
	@%p372 bra 	$L__BB7_38;
	setp.lt.s64 	%p373, %rd340, %rd33;
	min.s64 	%rd341, %rd340, %rd33;
	selp.f64 	%fd305, %fd304, %fd43, %p373;
$L__BB7_38:
	mov.b64 	%rd313, %fd305;
	mov.b64 	{%r333, %r338}, %rd313;
	mov.b32 	%r349, 8;
	mov.b32 	%r350, 31;
	mov.b32 	%r351, -1;
	// begin inline asm
	shfl.sync.down.b32 %r332, %r333, %r349, %r350, %r351;
	// end inline asm
	// begin inline asm
	shfl.sync.down.b32 %r337, %r338, %r349, %r350, %r351;
	// end inline asm
	mov.b64 	%rd314, {%r332, %r337};
	mov.b64 	%fd48, %rd314;
	mov.b64 	{%r343, %r348}, %rd341;
	// begin inline asm
	shfl.sync.down.b32 %r342, %r343, %r349, %r350, %r351;
	// end inline asm
	// begin inline asm
	shfl.sync.down.b32 %r347, %r348, %r349, %r350, %r351;
	// end inline asm
	mov.b64 	%rd36, {%r342, %r347};
	setp.gt.s32 	%p374, %r271, 23;
	mov.u64 	%rd342, %rd341;
	mov.f64 	%fd306, %fd305;
	@%p374 bra 	$L__BB7_42;
	abs.f64 	%fd49, %fd305;
	abs.f64 	%fd50, %fd48;
	setp.lt.f64 	%p375, %fd49, %fd50;
	setp.ge.f64 	%p376, %fd50, 0d3E7AD7F29ABCAF48;
	and.pred  	%p377, %p375, %p376;
	mov.u64 	%rd342, %rd36;
	mov.f64 	%fd306, %fd48;
	@%p377 bra 	$L__BB7_42;
	setp.lt.f64 	%p378, %fd50, %fd49;
	setp.ge.f64 	%p379, %fd49, 0d3E7AD7F29ABCAF48;
	and.pred  	%p380, %p379, %p378;
	mov.u64 	%rd342, %rd341;
	mov.f64 	%fd306, %fd305;
	@%p380 bra 	$L__BB7_42;
	setp.lt.s64 	%p381, %rd341, %rd36;
	min.s64 	%rd342, %rd341, %rd36;
	selp.f64 	%fd306, %fd305, %fd48, %p381;
$L__BB7_42:
	mov.b64 	%rd315, %fd306;
	mov.b64 	{%r353, %r358}, %rd315;
	mov.b32 	%r369, 16;
	mov.b32 	%r370, 31;
	mov.b32 	%r371, -1;
	// begin inline asm
	shfl.sync.down.b32 %r352, %r353, %r369, %r370, %r371;
	// end inline asm
	// begin inline asm
	shfl.sync.down.b32 %r357, %r358, %r369, %r370, %r371;
	// end inline asm
	mov.b64 	%rd316, {%r352, %r357};
	mov.b64 	%fd53, %rd316;
	mov.b64 	{%r363, %r368}, %rd342;
	// begin inline asm
	shfl.sync.down.b32 %r362, %r363, %r369, %r370, %r371;
	// end inline asm
	// begin inline asm
	shfl.sync.down.b32 %r367, %r368, %r369, %r370, %r371;
	// end inline asm
	mov.b64 	%rd39, {%r362, %r367};
	setp.gt.s32 	%p382, %r271, 15;
	mov.u64 	%rd394, %rd342;
	mov.f64 	%fd357, %fd306;
	@%p382 bra 	$L__BB7_46;
	abs.f64 	%fd54, %fd306;
	abs.f64 	%fd55, %fd53;
	setp.lt.f64 	%p383, %fd54, %fd55;
	setp.ge.f64 	%p384, %fd55, 0d3E7AD7F29ABCAF48;
	and.pred  	%p385, %p383, %p384;
	mov.u64 	%rd394, %rd39;
	mov.f64 	%fd357, %fd53;
	@%p385 bra 	$L__BB7_46;
	setp.lt.f64 	%p386, %fd55, %fd54;
	setp.ge.f64 	%p387, %fd54, 0d3E7AD7F29ABCAF48;
	and.pred  	%p388, %p387, %p386;
	mov.u64 	%rd394, %rd342;
	mov.f64 	%fd357, %fd306;
	@%p388 bra 	$L__BB7_46;
	setp.lt.s64 	%p389, %rd342, %rd39;
	min.s64 	%rd394, %rd342, %rd39;
	selp.f64 	%fd357, %fd306, %fd53, %p389;
$L__BB7_46:
	setp.ne.s32 	%p390, %r271, 0;
	@%p390 bra 	$L__BB7_48;
	shr.u32 	%r372, %r1, 1;
	and.b32  	%r373, %r372, 496;
	mov.u32 	%r374, _ZN6thrust24THRUST_300001_SM_1000_NS8cuda_cub4core6detail5shmemE;
	add.s32 	%r375, %r374, %r373;
	st.shared.f64 	[%r375+8], %fd357;
	st.shared.u64 	[%r375+16], %rd394;
$L__BB7_48:
	bar.sync 	0;
	setp.ne.s32 	%p391, %r1, 0;
	@%p391 bra 	$L__BB7_209;
	ld.shared.f64 	%fd58, [_ZN6thrust24THRUST_300001_SM_1000_NS8cuda_cub4core6detail5shmemE+24];
	ld.shared.u64 	%rd42, [_ZN6thrust24THRUST_300001_SM_1000_NS8cuda_cub4core6detail5shmemE+32];
	abs.f64 	%fd59, %fd357;
	abs.f64 	%fd60, %fd58;
	setp.lt.f64 	%p392, %fd59, %fd60;
	setp.ge.f64 	%p393, %fd60, 0d3E7AD7F29ABCAF48;
	and.pred  	%p394, %p392, %p393;
	mov.u64 	%rd344, %rd42;
	mov.f64 	%fd308, %fd58;
	@%p394 bra 	$L__BB7_52;
	setp.lt.f64 	%p395, %fd60, %fd59;
	setp.ge.f64 	%p396, %fd59, 0d3E7AD7F29ABCAF48;
	and.pred  	%p397, %p396, %p395;
	mov.u64 	%rd344, %rd394;
	mov.f64 	%fd308, %fd357;
	@%p397 bra 	$L__BB7_52;
	setp.lt.s64 	%p398, %rd394, %rd42;
	min.s64 	%rd344, %rd394, %rd42;
	selp.f64 	%fd308, %fd357, %fd58, %p398;
$L__BB7_52:
	ld.shared.f64 	%fd63, [_ZN6thrust24THRUST_300001_SM_1000_NS8cuda_cub4core6detail5shmemE+40];
	ld.shared.u64 	%rd45, [_ZN6thrust24THRUST_300001_SM_1000_NS8cuda_cub4core6detail5shmemE+48];
	abs.f64 	%fd64, %fd308;
	abs.f64 	%fd65, %fd63;
	setp.lt.f64 	%p399, %fd64, %fd65;
	setp.ge.f64 	%p400, %fd65, 0d3E7AD7F29ABCAF48;
	and.pred  	%p401, %p399, %p400;
	mov.u64 	%rd345, %rd45;
	mov.f64 	%fd309, %fd63;
	@%p401 bra 	$L__BB7_55;
	setp.lt.f64 	%p402, %fd65, %fd64;
	setp.ge.f64 	%p403, %fd64, 0d3E7AD7F29ABCAF48;
	and.pred  	%p404, %p403, %p402;
	mov.u64 	%rd345, %rd344;
	mov.f64 	%fd309, %fd308;
	@%p404 bra 	$L__BB7_55;
	setp.lt.s64 	%p405, %rd344, %rd45;
	min.s64 	%rd345, %rd344, %rd45;
	selp.f64 	%fd309, %fd308, %fd63, %p405;
$L__BB7_55:
	ld.shared.f64 	%fd68, [_ZN6thrust24THRUST_300001_SM_1000_NS8cuda_cub4core6detail5shmemE+56];
	ld.shared.u64 	%rd48, [_ZN6thrust24THRUST_300001_SM_1000_NS8cuda_cub4core6detail5shmemE+64];
	abs.f64 	%fd69, %fd309;
	abs.f64 	%fd70, %fd68;
	setp.lt.f64 	%p406, %fd69, %fd70;
	setp.ge.f64 	%p407, %fd70, 0d3E7AD7F29ABCAF48;
	and.pred  	%p408, %p406, %p407;
	mov.u64 	%rd346, %rd48;
	mov.f64 	%fd310, %fd68;
	@%p408 bra 	$L__BB7_58;
	setp.lt.f64 	%p409, %fd70, %fd69;
	setp.ge.f64 	%p410, %fd69, 0d3E7AD7F29ABCAF48;
	and.pred  	%p411, %p410, %p409;
	mov.u64 	%rd346, %rd345;
	mov.f64 	%fd310, %fd309;
	@%p411 bra 	$L__BB7_58;
	setp.lt.s64 	%p412, %rd345, %rd48;
	min.s64 	%rd346, %rd345, %rd48;
	selp.f64 	%fd310, %fd309, %fd68, %p412;
$L__BB7_58:
	ld.shared.f64 	%fd73, [_ZN6thrust24THRUST_300001_SM_1000_NS8cuda_cub4core6detail5shmemE+72];
	ld.shared.u64 	%rd51, [_ZN6thrust24THRUST_300001_SM_1000_NS8cuda_cub4core6detail5shmemE+80];
	abs.f64 	%fd74, %fd310;
	abs.f64 	%fd75, %fd73;
	setp.lt.f64 	%p413, %fd74, %fd75;
	setp.ge.f64 	%p414, %fd75, 0d3E7AD7F29ABCAF48;
	and.pred  	%p415, %p413, %p414;
	mov.u64 	%rd347, %rd51;
	mov.f64 	%fd311, %fd73;
	@%p415 bra 	$L__BB7_61;
	setp.lt.f64 	%p416, %fd75, %fd74;
	setp.ge.f64 	%p417, %fd74, 0d3E7AD7F29ABCAF48;
	and.pred  	%p418, %p417, %p416;
	mov.u64 	%rd347, %rd346;
	mov.f64 	%fd311, %fd310;
	@%p418 bra 	$L__BB7_61;
	setp.lt.s64 	%p419, %rd346, %rd51;
	min.s64 	%rd347, %rd346, %rd51;
	selp.f64 	%fd311, %fd310, %fd73, %p419;
$L__BB7_61:
	ld.shared.f64 	%fd78, [_ZN6thrust24THRUST_300001_SM_1000_NS8cuda_cub4core6detail5shmemE+88];
	ld.shared.u64 	%rd54, [_ZN6thrust24THRUST_300001_SM_1000_NS8cuda_cub4core6detail5shmemE+96];
	abs.f64 	%fd79, %fd311;
	abs.f64 	%fd80, %fd78;
	setp.lt.f64 	%p420, %fd79, %fd80;
	setp.ge.f64 	%p421, %fd80, 0d3E7AD7F29ABCAF48;
	and.pred  	%p422, %p420, %p421;
	mov.u64 	%rd348, %rd54;
	mov.f64 	%fd312, %fd78;
	@%p422 bra 	$L__BB7_64;
	setp.lt.f64 	%p423, %fd80, %fd79;
	setp.ge.f64 	%p424, %fd79, 0d3E7AD7F29ABCAF48;
	and.pred  	%p425, %p424, %p423;
	mov.u64 	%rd348, %rd347;
	mov.f64 	%fd312, %fd311;
	@%p425 bra 	$L__BB7_64;
	setp.lt.s64 	%p426, %rd347, %rd54;
	min.s64 	%rd348, %rd347, %rd54;
	selp.f64 	%fd312, %fd311, %fd78, %p426;
$L__BB7_64:
	ld.shared.f64 	%fd83, [_ZN6thrust24THRUST_300001_SM_1000_NS8cuda_cub4core6detail5shmemE+104];
	ld.shared.u64 	%rd57, [_ZN6thrust24THRUST_300001_SM_1000_NS8cuda_cub4core6detail5shmemE+112];
	abs.f64 	%fd84, %fd312;
	abs.f64 	%fd85, %fd83;
	setp.lt.f64 	%p427, %fd84, %fd85;
	setp.ge.f64 	%p428, %fd85, 0d3E7AD7F29ABCAF48;
	and.pred  	%p429, %p427, %p428;
	mov.u64 	%rd349, %rd57;
	mov.f64 	%fd313, %fd83;
	@%p429 bra 	$L__BB7_67;
	setp.lt.f64 	%p430, %fd85, %fd84;
	setp.ge.f64 	%p431, %fd84, 0d3E7AD7F29ABCAF48;
	and.pred  	%p432, %p431, %p430;
	mov.u64 	%rd349, %rd348;
	mov.f64 	%fd313, %fd312;
	@%p432 bra 	$L__BB7_67;
	setp.lt.s64 	%p433, %rd348, %rd57;
	min.s64 	%rd349, %rd348, %rd57;
	selp.f64 	%fd313, %fd312, %fd83, %p433;
$L__BB7_67:
	ld.shared.f64 	%fd88, [_ZN6thrust24THRUST_300001_SM_1000_NS8cuda_cub4core6detail5shmemE+120];
	ld.shared.u64 	%rd60, [_ZN6thrust24THRUST_300001_SM_1000_NS8cuda_cub4core6detail5shmemE+128];
	abs.f64 	%fd89, %fd313;
	abs.f64 	%fd90, %fd88;
	setp.lt.f64 	%p434, %fd89, %fd90;
	setp.ge.f64 	%p435, %fd90, 0d3E7AD7F29ABCAF48;
	and.pred  	%p436, %p434, %p435;
	mov.u64 	%rd394, %rd60;
	mov.f64 	%fd357, %fd88;
	@%p436 bra 	$L__BB7_209;
	setp.lt.f64 	%p437, %fd90, %fd89;
	setp.ge.f64 	%p438, %fd89, 0d3E7AD7F29ABCAF48;
	and.pred  	%p439, %p438, %p437;
	mov.u64 	%rd394, %rd349;
	mov.f64 	%fd357, %fd313;
	@%p439 bra 	$L__BB7_209;
	setp.lt.s64 	%p440, %rd349, %rd60;
	min.s64 	%rd394, %rd349, %rd60;
	selp.f64 	%fd357, %fd313, %fd88, %p440;
	bra.uni 	$L__BB7_209;
$L__BB7_70:
	// begin inline asm
	mov.u32 %r158, %laneid;
	// end inline asm
	and.b32  	%r179, %r1, 992;
	add.s32 	%r180, %r179, 32;
	setp.gt.s32 	%p251, %r180, %r37;
	not.b32 	%r181, %r179;
	add.s32 	%r182, %r37, %r181;
	selp.b32 	%r177, %r182, 31, %p251;
	mov.b64 	%rd297, %fd301;
	mov.b64 	{%r160, %r165}, %rd297;
	mov.b32 	%r176, 1;
	mov.b32 	%r178, -1;
	// begin inline asm
	shfl.sync.down.b32 %r159, %r160, %r176, %r177, %r178;
	// end inline asm
	// begin inline asm
	shfl.sync.down.b32 %r164, %r165, %r176, %r177, %r178;
	// end inline asm
	mov.b64 	%rd298, {%r159, %r164};
	mov.b64 	%fd92, %rd298;
	mov.b64 	{%r170, %r175}, %rd337;
	// begin inline asm
	shfl.sync.down.b32 %r169, %r170, %r176, %r177, %r178;
	// end inline asm
	// begin inline asm
	shfl.sync.down.b32 %r174, %r175, %r176, %r177, %r178;
	// end inline asm
	mov.b64 	%rd62, {%r169, %r174};
	setp.ge.s32 	%p252, %r158, %r177;
	mov.u64 	%rd350, %rd337;
	mov.f64 	%fd314, %fd301;
	@%p252 bra 	$L__BB7_74;
	abs.f64 	%fd93, %fd301;
	abs.f64 	%fd94, %fd92;
	setp.lt.f64 	%p253, %fd93, %fd94;
	setp.ge.f64 	%p254, %fd94, 0d3E7AD7F29ABCAF48;
	and.pred  	%p255, %p253, %p254;
	mov.u64 	%rd350, %rd62;
	mov.f64 	%fd314, %fd92;
	@%p255 bra 	$L__BB7_74;
	setp.lt.f64 	%p256, %fd94, %fd93;
	setp.ge.f64 	%p257, %fd93, 0d3E7AD7F29ABCAF48;
	and.pred  	%p258, %p257, %p256;
	mov.u64 	%rd350, %rd337;
	mov.f64 	%fd314, %fd301;
	@%p258 bra 	$L__BB7_74;
	setp.lt.s64 	%p259, %rd337, %rd62;
	min.s64 	%rd350, %rd337, %rd62;
	selp.f64 	%fd314, %fd301, %fd92, %p259;
$L__BB7_74:
	mov.b64 	%rd299, %fd314;
	mov.b64 	{%r184, %r189}, %rd299;
	mov.b32 	%r200, 2;
	mov.b32 	%r202, -1;
	// begin inline asm
	shfl.sync.down.b32 %r183, %r184, %r200, %r177, %r202;
	// end inline asm
	// begin inline asm
	shfl.sync.down.b32 %r188, %r189, %r200, %r177, %r202;
	// end inline asm
	mov.b64 	%rd300, {%r183, %r188};
	mov.b64 	%fd97, %rd300;
	mov.b64 	{%r194, %r199}, %rd350;
	// begin inline asm
	shfl.sync.down.b32 %r193, %r194, %r200, %r177, %r202;
	// end inline asm
	// begin inline asm
	shfl.sync.down.b32 %r198, %r199, %r200, %r177, %r202;
	// end inline asm
	mov.b64 	%rd65, {%r193, %r198};
	add.s32 	%r203, %r158, 2;
	setp.gt.s32 	%p260, %r203, %r177;
	mov.u64 	%rd351, %rd350;
	mov.f64 	%fd315, %fd314;
	@%p260 bra 	$L__BB7_78;
	abs.f64 	%fd98, %fd314;
	abs.f64 	%fd99, %fd97;
	setp.lt.f64 	%p261, %fd98, %fd99;
	setp.ge.f64 	%p262, %fd99, 0d3E7AD7F29ABCAF48;
	and.pred  	%p263, %p261, %p262;
	mov.u64 	%rd351, %rd65;
	mov.f64 	%fd315, %fd97;
	@%p263 bra 	$L__BB7_78;
	setp.lt.f64 	%p264, %fd99, %fd98;
	setp.ge.f64 	%p265, %fd98, 0d3E7AD7F29ABCAF48;
	and.pred  	%p266, %p265, %p264;
	mov.u64 	%rd351, %rd350;
	mov.f64 	%fd315, %fd314;
	@%p266 bra 	$L__BB7_78;
	setp.lt.s64 	%p267, %rd350, %rd65;
	min.s64 	%rd351, %rd350, %rd65;
	selp.f64 	%fd315, %fd314, %fd97, %p267;
$L__BB7_78:
	mov.b64 	%rd301, %fd315;
	mov.b64 	{%r205, %r210}, %rd301;
	mov.b32 	%r221, 4;
	mov.b32 	%r223, -1;
	// begin inline asm
	shfl.sync.down.b32 %r204, %r205, %r221, %r177, %r223;
	// end inline asm
	// begin inline asm
	shfl.sync.down.b32 %r209, %r210, %r221, %r177, %r223;
	// end inline asm
	mov.b64 	%rd302, {%r204, %r209};
	mov.b64 	%fd102, %rd302;
	mov.b64 	{%r215, %r220}, %rd351;
	// begin inline asm
	shfl.sync.down.b32 %r214, %r215, %r221, %r177, %r223;
	// end inline asm
	// begin inline asm
	shfl.sync.down.b32 %r219, %r220, %r221, %r177, %r223;
	// end inline asm
	mov.b64 	%rd68, {%r214, %r219};
	add.s32 	%r224, %r158, 4;
	setp.gt.s32 	%p268, %r224, %r177;
	mov.u64 	%rd352, %rd351;
	mov.f64 	%fd316, %fd315;
	@%p268 bra 	$L__BB7_82;
	abs.f64 	%fd103, %fd315;
	abs.f64 	%fd104, %fd102;
	setp.lt.f64 	%p269, %fd103, %fd104;
	setp.ge.f64 	%p270, %fd104, 0d3E7AD7F29ABCAF48;
	and.pred  	%p271, %p269, %p270;
	mov.u64 	%rd352, %rd68;
	mov.f64 	%fd316, %fd102;
	@%p271 bra 	$L__BB7_82;
	setp.lt.f64 	%p272, %fd104, %fd103;
	setp.ge.f64 	%p273, %fd103, 0d3E7AD7F29ABCAF48;
	and.pred  	%p274, %p273, %p272;
	mov.u64 	%rd352, %rd351;
	mov.f64 	%fd316, %fd315;
	@%p274 bra 	$L__BB7_82;
	setp.lt.s64 	%p275, %rd351, %rd68;
	min.s64 	%rd352, %rd351, %rd68;
	selp.f64 	%fd316, %fd315, %fd102, %p275;
$L__BB7_82:
	mov.b64 	%rd303, %fd316;
	mov.b64 	{%r226, %r231}, %rd303;
	mov.b32 	%r242, 8;
	mov.b32 	%r244, -1;
	// begin inline asm
	shfl.sync.down.b32 %r225, %r226, %r242, %r177, %r244;
	// end inline asm
	// begin inline asm
	shfl.sync.down.b32 %r230, %r231, %r242, %r177, %r244;
	// end inline asm
	mov.b64 	%rd304, {%r225, %r230};
	mov.b64 	%fd107, %rd304;
	mov.b64 	{%r236, %r241}, %rd352;
	// begin inline asm
	shfl.sync.down.b32 %r235, %r236, %r242, %r177, %r244;
	// end inline asm
	// begin inline asm
	shfl.sync.down.b32 %r240, %r241, %r242, %r177, %r244;
	// end inline asm
	mov.b64 	%rd71, {%r235, %r240};
	add.s32 	%r245, %r158, 8;
	setp.gt.s32 	%p276, %r245, %r177;
	mov.u64 	%rd353, %rd352;
	mov.f64 	%fd317, %fd316;
	@%p276 bra 	$L__BB7_86;
	abs.f64 	%fd108, %fd316;
	abs.f64 	%fd109, %fd107;
	setp.lt.f64 	%p277, %fd108, %fd109;
	setp.ge.f64 	%p278, %fd109, 0d3E7AD7F29ABCAF48;
	and.pred  	%p279, %p277, %p278;
	mov.u64 	%rd353, %rd71;
	mov.f64 	%fd317, %fd107;
	@%p279 bra 	$L__BB7_86;
	setp.lt.f64 	%p280, %fd109, %fd108;
	setp.ge.f64 	%p281, %fd108, 0d3E7AD7F29ABCAF48;
	and.pred  	%p282, %p281, %p280;
	mov.u64 	%rd353, %rd352;
	mov.f64 	%fd317, %fd316;
	@%p282 bra 	$L__BB7_86;
	setp.lt.s64 	%p283, %rd352, %rd71;
	min.s64 	%rd353, %rd352, %rd71;
	selp.f64 	%fd317, %fd316, %fd107, %p283;
$L__BB7_86:
	mov.b64 	%rd305, %fd317;
	mov.b64 	{%r247, %r252}, %rd305;
	mov.b32 	%r263, 16;
	mov.b32 	%r265, -1;
	// begin inline asm
	shfl.sync.down.b32 %r246, %r247, %r263, %r177, %r265;
	// end inline asm
	// begin inline asm
	shfl.sync.down.b32 %r251, %r252, %r263, %r177, %r265;
	// end inline asm
	mov.b64 	%rd306, {%r246, %r251};
	mov.b64 	%fd112, %rd306;
	mov.b64 	{%r257, %r262}, %rd353;
	// begin inline asm
	shfl.sync.down.b32 %r256, %r257, %r263, %r177, %r265;
	// end inline asm
	// begin inline asm
	shfl.sync.down.b32 %r261, %r262, %r263, %r177, %r265;
	// end inline asm
	mov.b64 	%rd74, {%r256, %r261};
	add.s32 	%r266, %r158, 16;
	setp.gt.s32 	%p284, %r266, %r177;
	mov.u64 	%rd394, %rd353;
	mov.f64 	%fd357, %fd317;
	@%p284 bra 	$L__BB7_90;
	abs.f64 	%fd113, %fd317;
	abs.f64 	%fd114, %fd112;
	setp.lt.f64 	%p285, %fd113, %fd114;
	setp.ge.f64 	%p286, %fd114, 0d3E7AD7F29ABCAF48;
	and.pred  	%p287, %p285, %p286;
	mov.u64 	%rd394, %rd74;
	mov.f64 	%fd357, %fd112;
	@%p287 bra 	$L__BB7_90;
	setp.lt.f64 	%p288, %fd114, %fd113;
	setp.ge.f64 	%p289, %fd113, 0d3E7AD7F29ABCAF48;
	and.pred  	%p290, %p289, %p288;
	mov.u64 	%rd394, %rd353;
	mov.f64 	%fd357, %fd317;
	@%p290 bra 	$L__BB7_90;
	setp.lt.s64 	%p291, %rd353, %rd74;
	min.s64 	%rd394, %rd353, %rd74;
	selp.f64 	%fd357, %fd317, %fd112, %p291;
$L__BB7_90:
	setp.ne.s32 	%p292, %r158, 0;
	@%p292 bra 	$L__BB7_92;
	shr.u32 	%r267, %r1, 1;
	and.b32  	%r268, %r267, 496;
	mov.u32 	%r269, _ZN6thrust24THRUST_300001_SM_1000_NS8cuda_cub4core6detail5shmemE;
	add.s32 	%r270, %r269, %r268;
	st.shared.f64 	[%r270+8], %fd357;
	st.shared.u64 	[%r270+16], %rd394;
$L__BB7_92:
	bar.sync 	0;
	setp.ne.s32 	%p293, %r1, 0;
	@%p293 bra 	$L__BB7_209;
	setp.lt.s32 	%p294, %r37, 33;
	mov.f64 	%fd319, %fd357;
	mov.u64 	%rd355, %rd394;
	@%p294 bra 	$L__BB7_97;
	ld.shared.f64 	%fd117, [_ZN6thrust24THRUST_300001_SM_1000_NS8cuda_cub4core6detail5shmemE+24];
	ld.shared.u64 	%rd77, [_ZN6thrust24THRUST_300001_SM_1000_NS8cuda_cub4core6detail5shmemE+32];
	abs.f64 	%fd118, %fd357;
	abs.f64 	%fd119, %fd117;
	setp.lt.f64 	%p295, %fd118, %fd119;
	setp.ge.f64 	%p296, %fd119, 0d3E7AD7F29ABCAF48;
	and.pred  	%p297, %p295, %p296;
	mov.f64 	%fd319, %fd117;
	mov.u64 	%rd355, %rd77;
	@%p297 bra 	$L__BB7_97;
	setp.lt.f64 	%p298, %fd119, %fd118;
	setp.ge.f64 	%p299, %fd118, 0d3E7AD7F29ABCAF48;
	and.pred  	%p300, %p299, %p298;
	mov.f64 	%fd319, %fd357;
	mov.u64 	%rd355, %rd394;
	@%p300 bra 	$L__BB7_97;
	setp.lt.s64 	%p301, %rd394, %rd77;
	min.s64 	%rd355, %rd394, %rd77;
	selp.f64 	%fd319, %fd357, %fd117, %p301;
$L__BB7_97:
	setp.lt.s32 	%p302, %r37, 65;
	mov.f64 	%fd320, %fd319;
	mov.u64 	%rd356, %rd355;
	@%p302 bra 	$L__BB7_101;
	ld.shared.f64 	%fd122, [_ZN6thrust24THRUST_300001_SM_1000_NS8cuda_cub4core6detail5shmemE+40];
	ld.shared.u64 	%rd80, [_ZN6thrust24THRUST_300001_SM_1000_NS8cuda_cub4core6detail5shmemE+48];
	abs.f64 	%fd123, %fd319;
	abs.f64 	%fd124, %fd122;
	setp.lt.f64 	%p303, %fd123, %fd124;
	setp.ge.f64 	%p304, %fd124, 0d3E7AD7F29ABCAF48;
	and.pred  	%p305, %p303, %p304;
	mov.f64 	%fd320, %fd122;
	mov.u64 	%rd356, %rd80;
	@%p305 bra 	$L__BB7_101;
	setp.lt.f64 	%p306, %fd124, %fd123;
	setp.ge.f64 	%p307, %fd123, 0d3E7AD7F29ABCAF48;
	and.pred  	%p308, %p307, %p306;
	mov.f64 	%fd320, %fd319;
	mov.u64 	%rd356, %rd355;
	@%p308 bra 	$L__BB7_101;
	setp.lt.s64 	%p309, %rd355, %rd80;
	min.s64 	%rd356, %rd355, %rd80;
	selp.f64 	%fd320, %fd319, %fd122, %p309;
$L__BB7_101:
	setp.lt.s32 	%p310, %r37, 97;
	mov.f64 	%fd321, %fd320;
	mov.u64 	%rd357, %rd356;
	@%p310 bra 	$L__BB7_105;
	ld.shared.f64 	%fd127, [_ZN6thrust24THRUST_300001_SM_1000_NS8cuda_cub4core6detail5shmemE+56];
	ld.shared.u64 	%rd83, [_ZN6thrust24THRUST_300001_SM_1000_NS8cuda_cub4core6detail5shmemE+64];
	abs.f64 	%fd128, %fd320;
	abs.f64 	%fd129, %fd127;
	setp.lt.f64 	%p311, %fd128, %fd129;
	setp.ge.f64 	%p312, %fd129, 0d3E7AD7F29ABCAF48;
	and.pred  	%p313, %p311, %p312;
	mov.f64 	%fd321, %fd127;
	mov.u64 	%rd357, %rd83;
	@%p313 bra 	$L__BB7_105;
	setp.lt.f64 	%p314, %fd129, %fd128;
	setp.ge.f64 	%p315, %fd128, 0d3E7AD7F29ABCAF48;
	and.pred  	%p316, %p315, %p314;
	mov.f64 	%fd321, %fd320;
	mov.u64 	%rd357, %rd356;
	@%p316 bra 	$L__BB7_105;
	setp.lt.s64 	%p317, %rd356, %rd83;
	min.s64 	%rd357, %rd356, %rd83;
	selp.f64 	%fd321, %fd320, %fd127, %p317;
$L__BB7_105:
	setp.lt.s32 	%p318, %r37, 129;
	mov.f64 	%fd322, %fd321;
	mov.u64 	%rd358, %rd357;
	@%p318 bra 	$L__BB7_109;
	ld.shared.f64 	%fd132, [_ZN6thrust24THRUST_300001_SM_1000_NS8cuda_cub4core6detail5shmemE+72];
	ld.shared.u64 	%rd86, [_ZN6thrust24THRUST_300001_SM_1000_NS8cuda_cub4core6detail5shmemE+80];
	abs.f64 	%fd133, %fd321;
	abs.f64 	%fd134, %fd132;
	setp.lt.f64 	%p319, %fd133, %fd134;
	setp.ge.f64 	%p320, %fd134, 0d3E7AD7F29ABCAF48;
	and.pred  	%p321, %p319, %p320;
	mov.f64 	%fd322, %fd132;
	mov.u64 	%rd358, %rd86;
	@%p321 bra 	$L__BB7_109;
	setp.lt.f64 	%p322, %fd134, %fd133;
	setp.ge.f64 	%p323, %fd133, 0d3E7AD7F29ABCAF48;
	and.pred  	%p324, %p323, %p322;
	mov.f64 	%fd322, %fd321;
	mov.u64 	%rd358, %rd357;
	@%p324 bra 	$L__BB7_109;
	setp.lt.s64 	%p325, %rd357, %rd86;
	min.s64 	%rd358, %rd357, %rd86;
	selp.f64 	%fd322, %fd321, %fd132, %p325;
$L__BB7_109:
	setp.lt.s32 	%p326, %r37, 161;
	mov.f64 	%fd323, %fd322;
	mov.u64 	%rd359, %rd358;
	@%p326 bra 	$L__BB7_113;
	ld.shared.f64 	%fd137, [_ZN6thrust24THRUST_300001_SM_1000_NS8cuda_cub4core6detail5shmemE+88];
	ld.shared.u64 	%rd89, [_ZN6thrust24THRUST_300001_SM_1000_NS8cuda_cub4core6detail5shmemE+96];
	abs.f64 	%fd138, %fd322;
	abs.f64 	%fd139, %fd137;
	setp.lt.f64 	%p327, %fd138, %fd139;
	setp.ge.f64 	%p328, %fd139, 0d3E7AD7F29ABCAF48;
	and.pred  	%p329, %p327, %p328;
	mov.f64 	%fd323, %fd137;
	mov.u64 	%rd359, %rd89;
	@%p329 bra 	$L__BB7_113;
	setp.lt.f64 	%p330, %fd139, %fd138;
	setp.ge.f64 	%p331, %fd138, 0d3E7AD7F29ABCAF48;
	and.pred  	%p332, %p331, %p330;
	mov.f64 	%fd323, %fd322;
	mov.u64 	%rd359, %rd358;
	@%p332 bra 	$L__BB7_113;
	setp.lt.s64 	%p333, %rd358, %rd89;
	min.s64 	%rd359, %rd358, %rd89;
	selp.f64 	%fd323, %fd322, %fd137, %p333;
$L__BB7_113:
	setp.lt.s32 	%p334, %r37, 193;
	mov.f64 	%fd324, %fd323;
	mov.u64 	%rd360, %rd359;
	@%p334 bra 	$L__BB7_117;
	ld.shared.f64 	%fd142, [_ZN6thrust24THRUST_300001_SM_1000_NS8cuda_cub4core6detail5shmemE+104];
	ld.shared.u64 	%rd92, [_ZN6thrust24THRUST_300001_SM_1000_NS8cuda_cub4core6detail5shmemE+112];
	abs.f64 	%fd143, %fd323;
	abs.f64 	%fd144, %fd142;
	setp.lt.f64 	%p335, %fd143, %fd144;
	setp.ge.f64 	%p336, %fd144, 0d3E7AD7F29ABCAF48;
	and.pred  	%p337, %p335, %p336;
	mov.f64 	%fd324, %fd142;
	mov.u64 	%rd360, %rd92;
	@%p337 bra 	$L__BB7_117;
	setp.lt.f64 	%p338, %fd144, %fd143;
	setp.ge.f64 	%p339, %fd143, 0d3E7AD7F29ABCAF48;
	and.pred  	%p340, %p339, %p338;
	mov.f64 	%fd324, %fd323;
	mov.u64 	%rd360, %rd359;
	@%p340 bra 	$L__BB7_117;
	setp.lt.s64 	%p341, %rd359, %rd92;
	min.s64 	%rd360, %rd359, %rd92;
	selp.f64 	%fd324, %fd323, %fd142, %p341;
$L__BB7_117:
	setp.lt.s32 	%p342, %r37, 225;
	mov.u64 	%rd394, %rd360;
	mov.f64 	%fd357, %fd324;
	@%p342 bra 	$L__BB7_209;
	ld.shared.f64 	%fd147, [_ZN6thrust24THRUST_300001_SM_1000_NS8cuda_cub4core6detail5shmemE+120];
	ld.shared.u64 	%rd95, [_ZN6thrust24THRUST_300001_SM_1000_NS8cuda_cub4core6detail5shmemE+128];
	abs.f64 	%fd148, %fd324;
	abs.f64 	%fd149, %fd147;
	setp.lt.f64 	%p343, %fd148, %fd149;
	setp.ge.f64 	%p344, %fd149, 0d3E7AD7F29ABCAF48;
	and.pred  	%p345, %p343, %p344;
	mov.u64 	%rd394, %rd95;
	mov.f64 	%fd357, %fd147;
	@%p345 bra 	$L__BB7_209;
	setp.lt.f64 	%p346, %fd149, %fd148;
	setp.ge.f64 	%p347, %fd148, 0d3E7AD7F29ABCAF48;
	and.pred  	%p348, %p347, %p346;
	mov.u64 	%rd394, %rd360;
	mov.f64 	%fd357, %fd324;
	@%p348 bra 	$L__BB7_209;
	setp.lt.s64 	%p349, %rd360, %rd95;
	min.s64 	%rd394, %rd360, %rd95;
	selp.f64 	%fd357, %fd324, %fd147, %p349;
	bra.uni 	$L__BB7_209;
$L__BB7_121:
	ld.param.u64 	%rd318, [_ZN6thrust24THRUST_300001_SM_1000_NS8cuda_cub4core6detail13_kernel_agentINS1_8__reduce11ReduceAgentIPN4cuda3std3__45tupleIJdlEEESC_SB_iNS1_9__extrema9arg_max_fIdl10ComparatorEEEEJSC_SC_iSG_EEEvDpT0__param_0];
	mov.u32 	%r16, %tid.x;
	mul.wide.u32 	%rd208, %r16, 16;
	add.s64 	%rd189, %rd318, %rd208;
	// begin inline asm
	ld.global.nc.u64 %rd188, [%rd189];
	// end inline asm
	add.s64 	%rd191, %rd189, 8;
	// begin inline asm
	ld.global.nc.u64 %rd190, [%rd191];
	// end inline asm
	mov.b64 	%fd151, %rd188;
	add.s64 	%rd193, %rd189, 4096;
	// begin inline asm
	ld.global.nc.u64 %rd192, [%rd193];
	// end inline asm
	add.s64 	%rd195, %rd189, 4104;
	// begin inline asm
	ld.global.nc.u64 %rd361, [%rd195];
	// end inline asm
	mov.b64 	%fd325, %rd192;
	add.s64 	%rd197, %rd189, 8192;
	// begin inline asm
	ld.global.nc.u64 %rd196, [%rd197];
	// end inline asm
	add.s64 	%rd199, %rd189, 8200;
	// begin inline asm
	ld.global.nc.u64 %rd362, [%rd199];
	// end inline asm
	mov.b64 	%fd326, %rd196;
	add.s64 	%rd201, %rd189, 12288;
	// begin inline asm
	ld.global.nc.u64 %rd200, [%rd201];
	// end inline asm
	add.s64 	%rd203, %rd189, 12296;
	// begin inline asm
	ld.global.nc.u64 %rd363, [%rd203];
	// end inline asm
	mov.b64 	%fd327, %rd200;
	add.s64 	%rd205, %rd189, 16384;
	// begin inline asm
	ld.global.nc.u64 %rd204, [%rd205];
	// end inline asm
	add.s64 	%rd207, %rd189, 16392;
	// begin inline asm
	ld.global.nc.u64 %rd381, [%rd207];
	// end inline asm
	mov.b64 	%fd344, %rd204;
	abs.f64 	%fd156, %fd151;
	abs.f64 	%fd157, %fd325;
	setp.lt.f64 	%p3, %fd156, %fd157;
	setp.ge.f64 	%p4, %fd157, 0d3E7AD7F29ABCAF48;
	and.pred  	%p5, %p3, %p4;
	@%p5 bra 	$L__BB7_123;
	setp.lt.f64 	%p6, %fd157, %fd156;
	setp.ge.f64 	%p7, %fd156, 0d3E7AD7F29ABCAF48;
	and.pred  	%p8, %p7, %p6;
	setp.lt.s64 	%p9, %rd190, %rd361;
	or.pred  	%p10, %p8, %p9;
	selp.b64 	%rd361, %rd190, %rd361, %p10;
	selp.f64 	%fd325, %fd151, %fd325, %p10;
$L__BB7_123:
	abs.f64 	%fd160, %fd325;
	abs.f64 	%fd161, %fd326;
	setp.lt.f64 	%p11, %fd160, %fd161;
	setp.ge.f64 	%p12, %fd161, 0d3E7AD7F29ABCAF48;
	and.pred  	%p13, %p11, %p12;
	@%p13 bra 	$L__BB7_125;
	setp.lt.f64 	%p14, %fd161, %fd160;
	setp.ge.f64 	%p15, %fd160, 0d3E7AD7F29ABCAF48;
	and.pred  	%p16, %p15, %p14;
	setp.lt.s64 	%p17, %rd361, %rd362;
	or.pred  	%p18, %p16, %p17;
	selp.b64 	%rd362, %rd361, %rd362, %p18;
	selp.f64 	%fd326, %fd325, %fd326, %p18;
$L__BB7_125:
	abs.f64 	%fd164, %fd326;
	abs.f64 	%fd165, %fd327;
	setp.lt.f64 	%p19, %fd164, %fd165;
	setp.ge.f64 	%p20, %fd165, 0d3E7AD7F29ABCAF48;
	and.pred  	%p21, %p19, %p20;
	@%p21 bra 	$L__BB7_127;
	setp.lt.f64 	%p22, %fd165, %fd164;
	setp.ge.f64 	%p23, %fd164, 0d3E7AD7F29ABCAF48;
	and.pred  	%p24, %p23, %p22;
	setp.lt.s64 	%p25, %rd362, %rd363;
	or.pred  	%p26, %p24, %p25;
	selp.b64 	%rd363, %rd362, %rd363, %p26;
	selp.f64 	%fd327, %fd326, %fd327, %p26;
$L__BB7_127:
	abs.f64 	%fd168, %fd327;
	abs.f64 	%fd169, %fd344;
	setp.lt.f64 	%p27, %fd168, %fd169;
	setp.ge.f64 	%p28, %fd169, 0d3E7AD7F29ABCAF48;
	and.pred  	%p29, %p27, %p28;
	@%p29 bra 	$L__BB7_129;
	setp.lt.f64 	%p30, %fd169, %fd168;
	setp.ge.f64 	%p31, %fd168, 0d3E7AD7F29ABCAF48;
	and.pred  	%p32, %p31, %p30;
	setp.lt.s64 	%p33, %rd363, %rd381;
	or.pred  	%p34, %p32, %p33;
	selp.b64 	%rd381, %rd363, %rd381, %p34;
	selp.f64 	%fd344, %fd327, %fd344, %p34;
$L__BB7_129:
	setp.lt.u32 	%p35, %r37, 2560;
	mov.b32 	%r383, 1280;
	@%p35 bra 	$L__BB7_142;
	mov.b32 	%r382, 1280;
	mov.f64 	%fd329, %fd344;
	mov.u64 	%rd365, %rd381;
$L__BB7_131:
	ld.param.u64 	%rd319, [_ZN6thrust24THRUST_300001_SM_1000_NS8cuda_cub4core6detail13_kernel_agentINS1_8__reduce11ReduceAgentIPN4cuda3std3__45tupleIJdlEEESC_SB_iNS1_9__extrema9arg_max_fIdl10ComparatorEEEEJSC_SC_iSG_EEEvDpT0__param_0];
	add.s32 	%r40, %r382, %r16;
	mul.wide.u32 	%rd229, %r40, 16;
	add.s64 	%rd210, %rd319, %rd229;
	// begin inline asm
	ld.global.nc.u64 %rd209, [%rd210];
	// end inline asm
	add.s64 	%rd212, %rd210, 8;
	// begin inline asm
	ld.global.nc.u64 %rd366, [%rd212];
	// end inline asm
	mov.b64 	%fd330, %rd209;
	add.s64 	%rd214, %rd210, 4096;
	// begin inline asm
	ld.global.nc.u64 %rd213, [%rd214];
	// end inline asm
	add.s64 	%rd216, %rd210, 4104;
	// begin inline asm
	ld.global.nc.u64 %rd367, [%rd216];
	// end inline asm
	mov.b64 	%fd331, %rd213;
	add.s64 	%rd218, %rd210, 8192;
	// begin inline asm
	ld.global.nc.u64 %rd217, [%rd218];
	// end inline asm
	add.s64 	%rd220, %rd210, 8200;
	// begin inline asm
	ld.global.nc.u64 %rd368, [%rd220];
	// end inline asm
	mov.b64 	%fd332, %rd217;
	add.s64 	%rd222, %rd210, 12288;
	// begin inline asm
	ld.global.nc.u64 %rd221, [%rd222];
	// end inline asm
	add.s64 	%rd224, %rd210, 12296;
	// begin inline asm
	ld.global.nc.u64 %rd369, [%rd224];
	// end inline asm
	mov.b64 	%fd333, %rd221;
	add.s64 	%rd226, %rd210, 16384;
	// begin inline asm
	ld.global.nc.u64 %rd225, [%rd226];
	// end inline asm
	add.s64 	%rd228, %rd210, 16392;
	// begin inline asm
	ld.global.nc.u64 %rd381, [%rd228];
	// end inline asm
	mov.b64 	%fd344, %rd225;
	abs.f64 	%fd178, %fd329;
	abs.f64 	%fd179, %fd330;
	setp.lt.f64 	%p36, %fd178, %fd179;
	setp.ge.f64 	%p37, %fd179, 0d3E7AD7F29ABCAF48;
	and.pred  	%p38, %p36, %p37;
	@%p38 bra 	$L__BB7_133;
	setp.lt.f64 	%p39, %fd179, %fd178;
	setp.ge.f64 	%p40, %fd178, 0d3E7AD7F29ABCAF48;
	and.pred  	%p41, %p40, %p39;
	setp.lt.s64 	%p42, %rd365, %rd366;
	or.pred  	%p43, %p41, %p42;
	selp.b64 	%rd366, %rd365, %rd366, %p43;
	selp.f64 	%fd330, %fd329, %fd330, %p43;
$L__BB7_133:
	abs.f64 	%fd182, %fd330;
	abs.f64 	%fd183, %fd331;
	setp.lt.f64 	%p44, %fd182, %fd183;
	setp.ge.f64 	%p45, %fd183, 0d3E7AD7F29ABCAF48;
	and.pred  	%p46, %p44, %p45;
	@%p46 bra 	$L__BB7_135;
	setp.lt.f64 	%p47, %fd183, %fd182;
	setp.ge.f64 	%p48, %fd182, 0d3E7AD7F29ABCAF48;
	and.pred  	%p49, %p48, %p47;
	setp.lt.s64 	%p50, %rd366, %rd367;
	or.pred  	%p51, %p49, %p50;
	selp.b64 	%rd367, %rd366, %rd367, %p51;
	selp.f64 	%fd331, %fd330, %fd331, %p51;
$L__BB7_135:
	abs.f64 	%fd186, %fd331;
	abs.f64 	%fd187, %fd332;
	setp.lt.f64 	%p52, %fd186, %fd187;
	setp.ge.f64 	%p53, %fd187, 0d3E7AD7F29ABCAF48;
	and.pred  	%p54, %p52, %p53;
	@%p54 bra 	$L__BB7_137;
	setp.lt.f64 	%p55, %fd187, %fd186;
	setp.ge.f64 	%p56, %fd186, 0d3E7AD7F29ABCAF48;
	and.pred  	%p57, %p56, %p55;
	setp.lt.s64 	%p58, %rd367, %rd368;
	or.pred  	%p59, %p57, %p58;
	selp.b64 	%rd368, %rd367, %rd368, %p59;
	selp.f64 	%fd332, %fd331, %fd332, %p59;
$L__BB7_137:
	abs.f64 	%fd190, %fd332;
	abs.f64 	%fd191, %fd333;
	setp.lt.f64 	%p60, %fd190, %fd191;
	setp.ge.f64 	%p61, %fd191, 0d3E7AD7F29ABCAF48;
	and.pred  	%p62, %p60, %p61;
	@%p62 bra 	$L__BB7_139;
	setp.lt.f64 	%p63, %fd191, %fd190;
	setp.ge.f64 	%p64, %fd190, 0d3E7AD7F29ABCAF48;
	and.pred  	%p65, %p64, %p63;
	setp.lt.s64 	%p66, %rd368, %rd369;
	or.pred  	%p67, %p65, %p66;
	selp.b64 	%rd369, %rd368, %rd369, %p67;
	selp.f64 	%fd333, %fd332, %fd333, %p67;
$L__BB7_139:
	abs.f64 	%fd194, %fd333;
	abs.f64 	%fd195, %fd344;
	setp.lt.f64 	%p68, %fd194, %fd195;
	setp.ge.f64 	%p69, %fd195, 0d3E7AD7F29ABCAF48;
	and.pred  	%p70, %p68, %p69;
	@%p70 bra 	$L__BB7_141;
	setp.lt.f64 	%p71, %fd195, %fd194;
	setp.ge.f64 	%p72, %fd194, 0d3E7AD7F29ABCAF48;
	and.pred  	%p73, %p72, %p71;
	setp.lt.s64 	%p74, %rd369, %rd381;
	or.pred  	%p75, %p73, %p74;
	selp.b64 	%rd381, %rd369, %rd381, %p75;
	selp.f64 	%fd344, %fd333, %fd344, %p75;
$L__BB7_141:
	add.s32 	%r383, %r382, 1280;
	add.s32 	%r41, %r382, 2560;
	setp.le.s32 	%p76, %r41, %r37;
	mov.u32 	%r382, %r383;
	mov.f64 	%fd329, %fd344;
	mov.u64 	%rd365, %rd381;
	@%p76 bra 	$L__BB7_131;
$L__BB7_142:
	setp.le.s32 	%p77, %r37, %r383;
	@%p77 bra 	$L__BB7_165;
	sub.s32 	%r20, %r37, %r383;
	setp.ge.s32 	%p78, %r16, %r20;
	@%p78 bra 	$L__BB7_165;
	not.b32 	%r42, %r16;
	add.s32 	%r43, %r37, %r42;
	sub.s32 	%r21, %r43, %r383;
	and.b32  	%r44, %r21, 768;
	setp.eq.s32 	%p79, %r44, 768;
	mov.u32 	%r387, %r16;
	@%p79 bra 	$L__BB7_150;
	add.s32 	%r385, %r16, %r383;
	shr.u32 	%r45, %r21, 8;
	add.s32 	%r46, %r45, 1;
	and.b32  	%r47, %r46, 3;
	neg.s32 	%r384, %r47;
	mov.u32 	%r387, %r16;
$L__BB7_146:
	.pragma "nounroll";
	mov.u64 	%rd127, %rd381;
	mov.f64 	%fd199, %fd344;
	ld.param.u64 	%rd320, [_ZN6thrust24THRUST_300001_SM_1000_NS8cuda_cub4core6detail13_kernel_agentINS1_8__reduce11ReduceAgentIPN4cuda3std3__45tupleIJdlEEESC_SB_iNS1_9__extrema9arg_max_fIdl10ComparatorEEEEJSC_SC_iSG_EEEvDpT0__param_0];
	mul.wide.u32 	%rd235, %r385, 16;
	add.s64 	%rd232, %rd320, %rd235;
	// begin inline asm
	ld.global.nc.u64 %rd231, [%rd232];
	// end inline asm
	add.s64 	%rd234, %rd232, 8;
	// begin inline asm
	ld.global.nc.u64 %rd233, [%rd234];
	// end inline asm
	mov.b64 	%fd200, %rd231;
	abs.f64 	%fd201, %fd199;
	abs.f64 	%fd202, %fd200;
	setp.lt.f64 	%p80, %fd201, %fd202;
	setp.ge.f64 	%p81, %fd202, 0d3E7AD7F29ABCAF48;
	and.pred  	%p82, %p80, %p81;
	mov.f64 	%fd344, %fd200;
	mov.u64 	%rd381, %rd233;
	@%p82 bra 	$L__BB7_149;
	setp.lt.f64 	%p83, %fd202, %fd201;
	setp.ge.f64 	%p84, %fd201, 0d3E7AD7F29ABCAF48;
	and.pred  	%p85, %p84, %p83;
	mov.f64 	%fd344, %fd199;
	mov.u64 	%rd381, %rd127;
	@%p85 bra 	$L__BB7_149;
	setp.lt.s64 	%p86, %rd127, %rd233;
	selp.f64 	%fd344, %fd199, %fd200, %p86;
	min.s64 	%rd381, %rd127, %rd233;
$L__BB7_149:
	add.s32 	%r387, %r387, 256;
	add.s32 	%r385, %r385, 256;
	add.s32 	%r384, %r384, 1;
	setp.ne.s32 	%p87, %r384, 0;
	@%p87 bra 	$L__BB7_146;
$L__BB7_150:
	setp.lt.u32 	%p88, %r21, 768;
	@%p88 bra 	$L__BB7_165;
	ld.param.u64 	%rd321, [_ZN6thrust24THRUST_300001_SM_1000_NS8cuda_cub4core6detail13_kernel_agentINS1_8__reduce11ReduceAgentIPN4cuda3std3__45tupleIJdlEEESC_SB_iNS1_9__extrema9arg_max_fIdl10ComparatorEEEEJSC_SC_iSG_EEEvDpT0__param_0];
	cvt.u64.u32 	%rd236, %r387;
	cvt.u64.u32 	%rd237, %r383;
	add.s64 	%rd238, %rd236, %rd237;
	shl.b64 	%rd239, %rd238, 4;
	add.s64 	%rd240, %rd239, %rd321;
	add.s64 	%rd376, %rd240, 12296;
	add.s32 	%r388, %r387, %r383;
$L__BB7_152:
	ld.param.u64 	%rd322, [_ZN6thrust24THRUST_300001_SM_1000_NS8cuda_cub4core6detail13_kernel_agentINS1_8__reduce11ReduceAgentIPN4cuda3std3__45tupleIJdlEEESC_SB_iNS1_9__extrema9arg_max_fIdl10ComparatorEEEEJSC_SC_iSG_EEEvDpT0__param_0];
	mul.wide.u32 	%rd245, %r388, 16;
	add.s64 	%rd242, %rd322, %rd245;
	// begin inline asm
	ld.global.nc.u64 %rd241, [%rd242];
	// end inline asm
	add.s64 	%rd244, %rd242, 8;
	// begin inline asm
	ld.global.nc.u64 %rd243, [%rd244];
	// end inline asm
	mov.b64 	%fd208, %rd241;
	abs.f64 	%fd209, %fd344;
	abs.f64 	%fd210, %fd208;
	setp.lt.f64 	%p89, %fd209, %fd210;
	setp.ge.f64 	%p90, %fd210, 0d3E7AD7F29ABCAF48;
	and.pred  	%p91, %p89, %p90;
	mov.f64 	%fd341, %fd208;
	mov.u64 	%rd378, %rd243;
	@%p91 bra 	$L__BB7_155;
	setp.lt.f64 	%p92, %fd210, %fd209;
	setp.ge.f64 	%p93, %fd209, 0d3E7AD7F29ABCAF48;
	and.pred  	%p94, %p93, %p92;
	mov.f64 	%fd341, %fd344;
	mov.u64 	%rd378, %rd381;
	@%p94 bra 	$L__BB7_155;
	setp.lt.s64 	%p95, %rd381, %rd243;
	selp.f64 	%fd341, %fd344, %fd208, %p95;
	min.s64 	%rd378, %rd381, %rd243;
$L__BB7_155:
	add.s64 	%rd247, %rd376, -8200;
	// begin inline asm
	ld.global.nc.u64 %rd246, [%rd247];
	// end inline asm
	add.s64 	%rd249, %rd376, -8192;
	// begin inline asm
	ld.global.nc.u64 %rd248, [%rd249];
	// end inline asm
	mov.b64 	%fd213, %rd246;
	abs.f64 	%fd214, %fd341;
	abs.f64 	%fd215, %fd213;
	setp.lt.f64 	%p96, %fd214, %fd215;
	setp.ge.f64 	%p97, %fd215, 0d3E7AD7F29ABCAF48;
	and.pred  	%p98, %p96, %p97;
	mov.f64 	%fd342, %fd213;
	mov.u64 	%rd379, %rd248;
	@%p98 bra 	$L__BB7_158;
	setp.lt.f64 	%p99, %fd215, %fd214;
	setp.ge.f64 	%p100, %fd214, 0d3E7AD7F29ABCAF48;
	and.pred  	%p101, %p100, %p99;
	mov.f64 	%fd342, %fd341;
	mov.u64 	%rd379, %rd378;
	@%p101 bra 	$L__BB7_158;
	setp.lt.s64 	%p102, %rd378, %rd248;
	selp.f64 	%fd342, %fd341, %fd213, %p102;
	min.s64 	%rd379, %rd378, %rd248;
$L__BB7_158:
	add.s64 	%rd251, %rd376, -4104;
	// begin inline asm
	ld.global.nc.u64 %rd250, [%rd251];
	// end inline asm
	add.s64 	%rd253, %rd376, -4096;
	// begin inline asm
	ld.global.nc.u64 %rd252, [%rd253];
	// end inline asm
	mov.b64 	%fd218, %rd250;
	abs.f64 	%fd219, %fd342;
	abs.f64 	%fd220, %fd218;
	setp.lt.f64 	%p103, %fd219, %fd220;
	setp.ge.f64 	%p104, %fd220, 0d3E7AD7F29ABCAF48;
	and.pred  	%p105, %p103, %p104;
	mov.f64 	%fd343, %fd218;
	mov.u64 	%rd380, %rd252;
	@%p105 bra 	$L__BB7_161;
	setp.lt.f64 	%p106, %fd220, %fd219;
	setp.ge.f64 	%p107, %fd219, 0d3E7AD7F29ABCAF48;
	and.pred  	%p108, %p107, %p106;
	mov.f64 	%fd343, %fd342;
	mov.u64 	%rd380, %rd379;
	@%p108 bra 	$L__BB7_161;
	setp.lt.s64 	%p109, %rd379, %rd252;
	selp.f64 	%fd343, %fd342, %fd218, %p109;
	min.s64 	%rd380, %rd379, %rd252;
$L__BB7_161:
	add.s64 	%rd255, %rd376, -8;
	// begin inline asm
	ld.global.nc.u64 %rd254, [%rd255];
	// end inline asm
	// begin inline asm
	ld.global.nc.u64 %rd256, [%rd376];
	// end inline asm
	mov.b64 	%fd223, %rd254;
	abs.f64 	%fd224, %fd343;
	abs.f64 	%fd225, %fd223;
	setp.lt.f64 	%p110, %fd224, %fd225;
	setp.ge.f64 	%p111, %fd225, 0d3E7AD7F29ABCAF48;
	and.pred  	%p112, %p110, %p111;
	mov.f64 	%fd344, %fd223;
	mov.u64 	%rd381, %rd256;
	@%p112 bra 	$L__BB7_164;
	setp.lt.f64 	%p113, %fd225, %fd224;
	setp.ge.f64 	%p114, %fd224, 0d3E7AD7F29ABCAF48;
	and.pred  	%p115, %p114, %p113;
	mov.f64 	%fd344, %fd343;
	mov.u64 	%rd381, %rd380;
	@%p115 bra 	$L__BB7_164;
	setp.lt.s64 	%p116, %rd380, %rd256;
	selp.f64 	%fd344, %fd343, %fd223, %p116;
	min.s64 	%rd381, %rd380, %rd256;
$L__BB7_164:
	add.s32 	%r387, %r387, 1024;
	add.s64 	%rd376, %rd376, 16384;
	add.s32 	%r388, %r388, 1024;
	setp.lt.s32 	%p117, %r387, %r20;
	@%p117 bra 	$L__BB7_152;
$L__BB7_165:
	// begin inline asm
	mov.u32 %r48, %laneid;
	// end inline asm
	mov.b64 	%rd258, %fd344;
	mov.b64 	{%r50, %r55}, %rd258;
	mov.b32 	%r66, 1;
	mov.b32 	%r67, 31;
	mov.b32 	%r68, -1;
	// begin inline asm
	shfl.sync.down.b32 %r49, %r50, %r66, %r67, %r68;
	// end inline asm
	// begin inline asm
	shfl.sync.down.b32 %r54, %r55, %r66, %r67, %r68;
	// end inline asm
	mov.b64 	%rd259, {%r49, %r54};
	mov.b64 	%fd229, %rd259;
	mov.b64 	{%r60, %r65}, %rd381;
	// begin inline asm
	shfl.sync.down.b32 %r59, %r60, %r66, %r67, %r68;
	// end inline asm
	// begin inline asm
	shfl.sync.down.b32 %r64, %r65, %r66, %r67, %r68;
	// end inline asm
	mov.b64 	%rd150, {%r59, %r64};
	setp.gt.s32 	%p118, %r48, 30;
	mov.f64 	%fd346, %fd344;
	mov.u64 	%rd383, %rd381;
	@%p118 bra 	$L__BB7_169;
	abs.f64 	%fd230, %fd344;
	abs.f64 	%fd231, %fd229;
	setp.lt.f64 	%p119, %fd230, %fd231;
	setp.ge.f64 	%p120, %fd231, 0d3E7AD7F29ABCAF48;
	and.pred  	%p121, %p119, %p120;
	mov.f64 	%fd346, %fd229;
	mov.u64 	%rd383, %rd150;
	@%p121 bra 	$L__BB7_169;
	setp.lt.f64 	%p122, %fd231, %fd230;
	setp.ge.f64 	%p123, %fd230, 0d3E7AD7F29ABCAF48;
	and.pred  	%p124, %p123, %p122;
	mov.f64 	%fd346, %fd344;
	mov.u64 	%rd383, %rd381;
	@%p124 bra 	$L__BB7_169;
	setp.lt.s64 	%p125, %rd381, %rd150;
	selp.f64 	%fd346, %fd344, %fd229, %p125;
	min.s64 	%rd383, %rd381, %rd150;
$L__BB7_169:
	mov.b64 	%rd260, %fd346;
	mov.b64 	{%r70, %r75}, %rd260;
	mov.b32 	%r86, 2;
	mov.b32 	%r87, 31;
	mov.b32 	%r88, -1;
	// begin inline asm
	shfl.sync.down.b32 %r69, %r70, %r86, %r87, %r88;
	// end inline asm
	// begin inline asm
	shfl.sync.down.b32 %r74, %r75, %r86, %r87, %r88;
	// end inline asm
	mov.b64 	%rd261, {%r69, %r74};
	mov.b64 	%fd234, %rd261;
	mov.b64 	{%r80, %r85}, %rd383;
	// begin inline asm
	shfl.sync.down.b32 %r79, %r80, %r86, %r87, %r88;
	// end inline asm
	// begin inline asm
	shfl.sync.down.b32 %r84, %r85, %r86, %r87, %r88;
	// end inline asm
	mov.b64 	%rd153, {%r79, %r84};
	setp.gt.s32 	%p126, %r48, 29;
	mov.f64 	%fd347, %fd346;
	mov.u64 	%rd384, %rd383;
	@%p126 bra 	$L__BB7_173;
	abs.f64 	%fd235, %fd346;
	abs.f64 	%fd236, %fd234;
	setp.lt.f64 	%p127, %fd235, %fd236;
	setp.ge.f64 	%p128, %fd236, 0d3E7AD7F29ABCAF48;
	and.pred  	%p129, %p127, %p128;
	mov.f64 	%fd347, %fd234;
	mov.u64 	%rd384, %rd153;
	@%p129 bra 	$L__BB7_173;
	setp.lt.f64 	%p130, %fd236, %fd235;
	setp.ge.f64 	%p131, %fd235, 0d3E7AD7F29ABCAF48;
	and.pred  	%p132, %p131, %p130;
	mov.f64 	%fd347, %fd346;
	mov.u64 	%rd384, %rd383;
	@%p132 bra 	$L__BB7_173;
	setp.lt.s64 	%p133, %rd383, %rd153;
	selp.f64 	%fd347, %fd346, %fd234, %p133;
	min.s64 	%rd384, %rd383, %rd153;
$L__BB7_173:
	mov.b64 	%rd262, %fd347;
	mov.b64 	{%r90, %r95}, %rd262;
	mov.b32 	%r106, 4;
	mov.b32 	%r107, 31;
	mov.b32 	%r108, -1;
	// begin inline asm
	shfl.sync.down.b32 %r89, %r90, %r106, %r107, %r108;
	// end inline asm
	// begin inline asm
	shfl.sync.down.b32 %r94, %r95, %r106, %r107, %r108;
	// end inline asm
	mov.b64 	%rd263, {%r89, %r94};
	mov.b64 	%fd239, %rd263;
	mov.b64 	{%r100, %r105}, %rd384;
	// begin inline asm
	shfl.sync.down.b32 %r99, %r100, %r106, %r107, %r108;
	// end inline asm
	// begin inline asm
	shfl.sync.down.b32 %r104, %r105, %r106, %r107, %r108;
	// end inline asm
	mov.b64 	%rd156, {%r99, %r104};
	setp.gt.s32 	%p134, %r48, 27;
	mov.f64 	%fd348, %fd347;
	mov.u64 	%rd385, %rd384;
	@%p134 bra 	$L__BB7_177;
	abs.f64 	%fd240, %fd347;
	abs.f64 	%fd241, %fd239;
	setp.lt.f64 	%p135, %fd240, %fd241;
	setp.ge.f64 	%p136, %fd241, 0d3E7AD7F29ABCAF48;
	and.pred  	%p137, %p135, %p136;
	mov.f64 	%fd348, %fd239;
	mov.u64 	%rd385, %rd156;
	@%p137 bra 	$L__BB7_177;
	setp.lt.f64 	%p138, %fd241, %fd240;
	setp.ge.f64 	%p139, %fd240, 0d3E7AD7F29ABCAF48;
	and.pred  	%p140, %p139, %p138;
	mov.f64 	%fd348, %fd347;
	mov.u64 	%rd385, %rd384;
	@%p140 bra 	$L__BB7_177;
	setp.lt.s64 	%p141, %rd384, %rd156;
	selp.f64 	%fd348, %fd347, %fd239, %p141;
	min.s64 	%rd385, %rd384, %rd156;
$L__BB7_177:
	mov.b64 	%rd264, %fd348;
	mov.b64 	{%r110, %r115}, %rd264;
	mov.b32 	%r126, 8;
	mov.b32 	%r127, 31;
	mov.b32 	%r128, -1;
	// begin inline asm
	shfl.sync.down.b32 %r109, %r110, %r126, %r127, %r128;
	// end inline asm
	// begin inline asm
	shfl.sync.down.b32 %r114, %r115, %r126, %r127, %r128;
	// end inline asm
	mov.b64 	%rd265, {%r109, %r114};
	mov.b64 	%fd244, %rd265;
	mov.b64 	{%r120, %r125}, %rd385;
	// begin inline asm
	shfl.sync.down.b32 %r119, %r120, %r126, %r127, %r128;
	// end inline asm
	// begin inline asm
	shfl.sync.down.b32 %r124, %r125, %r126, %r127, %r128;
	// end inline asm
	mov.b64 	%rd159, {%r119, %r124};
	setp.gt.s32 	%p142, %r48, 23;
	mov.f64 	%fd349, %fd348;
	mov.u64 	%rd386, %rd385;
	@%p142 bra 	$L__BB7_181;
	abs.f64 	%fd245, %fd348;
	abs.f64 	%fd246, %fd244;
	setp.lt.f64 	%p143, %fd245, %fd246;
	setp.ge.f64 	%p144, %fd246, 0d3E7AD7F29ABCAF48;
	and.pred  	%p145, %p143, %p144;
	mov.f64 	%fd349, %fd244;
	mov.u64 	%rd386, %rd159;
	@%p145 bra 	$L__BB7_181;
	setp.lt.f64 	%p146, %fd246, %fd245;
	setp.ge.f64 	%p147, %fd245, 0d3E7AD7F29ABCAF48;
	and.pred  	%p148, %p147, %p146;
	mov.f64 	%fd349, %fd348;
	mov.u64 	%rd386, %rd385;
	@%p148 bra 	$L__BB7_181;
	setp.lt.s64 	%p149, %rd385, %rd159;
	selp.f64 	%fd349, %fd348, %fd244, %p149;
	min.s64 	%rd386, %rd385, %rd159;
$L__BB7_181:
	mov.b64 	%rd266, %fd349;
	mov.b64 	{%r130, %r135}, %rd266;
	mov.b32 	%r146, 16;
	mov.b32 	%r147, 31;
	mov.b32 	%r148, -1;
	// begin inline asm
	shfl.sync.down.b32 %r129, %r130, %r146, %r147, %r148;
	// end inline asm
	// begin inline asm
	shfl.sync.down.b32 %r134, %r135, %r146, %r147, %r148;
	// end inline asm
	mov.b64 	%rd267, {%r129, %r134};
	mov.b64 	%fd249, %rd267;
	mov.b64 	{%r140, %r145}, %rd386;
	// begin inline asm
	shfl.sync.down.b32 %r139, %r140, %r146, %r147, %r148;
	// end inline asm
	// begin inline asm
	shfl.sync.down.b32 %r144, %r145, %r146, %r147, %r148;
	// end inline asm
	mov.b64 	%rd162, {%r139, %r144};
	setp.gt.s32 	%p150, %r48, 15;
	mov.f64 	%fd357, %fd349;
	mov.u64 	%rd394, %rd386;
	@%p150 bra 	$L__BB7_185;
	abs.f64 	%fd250, %fd349;
	abs.f64 	%fd251, %fd249;
	setp.lt.f64 	%p151, %fd250, %fd251;
	setp.ge.f64 	%p152, %fd251, 0d3E7AD7F29ABCAF48;
	and.pred  	%p153, %p151, %p152;
	mov.f64 	%fd357, %fd249;
	mov.u64 	%rd394, %rd162;
	@%p153 bra 	$L__BB7_185;
	setp.lt.f64 	%p154, %fd251, %fd250;
	setp.ge.f64 	%p155, %fd250, 0d3E7AD7F29ABCAF48;
	and.pred  	%p156, %p155, %p154;
	mov.f64 	%fd357, %fd349;
	mov.u64 	%rd394, %rd386;
	@%p156 bra 	$L__BB7_185;
	setp.lt.s64 	%p157, %rd386, %rd162;
	selp.f64 	%fd357, %fd349, %fd249, %p157;
	min.s64 	%rd394, %rd386, %rd162;
$L__BB7_185:
	setp.ne.s32 	%p158, %r48, 0;
	@%p158 bra 	$L__BB7_187;
	shr.u32 	%r149, %r16, 1;
	and.b32  	%r150, %r149, 496;
	mov.u32 	%r151, _ZN6thrust24THRUST_300001_SM_1000_NS8cuda_cub4core6detail5shmemE;
	add.s32 	%r152, %r151, %r150;
	st.shared.f64 	[%r152+8], %fd357;
	st.shared.u64 	[%r152+16], %rd394;
$L__BB7_187:
	bar.sync 	0;
	setp.ne.s32 	%p159, %r16, 0;
	@%p159 bra 	$L__BB7_209;
	ld.shared.f64 	%fd254, [_ZN6thrust24THRUST_300001_SM_1000_NS8cuda_cub4core6detail5shmemE+24];
	ld.shared.u64 	%rd165, [_ZN6thrust24THRUST_300001_SM_1000_NS8cuda_cub4core6detail5shmemE+32];
	abs.f64 	%fd255, %fd357;
	abs.f64 	%fd256, %fd254;
	setp.lt.f64 	%p160, %fd255, %fd256;
	setp.ge.f64 	%p161, %fd256, 0d3E7AD7F29ABCAF48;
	and.pred  	%p162, %p160, %p161;
	mov.f64 	%fd351, %fd254;
	mov.u64 	%rd388, %rd165;
	@%p162 bra 	$L__BB7_191;
	setp.lt.f64 	%p163, %fd256, %fd255;
	setp.ge.f64 	%p164, %fd255, 0d3E7AD7F29ABCAF48;
	and.pred  	%p165, %p164, %p163;
	mov.f64 	%fd351, %fd357;
	mov.u64 	%rd388, %rd394;
	@%p165 bra 	$L__BB7_191;
	setp.lt.s64 	%p166, %rd394, %rd165;
	selp.f64 	%fd351, %fd357, %fd254, %p166;
	min.s64 	%rd388, %rd394, %rd165;
$L__BB7_191:
	ld.shared.f64 	%fd259, [_ZN6thrust24THRUST_300001_SM_1000_NS8cuda_cub4core6detail5shmemE+40];
	ld.shared.u64 	%rd168, [_ZN6thrust24THRUST_300001_SM_1000_NS8cuda_cub4core6detail5shmemE+48];
	abs.f64 	%fd260, %fd351;
	abs.f64 	%fd261, %fd259;
	setp.lt.f64 	%p167, %fd260, %fd261;
	setp.ge.f64 	%p168, %fd261, 0d3E7AD7F29ABCAF48;
	and.pred  	%p169, %p167, %p168;
	mov.f64 	%fd352, %fd259;
	mov.u64 	%rd389, %rd168;
	@%p169 bra 	$L__BB7_194;
	setp.lt.f64 	%p170, %fd261, %fd260;
	setp.ge.f64 	%p171, %fd260, 0d3E7AD7F29ABCAF48;
	and.pred  	%p172, %p171, %p170;
	mov.f64 	%fd352, %fd351;
	mov.u64 	%rd389, %rd388;
	@%p172 bra 	$L__BB7_194;
	setp.lt.s64 	%p173, %rd388, %rd168;
	selp.f64 	%fd352, %fd351, %fd259, %p173;
	min.s64 	%rd389, %rd388, %rd168;
$L__BB7_194:
	ld.shared.f64 	%fd264, [_ZN6thrust24THRUST_300001_SM_1000_NS8cuda_cub4core6detail5shmemE+56];
	ld.shared.u64 	%rd171, [_ZN6thrust24THRUST_300001_SM_1000_NS8cuda_cub4core6detail5shmemE+64];
	abs.f64 	%fd265, %fd352;
	abs.f64 	%fd266, %fd264;
	setp.lt.f64 	%p174, %fd265, %fd266;
	setp.ge.f64 	%p175, %fd266, 0d3E7AD7F29ABCAF48;
	and.pred  	%p176, %p174, %p175;
	mov.f64 	%fd353, %fd264;
	mov.u64 	%rd390, %rd171;
	@%p176 bra 	$L__BB7_197;
	setp.lt.f64 	%p177, %fd266, %fd265;
	setp.ge.f64 	%p178, %fd265, 0d3E7AD7F29ABCAF48;
	and.pred  	%p179, %p178, %p177;
	mov.f64 	%fd353, %fd352;
	mov.u64 	%rd390, %rd389;
	@%p179 bra 	$L__BB7_197;
	setp.lt.s64 	%p180, %rd389, %rd171;
	selp.f64 	%fd353, %fd352, %fd264, %p180;
	min.s64 	%rd390, %rd389, %rd171;
$L__BB7_197:
	ld.shared.f64 	%fd269, [_ZN6thrust24THRUST_300001_SM_1000_NS8cuda_cub4core6detail5shmemE+72];
	ld.shared.u64 	%rd174, [_ZN6thrust24THRUST_300001_SM_1000_NS8cuda_cub4core6detail5shmemE+80];
	abs.f64 	%fd270, %fd353;
	abs.f64 	%fd271, %fd269;
	setp.lt.f64 	%p181, %fd270, %fd271;
	setp.ge.f64 	%p182, %fd271, 0d3E7AD7F29ABCAF48;
	and.pred  	%p183, %p181, %p182;
	mov.f64 	%fd354, %fd269;
	mov.u64 	%rd391, %rd174;
	@%p183 bra 	$L__BB7_200;
	setp.lt.f64 	%p184, %fd271, %fd270;
	setp.ge.f64 	%p185, %fd270, 0d3E7AD7F29ABCAF48;
	and.pred  	%p186, %p185, %p184;
	mov.f64 	%fd354, %fd353;
	mov.u64 	%rd391, %rd390;
	@%p186 bra 	$L__BB7_200;
	setp.lt.s64 	%p187, %rd390, %rd174;
	selp.f64 	%fd354, %fd353, %fd269, %p187;
	min.s64 	%rd391, %rd390, %rd174;
$L__BB7_200:
	ld.shared.f64 	%fd274, [_ZN6thrust24THRUST_300001_SM_1000_NS8cuda_cub4core6detail5shmemE+88];
	ld.shared.u64 	%rd177, [_ZN6thrust24THRUST_300001_SM_1000_NS8cuda_cub4core6detail5shmemE+96];
	abs.f64 	%fd275, %fd354;
	abs.f64 	%fd276, %fd274;
	setp.lt.f64 	%p188, %fd275, %fd276;
	setp.ge.f64 	%p189, %fd276, 0d3E7AD7F29ABCAF48;
	and.pred  	%p190, %p188, %p189;
	mov.f64 	%fd355, %fd274;
	mov.u64 	%rd392, %rd177;
	@%p190 bra 	$L__BB7_203;
	setp.lt.f64 	%p191, %fd276, %fd275;
	setp.ge.f64 	%p192, %fd275, 0d3E7AD7F29ABCAF48;
	and.pred  	%p193, %p192, %p191;
	mov.f64 	%fd355, %fd354;
	mov.u64 	%rd392, %rd391;
	@%p193 bra 	$L__BB7_203;
	setp.lt.s64 	%p194, %rd391, %rd177;
	selp.f64 	%fd355, %fd354, %fd274, %p194;
	min.s64 	%rd392, %rd391, %rd177;
$L__BB7_203:
	ld.shared.f64 	%fd279, [_ZN6thrust24THRUST_300001_SM_1000_NS8cuda_cub4core6detail5shmemE+104];
	ld.shared.u64 	%rd180, [_ZN6thrust24THRUST_300001_SM_1000_NS8cuda_cub4core6detail5shmemE+112];
	abs.f64 	%fd280, %fd355;
	abs.f64 	%fd281, %fd279;
	setp.lt.f64 	%p195, %fd280, %fd281;
	setp.ge.f64 	%p196, %fd281, 0d3E7AD7F29ABCAF48;
	and.pred  	%p197, %p195, %p196;
	mov.f64 	%fd356, %fd279;
	mov.u64 	%rd393, %rd180;
	@%p197 bra 	$L__BB7_206;
	setp.lt.f64 	%p198, %fd281, %fd280;
	setp.ge.f64 	%p199, %fd280, 0d3E7AD7F29ABCAF48;
	and.pred  	%p200, %p199, %p198;
	mov.f64 	%fd356, %fd355;
	mov.u64 	%rd393, %rd392;
	@%p200 bra 	$L__BB7_206;
	setp.lt.s64 	%p201, %rd392, %rd180;
	selp.f64 	%fd356, %fd355, %fd279, %p201;
	min.s64 	%rd393, %rd392, %rd180;
$L__BB7_206:
	ld.shared.f64 	%fd284, [_ZN6thrust24THRUST_300001_SM_1000_NS8cuda_cub4core6detail5shmemE+120];
	ld.shared.u64 	%rd183, [_ZN6thrust24THRUST_300001_SM_1000_NS8cuda_cub4core6detail5shmemE+128];
	abs.f64 	%fd285, %fd356;
	abs.f64 	%fd286, %fd284;
	setp.lt.f64 	%p202, %fd285, %fd286;
	setp.ge.f64 	%p203, %fd286, 0d3E7AD7F29ABCAF48;
	and.pred  	%p204, %p202, %p203;
	mov.u64 	%rd394, %rd183;
	mov.f64 	%fd357, %fd284;
	@%p204 bra 	$L__BB7_209;
	setp.lt.f64 	%p205, %fd286, %fd285;
	setp.ge.f64 	%p206, %fd285, 0d3E7AD7F29ABCAF48;
	and.pred  	%p207, %p206, %p205;
	mov.u64 	%rd394, %rd393;
	mov.f64 	%fd357, %fd356;
	@%p207 bra 	$L__BB7_209;
	setp.lt.s64 	%p208, %rd393, %rd183;
	selp.f64 	%fd357, %fd356, %fd284, %p208;
	min.s64 	%rd394, %rd393, %rd183;
$L__BB7_209:
	mov.u32 	%r376, %tid.x;
	setp.ne.s32 	%p441, %r376, 0;
	@%p441 bra 	$L__BB7_211;
	ld.param.u64 	%rd326, [_ZN6thrust24THRUST_300001_SM_1000_NS8cuda_cub4core6detail13_kernel_agentINS1_8__reduce11ReduceAgentIPN4cuda3std3__45tupleIJdlEEESC_SB_iNS1_9__extrema9arg_max_fIdl10ComparatorEEEEJSC_SC_iSG_EEEvDpT0__param_1];
	cvta.to.global.u64 	%rd317, %rd326;
	st.global.f64 	[%rd317], %fd357;
	st.global.u64 	[%rd317+8], %rd394;
$L__BB7_211:
	ret;

}
	// .globl	_ZN6thrust24THRUST_300001_SM_1000_NS8cuda_cub4core6detail13_kernel_agentINS1_8__reduce11ReduceAgentINS0_12zip_iteratorIN4cuda3std3__45tupleIJNS0_10device_ptrIdEENS0_17counting_iteratorIlNS0_11use_defaultESF_SF_EEEEEEEPNSB_IJdlEEESJ_lNS1_9__extrema9arg_max_fIdl10ComparatorEEEEJSI_SK_lSO_EEEvDpT0_
.visible .entry _ZN6thrust24THRUST_300001_SM_1000_NS8cuda_cub4core6detail13_kernel_agentINS1_8__reduce11ReduceAgentINS0_12zip_iteratorIN4cuda3std3__45tupleIJNS0_10device_ptrIdEENS0_17counting_iteratorIlNS0_11use_defaultESF_SF_EEEEEEEPNSB_IJdlEEESJ_lNS1_9__extrema9arg_max_fIdl10ComparatorEEEEJSI_SK_lSO_EEEvDpT0_(
	.param .align 8 .b8 _ZN6thrust24THRUST_300001_SM_1000_NS8cuda_cub4core6detail13_kernel_agentINS1_8__reduce11ReduceAgentINS0_12zip_iteratorIN4cuda3std3__45tupleIJNS0_10device_ptrIdEENS0_17counting_iteratorIlNS0_11use_defaultESF_SF_EEEEEEEPNSB_IJdlEEESJ_lNS1_9__extrema9arg_max_fIdl10ComparatorEEEEJSI_SK_lSO_EEEvDpT0__param_0[16],
	.param .u64 .ptr .align 1 _ZN6thrust24THRUST_300001_SM_1000_NS8cuda_cub4core6detail13_kernel_agentINS1_8__reduce11ReduceAgentINS0_12zip_iteratorIN4cuda3std3__45tupleIJNS0_10device_ptrIdEENS0_17counting_iteratorIlNS0_11use_defaultESF_SF_EEEEEEEPNSB_IJdlEEESJ_lNS1_9__extrema9arg_max_fIdl10ComparatorEEEEJSI_SK_lSO_EEEvDpT0__param_1,
	.param .u64 _ZN6thrust24THRUST_300001_SM_1000_NS8cuda_cub4core6detail13_kernel_agentINS1_8__reduce11ReduceAgentINS0_12zip_iteratorIN4cuda3std3__45tupleIJNS0_10device_ptrIdEENS0_17counting_iteratorIlNS0_11use_defaultESF_SF_EEEEEEEPNSB_IJdlEEESJ_lNS1_9__extrema9arg_max_fIdl10ComparatorEEEEJSI_SK_lSO_EEEvDpT0__param_2,
	.param .align 1 .b8 _ZN6thrust24THRUST_300001_SM_1000_NS8cuda_cub4core6detail13_kernel_agentINS1_8__reduce11ReduceAgentINS0_12zip_iteratorIN4cuda3std3__45tupleIJNS0_10device_ptrIdEENS0_17counting_iteratorIlNS0_11use_defaultESF_SF_EEEEEEEPNSB_IJdlEEESJ_lNS1_9__extrema9arg_max_fIdl10ComparatorEEEEJSI_SK_lSO_EEEvDpT0__param_3[1]
)
.maxntid 256
{
	.reg .pred 	%p<427>;
	.reg .b32 	%r<391>;
	.reg .b64 	%rd<341>;
	.reg .b64 	%fd<352>;

	ld.param.u64 	%rd192, [_ZN6thrust24THRUST_300001_SM_1000_NS8cuda_cub4core6detail13_kernel_agentINS1_8__reduce11ReduceAgentINS0_12zip_iteratorIN4cuda3std3__45tupleIJNS0_10device_ptrIdEENS0_17counting_iteratorIlNS0_11use_defaultESF_SF_EEEEEEEPNSB_IJdlEEESJ_lNS1_9__extrema9arg_max_fIdl10ComparatorEEEEJSI_SK_lSO_EEEvDpT0__param_0+8];
	ld.param.u64 	%rd191, [_ZN6thrust24THRUST_300001_SM_1000_NS8cuda_cub4core6detail13_kernel_agentINS1_8__reduce11ReduceAgentINS0_12zip_iteratorIN4cuda3std3__45tupleIJNS0_10device_ptrIdEENS0_17counting_iteratorIlNS0_11use_defaultESF_SF_EEEEEEEPNSB_IJdlEEESJ_lNS1_9__extrema9arg_max_fIdl10ComparatorEEEEJSI_SK_lSO_EEEvDpT0__param_0];
	ld.param.u64 	%rd194, [_ZN6thrust24THRUST_300001_SM_1000_NS8cuda_cub4core6detail13_kernel_agentINS1_8__reduce11ReduceAgentINS0_12zip_iteratorIN4cuda3std3__45tupleIJNS0_10device_ptrIdEENS0_17counting_iteratorIlNS0_11use_defaultESF_SF_EEEEEEEPNSB_IJdlEEESJ_lNS1_9__extrema9arg_max_fIdl10ComparatorEEEEJSI_SK_lSO_EEEvDpT0__param_2];
	setp.eq.s64 	%p1, %rd194, 0;
	@%p1 bra 	$L__BB8_206;
	cvta.to.global.u64 	%rd1, %rd191;
	setp.gt.s64 	%p2, %rd194, 1279;
	@%p2 bra 	$L__BB8_122;
	cvt.u32.u64 	%r1, %rd194;
	mov.u32 	%r2, %tid.x;
	setp.ge.s32 	%p194, %r2, %r1;
	mov.f64 	%fd298, 0d0000000000000000;
	mov.b64 	%rd283, 0;
	mov.u32 	%r385, %r2;
	@%p194 bra 	$L__BB8_4;
	cvt.u64.u32 	%rd239, %r2;
	mul.wide.u32 	%rd240, %r2, 8;
	add.s64 	%rd241, %rd1, %rd240;
	add.s64 	%rd283, %rd192, %rd239;
	ld.global.f64 	%fd298, [%rd241];
	add.s32 	%r385, %r2, 256;
$L__BB8_4:
	setp.ge.s32 	%p195, %r385, %r1;
	@%p195 bra 	$L__BB8_26;
	not.b32 	%r154, %r385;
	add.s32 	%r5, %r154, %r1;
	and.b32  	%r155, %r5, 768;
	setp.eq.s32 	%p196, %r155, 768;
	@%p196 bra 	$L__BB8_11;
	cvt.u64.u32 	%rd243, %r385;
	add.s64 	%rd274, %rd192, %rd243;
	mul.wide.u32 	%rd244, %r385, 8;
	add.s64 	%rd273, %rd1, %rd244;
	shr.u32 	%r156, %r5, 8;
	add.s32 	%r157, %r156, 1;
	and.b32  	%r158, %r157, 3;
	neg.s32 	%r383, %r158;
$L__BB8_7:
	.pragma "nounroll";
	mov.u64 	%rd9, %rd283;
	mov.f64 	%fd3, %fd298;
	ld.global.f64 	%fd4, [%rd273];
	abs.f64 	%fd5, %fd3;
	abs.f64 	%fd6, %fd4;
	setp.lt.f64 	%p197, %fd5, %fd6;
	setp.ge.f64 	%p198, %fd6, 0d3E7AD7F29ABCAF48;
	and.pred  	%p199, %p197, %p198;
	mov.u64 	%rd283, %rd274;
	mov.f64 	%fd298, %fd4;
	@%p199 bra 	$L__BB8_10;
	setp.lt.f64 	%p200, %fd6, %fd5;
	setp.ge.f64 	%p201, %fd5, 0d3E7AD7F29ABCAF48;
	and.pred  	%p202, %p201, %p200;
	mov.u64 	%rd283, %rd9;
	mov.f64 	%fd298, %fd3;
	@%p202 bra 	$L__BB8_10;
	setp.lt.s64 	%p203, %rd9, %rd274;
	min.s64 	%rd283, %rd9, %rd274;
	selp.f64 	%fd298, %fd3, %fd4, %p203;
$L__BB8_10:
	add.s32 	%r385, %r385, 256;
	add.s64 	%rd274, %rd274, 256;
	add.s64 	%rd273, %rd273, 2048;
	add.s32 	%r383, %r383, 1;
	setp.ne.s32 	%p204, %r383, 0;
	@%p204 bra 	$L__BB8_7;
$L__BB8_11:
	setp.lt.u32 	%p205, %r5, 768;
	@%p205 bra 	$L__BB8_26;
	add.s32 	%r386, %r385, 512;
$L__BB8_13:
	mov.u32 	%r13, %r386;
	add.s32 	%r159, %r13, -512;
	cvt.s64.s32 	%rd245, %r159;
	mul.wide.s32 	%rd246, %r159, 8;
	add.s64 	%rd17, %rd1, %rd246;
	add.s64 	%rd18, %rd192, %rd245;
	ld.global.f64 	%fd12, [%rd17];
	abs.f64 	%fd13, %fd298;
	abs.f64 	%fd14, %fd12;
	setp.lt.f64 	%p206, %fd13, %fd14;
	setp.ge.f64 	%p207, %fd14, 0d3E7AD7F29ABCAF48;
	and.pred  	%p208, %p206, %p207;
	mov.u64 	%rd280, %rd18;
	mov.f64 	%fd295, %fd12;
	@%p208 bra 	$L__BB8_16;
	setp.lt.f64 	%p209, %fd14, %fd13;
	setp.ge.f64 	%p210, %fd13, 0d3E7AD7F29ABCAF48;
	and.pred  	%p211, %p210, %p209;
	mov.u64 	%rd280, %rd283;
	mov.f64 	%fd295, %fd298;
	@%p211 bra 	$L__BB8_16;
	setp.lt.s64 	%p212, %rd283, %rd18;
	min.s64 	%rd280, %rd283, %rd18;
	selp.f64 	%fd295, %fd298, %fd12, %p212;
$L__BB8_16:
	add.s32 	%r160, %r13, -256;
	cvt.s64.s32 	%rd247, %r160;
	add.s64 	%rd21, %rd192, %rd247;
	ld.global.f64 	%fd17, [%rd17+2048];
	abs.f64 	%fd18, %fd295;
	abs.f64 	%fd19, %fd17;
	setp.lt.f64 	%p213, %fd18, %fd19;
	setp.ge.f64 	%p214, %fd19, 0d3E7AD7F29ABCAF48;
	and.pred  	%p215, %p213, %p214;
	mov.u64 	%rd281, %rd21;
	mov.f64 	%fd296, %fd17;
	@%p215 bra 	$L__BB8_19;
	setp.lt.f64 	%p216, %fd19, %fd18;
	setp.ge.f64 	%p217, %fd18, 0d3E7AD7F29ABCAF48;
	and.pred  	%p218, %p217, %p216;
	mov.u64 	%rd281, %rd280;
	mov.f64 	%fd296, %fd295;
	@%p218 bra 	$L__BB8_19;
	setp.lt.s64 	%p219, %rd280, %rd21;
	min.s64 	%rd281, %rd280, %rd21;
	selp.f64 	%fd296, %fd295, %fd17, %p219;
$L__BB8_19:
	cvt.s64.s32 	%rd248, %r13;
	add.s64 	%rd24, %rd192, %rd248;
	ld.global.f64 	%fd22, [%rd17+4096];
	abs.f64 	%fd23, %fd296;
	abs.f64 	%fd24, %fd22;
	setp.lt.f64 	%p220, %fd23, %fd24;
	setp.ge.f64 	%p221, %fd24, 0d3E7AD7F29ABCAF48;
	and.pred  	%p222, %p220, %p221;
	mov.u64 	%rd282, %rd24;
	mov.f64 	%fd297, %fd22;
	@%p222 bra 	$L__BB8_22;
	setp.lt.f64 	%p223, %fd24, %fd23;
	setp.ge.f64 	%p224, %fd23, 0d3E7AD7F29ABCAF48;
	and.pred  	%p225, %p224, %p223;
	mov.u64 	%rd282, %rd281;
	mov.f64 	%fd297, %fd296;
	@%p225 bra 	$L__BB8_22;
	setp.lt.s64 	%p226, %rd281, %rd24;
	min.s64 	%rd282, %rd281, %rd24;
	selp.f64 	%fd297, %fd296, %fd22, %p226;
$L__BB8_22:
	add.s32 	%r161, %r13, 256;
	cvt.s64.s32 	%rd249, %r161;
	add.s64 	%rd27, %rd192, %rd249;
	ld.global.f64 	%fd27, [%rd17+6144];
	abs.f64 	%fd28, %fd297;
	abs.f64 	%fd29, %fd27;
	setp.lt.f64 	%p227, %fd28, %fd29;
	setp.ge.f64 	%p228, %fd29, 0d3E7AD7F29ABCAF48;
	and.pred  	%p229, %p227, %p228;
	mov.u64 	%rd283, %rd27;
	mov.f64 	%fd298, %fd27;
	@%p229 bra 	$L__BB8_25;
	setp.lt.f64 	%p230, %fd29, %fd28;
	setp.ge.f64 	%p231, %fd28, 0d3E7AD7F29ABCAF48;
	and.pred  	%p232, %p231, %p230;
	mov.u64 	%rd283, %rd282;
	mov.f64 	%fd298, %fd297;
	@%p232 bra 	$L__BB8_25;
	setp.lt.s64 	%p233, %rd282, %rd27;
	min.s64 	%rd283, %rd282, %rd27;
	selp.f64 	%fd298, %fd297, %fd27, %p233;
$L__BB8_25:
	add.s32 	%r386, %r13, 1024;
	add.s32 	%r162, %r13, 512;
	setp.lt.s32 	%p234, %r162, %r1;
	@%p234 bra 	$L__BB8_13;
$L__BB8_26:
	setp.lt.s32 	%p235, %r1, 256;
	@%p235 bra 	$L__BB8_71;
	// begin inline asm
	mov.u32 %r276, %laneid;
	// end inline asm
	mov.b64 	%rd260, %fd298;
	mov.b64 	{%r278, %r283}, %rd260;
	mov.b32 	%r294, 1;
	mov.b32 	%r295, 31;
	mov.b32 	%r296, -1;
	// begin inline asm
	shfl.sync.down.b32 %r277, %r278, %r294, %r295, %r296;
	// end inline asm
	// begin inline asm
	shfl.sync.down.b32 %r282, %r283, %r294, %r295, %r296;
	// end inline asm
	mov.b64 	%rd261, {%r277, %r282};
	mov.b64 	%fd33, %rd261;
	mov.b64 	{%r288, %r293}, %rd283;
	// begin inline asm
	shfl.sync.down.b32 %r287, %r288, %r294, %r295, %r296;
	// end inline asm
	// begin inline asm
	shfl.sync.down.b32 %r292, %r293, %r294, %r295, %r296;
	// end inline asm
	mov.b64 	%rd31, {%r287, %r292};
	setp.gt.s32 	%p335, %r276, 30;
	mov.u64 	%rd285, %rd283;
	mov.f64 	%fd300, %fd298;
	@%p335 bra 	$L__BB8_31;
	abs.f64 	%fd34, %fd298;
	abs.f64 	%fd35, %fd33;
	setp.lt.f64 	%p336, %fd34, %fd35;
	setp.ge.f64 	%p337, %fd35, 0d3E7AD7F29ABCAF48;
	and.pred  	%p338, %p336, %p337;
	mov.u64 	%rd285, %rd31;
	mov.f64 	%fd300, %fd33;
	@%p338 bra 	$L__BB8_31;
	setp.lt.f64 	%p339, %fd35, %fd34;
	setp.ge.f64 	%p340, %fd34, 0d3E7AD7F29ABCAF48;
	and.pred  	%p341, %p340, %p339;
	mov.u64 	%rd285, %rd283;
	mov.f64 	%fd300, %fd298;
	@%p341 bra 	$L__BB8_31;
	setp.lt.s64 	%p342, %rd283, %rd31;
	min.s64 	%rd285, %rd283, %rd31;
	selp.f64 	%fd300, %fd298, %fd33, %p342;
$L__BB8_31:
	mov.b64 	%rd262, %fd300;
	mov.b64 	{%r298, %r303}, %rd262;
	mov.b32 	%r314, 2;
	mov.b32 	%r315, 31;
	mov.b32 	%r316, -1;
	// begin inline asm
	shfl.sync.down.b32 %r297, %r298, %r314, %r315, %r316;
	// end inline asm
	// begin inline asm
	shfl.sync.down.b32 %r302, %r303, %r314, %r315, %r316;
	// end inline asm
	mov.b64 	%rd263, {%r297, %r302};
	mov.b64 	%fd38, %rd263;
	mov.b64 	{%r308, %r313}, %rd285;
	// begin inline asm
	shfl.sync.down.b32 %r307, %r308, %r314, %r315, %r316;
	// end inline asm
	// begin inline asm
	shfl.sync.down.b32 %r312, %r313, %r314, %r315, %r316;
	// end inline asm
	mov.b64 	%rd34, {%r307, %r312};
	setp.gt.s32 	%p343, %r276, 29;
	mov.u64 	%rd286, %rd285;
	mov.f64 	%fd301, %fd300;
	@%p343 bra 	$L__BB8_35;
	abs.f64 	%fd39, %fd300;
	abs.f64 	%fd40, %fd38;
	setp.lt.f64 	%p344, %fd39, %fd40;
	setp.ge.f64 	%p345, %fd40, 0d3E7AD7F29ABCAF48;
	and.pred  	%p346, %p344, %p345;
	mov.u64 	%rd286, %rd34;
	mov.f64 	%fd301, %fd38;
	@%p346 bra 	$L__BB8_35;
	setp.lt.f64 	%p347, %fd40, %fd39;
	setp.ge.f64 	%p348, %fd39, 0d3E7AD7F29ABCAF48;
	and.pred  	%p349, %p348, %p347;
	mov.u64 	%rd286, %rd285;
	mov.f64 	%fd301, %fd300;
	@%p349 bra 	$L__BB8_35;
	setp.lt.s64 	%p350, %rd285, %rd34;
	min.s64 	%rd286, %rd285, %rd34;
	selp.f64 	%fd301, %fd300, %fd38, %p350;
$L__BB8_35:
	mov.b64 	%rd264, %fd301;
	mov.b64 	{%r318, %r323}, %rd264;
	mov.b32 	%r334, 4;
	mov.b32 	%r335, 31;
	mov.b32 	%r336, -1;
	// begin inline asm
	shfl.sync.down.b32 %r317, %r318, %r334, %r335, %r336;
	// end inline asm
	// begin inline asm
	shfl.sync.down.b32 %r322, %r323, %r334, %r335, %r336;
	// end inline asm
	mov.b64 	%rd265, {%r317, %r322};
	mov.b64 	%fd43, %rd265;
	mov.b64 	{%r328, %r333}, %rd286;
	// begin inline asm
	shfl.sync.down.b32 %r327, %r328, %r334, %r335, %r336;
	// end inline asm
	// begin inline asm
	shfl.sync.down.b32 %r332, %r333, %r334, %r335, %r336;
	// end inline asm
	mov.b64 	%rd37, {%r327, %r332};
	setp.gt.s32 	%p351, %r276, 27;
	mov.u64 	%rd287, %rd286;
	mov.f64 	%fd302, %fd301;
	@%p351 bra 	$L__BB8_39;
	abs.f64 	%fd44, %fd301;
	abs.f64 	%fd45, %fd43;
	setp.lt.f64 	%p352, %fd44, %fd45;
	setp.ge.f64 	%p353, %fd45, 0d3E7AD7F29ABCAF48;
	and.pred  	%p354, %p352, %p353;
	mov.u64 	%rd287, %rd37;
	mov.f64 	%fd302, %fd43;
	@%p354 bra 	$L__BB8_39;
	setp.lt.f64 	%p355, %fd45, %fd44;
	setp.ge.f64 	%p356, %fd44, 0d3E7AD7F29ABCAF48;
	and.pred  	%p357, %p356, %p355;
	mov.u64 	%rd287, %rd286;
	mov.f64 	%fd302, %fd301;
	@%p357 bra 	$L__BB8_39;
	setp.lt.s64 	%p358, %rd286, %rd37;
	min.s64 	%rd287, %rd286, %rd37;
	selp.f64 	%fd302, %fd301, %fd43, %p358;
$L__BB8_39:
	mov.b64 	%rd266, %fd302;
	mov.b64 	{%r338, %r343}, %rd266;
	mov.b32 	%r354, 8;
	mov.b32 	%r355, 31;
	mov.b32 	%r356, -1;
	// begin inline asm
	shfl.sync.down.b32 %r337, %r338, %r354, %r355, %r356;
	// end inline asm
	// begin inline asm
	shfl.sync.down.b32 %r342, %r343, %r354, %r355, %r356;
	// end inline asm
	mov.b64 	%rd267, {%r337, %r342};
	mov.b64 	%fd48, %rd267;
	mov.b64 	{%r348, %r353}, %rd287;
	// begin inline asm
	shfl.sync.down.b32 %r347, %r348, %r354, %r355, %r356;
	// end inline asm
	// begin inline asm
	shfl.sync.down.b32 %r352, %r353, %r354, %r355, %r356;
	// end inline asm
	mov.b64 	%rd40, {%r347, %r352};
	setp.gt.s32 	%p359, %r276, 23;
	mov.u64 	%rd288, %rd287;
	mov.f64 	%fd303, %fd302;
	@%p359 bra 	$L__BB8_43;
	abs.f64 	%fd49, %fd302;
	abs.f64 	%fd50, %fd48;
	setp.lt.f64 	%p360, %fd49, %fd50;
	setp.ge.f64 	%p361, %fd50, 0d3E7AD7F29ABCAF48;
	and.pred  	%p362, %p360, %p361;
	mov.u64 	%rd288, %rd40;
	mov.f64 	%fd303, %fd48;
	@%p362 bra 	$L__BB8_43;
	setp.lt.f64 	%p363, %fd50, %fd49;
	setp.ge.f64 	%p364, %fd49, 0d3E7AD7F29ABCAF48;
	and.pred  	%p365, %p364, %p363;
	mov.u64 	%rd288, %rd287;
	mov.f64 	%fd303, %fd302;
	@%p365 bra 	$L__BB8_43;
	setp.lt.s64 	%p366, %rd287, %rd40;
	min.s64 	%rd288, %rd287, %rd40;
	selp.f64 	%fd303, %fd302, %fd48, %p366;
$L__BB8_43:
	mov.b64 	%rd268, %fd303;
	mov.b64 	{%r358, %r363}, %rd268;
	mov.b32 	%r374, 16;
	mov.b32 	%r375, 31;
	mov.b32 	%r376, -1;
	// begin inline asm
	shfl.sync.down.b32 %r357, %r358, %r374, %r375, %r376;
	// end inline asm
	// begin inline asm
	shfl.sync.down.b32 %r362, %r363, %r374, %r375, %r376;
	// end inline asm
	mov.b64 	%rd269, {%r357, %r362};
	mov.b64 	%fd53, %rd269;
	mov.b64 	{%r368, %r373}, %rd288;
	// begin inline asm
	shfl.sync.down.b32 %r367, %r368, %r374, %r375, %r376;
	// end inline asm
	// begin inline asm
	shfl.sync.down.b32 %r372, %r373, %r374, %r375, %r376;
	// end inline asm
	mov.b64 	%rd43, {%r367, %r372};
	setp.gt.s32 	%p367, %r276, 15;
	mov.u64 	%rd340, %rd288;
	mov.f64 	%fd351, %fd303;
	@%p367 bra 	$L__BB8_47;
	abs.f64 	%fd54, %fd303;
	abs.f64 	%fd55, %fd53;
	setp.lt.f64 	%p368, %fd54, %fd55;
	setp.ge.f64 	%p369, %fd55, 0d3E7AD7F29ABCAF48;
	and.pred  	%p370, %p368, %p369;
	mov.u64 	%rd340, %rd43;
	mov.f64 	%fd351, %fd53;
	@%p370 bra 	$L__BB8_47;
	setp.lt.f64 	%p371, %fd55, %fd54;
	setp.ge.f64 	%p372, %fd54, 0d3E7AD7F29ABCAF48;
	and.pred  	%p373, %p372, %p371;
	mov.u64 	%rd340, %rd288;
	mov.f64 	%fd351, %fd303;
	@%p373 bra 	$L__BB8_47;
	setp.lt.s64 	%p374, %rd288, %rd43;
	min.s64 	%rd340, %rd288, %rd43;
	selp.f64 	%fd351, %fd303, %fd53, %p374;
$L__BB8_47:
	setp.ne.s32 	%p375, %r276, 0;
	@%p375 bra 	$L__BB8_49;
	shr.u32 	%r377, %r2, 1;
	and.b32  	%r378, %r377, 496;
	mov.u32 	%r379, _ZN6thrust24THRUST_300001_SM_1000_NS8cuda_cub4core6detail5shmemE;
	add.s32 	%r380, %r379, %r378;
	st.shared.f64 	[%r380+8], %fd351;
	st.shared.u64 	[%r380+16], %rd340;
$L__BB8_49:
	bar.sync 	0;
	setp.ne.s32 	%p376, %r2, 0;
	@%p376 bra 	$L__BB8_204;
	ld.shared.f64 	%fd58, [_ZN6thrust24THRUST_300001_SM_1000_NS8cuda_cub4core6detail5shmemE+24];
	ld.shared.u64 	%rd46, [_ZN6thrust24THRUST_300001_SM_1000_NS8cuda_cub4core6detail5shmemE+32];
	abs.f64 	%fd59, %fd351;
	abs.f64 	%fd60, %fd58;
	setp.lt.f64 	%p377, %fd59, %fd60;
	setp.ge.f64 	%p378, %fd60, 0d3E7AD7F29ABCAF48;
	and.pred  	%p379, %p377, %p378;
	mov.u64 	%rd290, %rd46;
	mov.f64 	%fd305, %fd58;
	@%p379 bra 	$L__BB8_53;
	setp.lt.f64 	%p380, %fd60, %fd59;
	setp.ge.f64 	%p381, %fd59, 0d3E7AD7F29ABCAF48;
	and.pred  	%p382, %p381, %p380;
	mov.u64 	%rd290, %rd340;
	mov.f64 	%fd305, %fd351;
	@%p382 bra 	$L__BB8_53;
	setp.lt.s64 	%p383, %rd340, %rd46;
	min.s64 	%rd290, %rd340, %rd46;
	selp.f64 	%fd305, %fd351, %fd58, %p383;
$L__BB8_53:
	ld.shared.f64 	%fd63, [_ZN6thrust24THRUST_300001_SM_1000_NS8cuda_cub4core6detail5shmemE+40];
	ld.shared.u64 	%rd49, [_ZN6thrust24THRUST_300001_SM_1000_NS8cuda_cub4core6detail5shmemE+48];
	abs.f64 	%fd64, %fd305;
	abs.f64 	%fd65, %fd63;
	setp.lt.f64 	%p384, %fd64, %fd65;
	setp.ge.f64 	%p385, %fd65, 0d3E7AD7F29ABCAF48;
	and.pred  	%p386, %p384, %p385;
	mov.u64 	%rd291, %rd49;
	mov.f64 	%fd306, %fd63;
	@%p386 bra 	$L__BB8_56;
	setp.lt.f64 	%p387, %fd65, %fd64;
	setp.ge.f64 	%p388, %fd64, 0d3E7AD7F29ABCAF48;
	and.pred  	%p389, %p388, %p387;
	mov.u64 	%rd291, %rd290;
	mov.f64 	%fd306, %fd305;
	@%p389 bra 	$L__BB8_56;
	setp.lt.s64 	%p390, %rd290, %rd49;
	min.s64 	%rd291, %rd290, %rd49;
	selp.f64 	%fd306, %fd305, %fd63, %p390;
$L__BB8_56:
	ld.shared.f64 	%fd68, [_ZN6thrust24THRUST_300001_SM_1000_NS8cuda_cub4core6detail5shmemE+56];
	ld.shared.u64 	%rd52, [_ZN6thrust24THRUST_300001_SM_1000_NS8cuda_cub4core6detail5shmemE+64];
	abs.f64 	%fd69, %fd306;
	abs.f64 	%fd70, %fd68;
	setp.lt.f64 	%p391, %fd69, %fd70;
	setp.ge.f64 	%p392, %fd70, 0d3E7AD7F29ABCAF48;
	and.pred  	%p393, %p391, %p392;
	mov.u64 	%rd292, %rd52;
	mov.f64 	%fd307, %fd68;
	@%p393 bra 	$L__BB8_59;
	setp.lt.f64 	%p394, %fd70, %fd69;
	setp.ge.f64 	%p395, %fd69, 0d3E7AD7F29ABCAF48;
	and.pred  	%p396, %p395, %p394;
	mov.u64 	%rd292, %rd291;
	mov.f64 	%fd307, %fd306;
	@%p396 bra 	$L__BB8_59;
	setp.lt.s64 	%p397, %rd291, %rd52;
	min.s64 	%rd292, %rd291, %rd52;
	selp.f64 	%fd307, %fd306, %fd68, %p397;
$L__BB8_59:
	ld.shared.f64 	%fd73, [_ZN6thrust24THRUST_300001_SM_1000_NS8cuda_cub4core6detail5shmemE+72];
	ld.shared.u64 	%rd55, [_ZN6thrust24THRUST_300001_SM_1000_NS8cuda_cub4core6detail5shmemE+80];
	abs.f64 	%fd74, %fd307;
	abs.f64 	%fd75, %fd73;
	setp.lt.f64 	%p398, %fd74, %fd75;
	setp.ge.f64 	%p399, %fd75, 0d3E7AD7F29ABCAF48;
	and.pred  	%p400, %p398, %p399;
	mov.u64 	%rd293, %rd55;
	mov.f64 	%fd308, %fd73;
	@%p400 bra 	$L__BB8_62;
	setp.lt.f64 	%p401, %fd75, %fd74;
	setp.ge.f64 	%p402, %fd74, 0d3E7AD7F29ABCAF48;
	and.pred  	%p403, %p402, %p401;
	mov.u64 	%rd293, %rd292;
	mov.f64 	%fd308, %fd307;
	@%p403 bra 	$L__BB8_62;
	setp.lt.s64 	%p404, %rd292, %rd55;
	min.s64 	%rd293, %rd292, %rd55;
	selp.f64 	%fd308, %fd307, %fd73, %p404;
$L__BB8_62:
	ld.shared.f64 	%fd78, [_ZN6thrust24THRUST_300001_SM_1000_NS8cuda_cub4core6detail5shmemE+88];
	ld.shared.u64 	%rd58, [_ZN6thrust24THRUST_300001_SM_1000_NS8cuda_cub4core6detail5shmemE+96];
	abs.f64 	%fd79, %fd308;
	abs.f64 	%fd80, %fd78;
	setp.lt.f64 	%p405, %fd79, %fd80;
	setp.ge.f64 	%p406, %fd80, 0d3E7AD7F29ABCAF48;
	and.pred  	%p407, %p405, %p406;
	mov.u64 	%rd294, %rd58;
	mov.f64 	%fd309, %fd78;
	@%p407 bra 	$L__BB8_65;
	setp.lt.f64 	%p408, %fd80, %fd79;
	setp.ge.f64 	%p409, %fd79, 0d3E7AD7F29ABCAF48;
	and.pred  	%p410, %p409, %p408;
	mov.u64 	%rd294, %rd293;
	mov.f64 	%fd309, %fd308;
	@%p410 bra 	$L__BB8_65;
	setp.lt.s64 	%p411, %rd293, %rd58;
	min.s64 	%rd294, %rd293, %rd58;
	selp.f64 	%fd309, %fd308, %fd78, %p411;
$L__BB8_65:
	ld.shared.f64 	%fd83, [_ZN6thrust24THRUST_300001_SM_1000_NS8cuda_cub4core6detail5shmemE+104];
	ld.shared.u64 	%rd61, [_ZN6thrust24THRUST_300001_SM_1000_NS8cuda_cub4core6detail5shmemE+112];
	abs.f64 	%fd84, %fd309;
	abs.f64 	%fd85, %fd83;
	setp.lt.f64 	%p412, %fd84, %fd85;
	setp.ge.f64 	%p413, %fd85, 0d3E7AD7F29ABCAF48;
	and.pred  	%p414, %p412, %p413;
	mov.u64 	%rd295, %rd61;
	mov.f64 	%fd310, %fd83;
	@%p414 bra 	$L__BB8_68;
	setp.lt.f64 	%p415, %fd85, %fd84;
	setp.ge.f64 	%p416, %fd84, 0d3E7AD7F29ABCAF48;
	and.pred  	%p417, %p416, %p415;
	mov.u64 	%rd295, %rd294;
	mov.f64 	%fd310, %fd309;
	@%p417 bra 	$L__BB8_68;
	setp.lt.s64 	%p418, %rd294, %rd61;
	min.s64 	%rd295, %rd294, %rd61;
	selp.f64 	%fd310, %fd309, %fd83, %p418;
$L__BB8_68:
	ld.shared.f64 	%fd88, [_ZN6thrust24THRUST_300001_SM_1000_NS8cuda_cub4core6detail5shmemE+120];
	ld.shared.u64 	%rd64, [_ZN6thrust24THRUST_300001_SM_1000_NS8cuda_cub4core6detail5shmemE+128];
	abs.f64 	%fd89, %fd310;
	abs.f64 	%fd90, %fd88;
	setp.lt.f64 	%p419, %fd89, %fd90;
	setp.ge.f64 	%p420, %fd90, 0d3E7AD7F29ABCAF48;
	and.pred  	%p421, %p419, %p420;
	mov.u64 	%rd340, %rd64;
	mov.f64 	%fd351, %fd88;
	@%p421 bra 	$L__BB8_204;
	setp.lt.f64 	%p422, %fd90, %fd89;
	setp.ge.f64 	%p423, %fd89, 0d3E7AD7F29ABCAF48;
	and.pred  	%p424, %p423, %p422;
	mov.u64 	%rd340, %rd295;
	mov.f64 	%fd351, %fd310;
	@%p424 bra 	$L__BB8_204;
	setp.lt.s64 	%p425, %rd295, %rd64;
	min.s64 	%rd340, %rd295, %rd64;
	selp.f64 	%fd351, %fd310, %fd88, %p425;
	bra.uni 	$L__BB8_204;
$L__BB8_71:
	// begin inline asm
	mov.u32 %r163, %laneid;
	// end inline asm
	and.b32  	%r184, %r2, 992;
	add.s32 	%r185, %r184, 32;
	setp.gt.s32 	%p236, %r185, %r1;
	not.b32 	%r186, %r184;
	add.s32 	%r187, %r1, %r186;
	selp.b32 	%r182, %r187, 31, %p236;
	mov.b64 	%rd250, %fd298;
	mov.b64 	{%r165, %r170}, %rd250;
	mov.b32 	%r181, 1;
	mov.b32 	%r183, -1;
	// begin inline asm
	shfl.sync.down.b32 %r164, %r165, %r181, %r182, %r183;
	// end inline asm
	// begin inline asm
	shfl.sync.down.b32 %r169, %r170, %r181, %r182, %r183;
	// end inline asm
	mov.b64 	%rd251, {%r164, %r169};
	mov.b64 	%fd92, %rd251;
	mov.b64 	{%r175, %r180}, %rd283;
	// begin inline asm
	shfl.sync.down.b32 %r174, %r175, %r181, %r182, %r183;
	// end inline asm
	// begin inline asm
	shfl.sync.down.b32 %r179, %r180, %r181, %r182, %r183;
	// end inline asm
	mov.b64 	%rd66, {%r174, %r179};
	setp.ge.s32 	%p237, %r163, %r182;
	mov.u64 	%rd296, %rd283;
	mov.f64 	%fd311, %fd298;
	@%p237 bra 	$L__BB8_75;
	abs.f64 	%fd93, %fd298;
	abs.f64 	%fd94, %fd92;
	setp.lt.f64 	%p238, %fd93, %fd94;
	setp.ge.f64 	%p239, %fd94, 0d3E7AD7F29ABCAF48;
	and.pred  	%p240, %p238, %p239;
	mov.u64 	%rd296, %rd66;
	mov.f64 	%fd311, %fd92;
	@%p240 bra 	$L__BB8_75;
	setp.lt.f64 	%p241, %fd94, %fd93;
	setp.ge.f64 	%p242, %fd93, 0d3E7AD7F29ABCAF48;
	and.pred  	%p243, %p242, %p241;
	mov.u64 	%rd296, %rd283;
	mov.f64 	%fd311, %fd298;
	@%p243 bra 	$L__BB8_75;
	setp.lt.s64 	%p244, %rd283, %rd66;
	min.s64 	%rd296, %rd283, %rd66;
	selp.f64 	%fd311, %fd298, %fd92, %p244;
$L__BB8_75:
	mov.b64 	%rd252, %fd311;
	mov.b64 	{%r189, %r194}, %rd252;
	mov.b32 	%r205, 2;
	mov.b32 	%r207, -1;
	// begin inline asm
	shfl.sync.down.b32 %r188, %r189, %r205, %r182, %r207;
	// end inline asm
	// begin inline asm
	shfl.sync.down.b32 %r193, %r194, %r205, %r182, %r207;
	// end inline asm
	mov.b64 	%rd253, {%r188, %r193};
	mov.b64 	%fd97, %rd253;
	mov.b64 	{%r199, %r204}, %rd296;
	// begin inline asm
	shfl.sync.down.b32 %r198, %r199, %r205, %r182, %r207;
	// end inline asm
	// begin inline asm
	shfl.sync.down.b32 %r203, %r204, %r205, %r182, %r207;
	// end inline asm
	mov.b64 	%rd69, {%r198, %r203};
	add.s32 	%r208, %r163, 2;
	setp.gt.s32 	%p245, %r208, %r182;
	mov.u64 	%rd297, %rd296;
	mov.f64 	%fd312, %fd311;
	@%p245 bra 	$L__BB8_79;
	abs.f64 	%fd98, %fd311;
	abs.f64 	%fd99, %fd97;
	setp.lt.f64 	%p246, %fd98, %fd99;
	setp.ge.f64 	%p247, %fd99, 0d3E7AD7F29ABCAF48;
	and.pred  	%p248, %p246, %p247;
	mov.u64 	%rd297, %rd69;
	mov.f64 	%fd312, %fd97;
	@%p248 bra 	$L__BB8_79;
	setp.lt.f64 	%p249, %fd99, %fd98;
	setp.ge.f64 	%p250, %fd98, 0d3E7AD7F29ABCAF48;
	and.pred  	%p251, %p250, %p249;
	mov.u64 	%rd297, %rd296;
	mov.f64 	%fd312, %fd311;
	@%p251 bra 	$L__BB8_79;
	setp.lt.s64 	%p252, %rd296, %rd69;
	min.s64 	%rd297, %rd296, %rd69;
	selp.f64 	%fd312, %fd311, %fd97, %p252;
$L__BB8_79:
	mov.b64 	%rd254, %fd312;
	mov.b64 	{%r210, %r215}, %rd254;
	mov.b32 	%r226, 4;
	mov.b32 	%r228, -1;
	// begin inline asm
	shfl.sync.down.b32 %r209, %r210, %r226, %r182, %r228;
	// end inline asm
	// begin inline asm
	shfl.sync.down.b32 %r214, %r215, %r226, %r182, %r228;
	// end inline asm
	mov.b64 	%rd255, {%r209, %r214};
	mov.b64 	%fd102, %rd255;
	mov.b64 	{%r220, %r225}, %rd297;
	// begin inline asm
	shfl.sync.down.b32 %r219, %r220, %r226, %r182, %r228;
	// end inline asm
	// begin inline asm
	shfl.sync.down.b32 %r224, %r225, %r226, %r182, %r228;
	// end inline asm
	mov.b64 	%rd72, {%r219, %r224};
	add.s32 	%r229, %r163, 4;
	setp.gt.s32 	%p253, %r229, %r182;
	mov.u64 	%rd298, %rd297;
	mov.f64 	%fd313, %fd312;
	@%p253 bra 	$L__BB8_83;
	abs.f64 	%fd103, %fd312;
	abs.f64 	%fd104, %fd102;
	setp.lt.f64 	%p254, %fd103, %fd104;
	setp.ge.f64 	%p255, %fd104, 0d3E7AD7F29ABCAF48;
	and.pred  	%p256, %p254, %p255;
	mov.u64 	%rd298, %rd72;
	mov.f64 	%fd313, %fd102;
	@%p256 bra 	$L__BB8_83;
	setp.lt.f64 	%p257, %fd104, %fd103;
	setp.ge.f64 	%p258, %fd103, 0d3E7AD7F29ABCAF48;
	and.pred  	%p259, %p258, %p257;
	mov.u64 	%rd298, %rd297;
	mov.f64 	%fd313, %fd312;
	@%p259 bra 	$L__BB8_83;
	setp.lt.s64 	%p260, %rd297, %rd72;
	min.s64 	%rd298, %rd297, %rd72;
	selp.f64 	%fd313, %fd312, %fd102, %p260;
$L__BB8_83:
	mov.b64 	%rd256, %fd313;
	mov.b64 	{%r231, %r236}, %rd256;
	mov.b32 	%r247, 8;
	mov.b32 	%r249, -1;
	// begin inline asm
	shfl.sync.down.b32 %r230, %r231, %r247, %r182, %r249;
	// end inline asm
	// begin inline asm
	shfl.sync.down.b32 %r235, %r236, %r247, %r182, %r249;
	// end inline asm
	mov.b64 	%rd257, {%r230, %r235};
	mov.b64 	%fd107, %rd257;
	mov.b64 	{%r241, %r246}, %rd298;
	// begin inline asm
	shfl.sync.down.b32 %r240, %r241, %r247, %r182, %r249;
	// end inline asm
	// begin inline asm
	shfl.sync.down.b32 %r245, %r246, %r247, %r182, %r249;
	// end inline asm
	mov.b64 	%rd75, {%r240, %r245};
	add.s32 	%r250, %r163, 8;
	setp.gt.s32 	%p261, %r250, %r182;
	mov.u64 	%rd299, %rd298;
	mov.f64 	%fd314, %fd313;
	@%p261 bra 	$L__BB8_87;
	abs.f64 	%fd108, %fd313;
	abs.f64 	%fd109, %fd107;
	setp.lt.f64 	%p262, %fd108, %fd109;
	setp.ge.f64 	%p263, %fd109, 0d3E7AD7F29ABCAF48;
	and.pred  	%p264, %p262, %p263;
	mov.u64 	%rd299, %rd75;
	mov.f64 	%fd314, %fd107;
	@%p264 bra 	$L__BB8_87;
	setp.lt.f64 	%p265, %fd109, %fd108;
	setp.ge.f64 	%p266, %fd108, 0d3E7AD7F29ABCAF48;
	and.pred  	%p267, %p266, %p265;
	mov.u64 	%rd299, %rd298;
	mov.f64 	%fd314, %fd313;
	@%p267 bra 	$L__BB8_87;
	setp.lt.s64 	%p268, %rd298, %rd75;
	min.s64 	%rd299, %rd298, %rd75;
	selp.f64 	%fd314, %fd313, %fd107, %p268;
$L__BB8_87:
	mov.b64 	%rd258, %fd314;
	mov.b64 	{%r252, %r257}, %rd258;
	mov.b32 	%r268, 16;
	mov.b32 	%r270, -1;
	// begin inline asm
	shfl.sync.down.b32 %r251, %r252, %r268, %r182, %r270;
	// end inline asm
	// begin inline asm
	shfl.sync.down.b32 %r256, %r257, %r268, %r182, %r270;
	// end inline asm
	mov.b64 	%rd259, {%r251, %r256};
	mov.b64 	%fd112, %rd259;
	mov.b64 	{%r262, %r267}, %rd299;
	// begin inline asm
	shfl.sync.down.b32 %r261, %r262, %r268, %r182, %r270;
	// end inline asm
	// begin inline asm
	shfl.sync.down.b32 %r266, %r267, %r268, %r182, %r270;
	// end inline asm
	mov.b64 	%rd78, {%r261, %r266};
	add.s32 	%r271, %r163, 16;
	setp.gt.s32 	%p269, %r271, %r182;
	mov.u64 	%rd340, %rd299;
	mov.f64 	%fd351, %fd314;
	@%p269 bra 	$L__BB8_91;
	abs.f64 	%fd113, %fd314;
	abs.f64 	%fd114, %fd112;
	setp.lt.f64 	%p270, %fd113, %fd114;
	setp.ge.f64 	%p271, %fd114, 0d3E7AD7F29ABCAF48;
	and.pred  	%p272, %p270, %p271;
	mov.u64 	%rd340, %rd78;
	mov.f64 	%fd351, %fd112;
	@%p272 bra 	$L__BB8_91;
	setp.lt.f64 	%p273, %fd114, %fd113;
	setp.ge.f64 	%p274, %fd113, 0d3E7AD7F29ABCAF48;
	and.pred  	%p275, %p274, %p273;
	mov.u64 	%rd340, %rd299;
	mov.f64 	%fd351, %fd314;
	@%p275 bra 	$L__BB8_91;
	setp.lt.s64 	%p276, %rd299, %rd78;
	min.s64 	%rd340, %rd299, %rd78;
	selp.f64 	%fd351, %fd314, %fd112, %p276;
$L__BB8_91:
	setp.ne.s32 	%p277, %r163, 0;
	@%p277 bra 	$L__BB8_93;
	shr.u32 	%r272, %r2, 1;
	and.b32  	%r273, %r272, 496;
	mov.u32 	%r274, _ZN6thrust24THRUST_300001_SM_1000_NS8cuda_cub4core6detail5shmemE;
	add.s32 	%r275, %r274, %r273;
	st.shared.f64 	[%r275+8], %fd351;
	st.shared.u64 	[%r275+16], %rd340;
$L__BB8_93:
	bar.sync 	0;
	setp.ne.s32 	%p278, %r2, 0;
	@%p278 bra 	$L__BB8_204;
	setp.lt.s32 	%p279, %r1, 33;
	mov.f64 	%fd316, %fd351;
	mov.u64 	%rd301, %rd340;
	@%p279 bra 	$L__BB8_98;
	ld.shared.f64 	%fd117, [_ZN6thrust24THRUST_300001_SM_1000_NS8cuda_cub4core6detail5shmemE+24];
	ld.shared.u64 	%rd81, [_ZN6thrust24THRUST_300001_SM_1000_NS8cuda_cub4core6detail5shmemE+32];
	abs.f64 	%fd118, %fd351;
	abs.f64 	%fd119, %fd117;
	setp.lt.f64 	%p280, %fd118, %fd119;
	setp.ge.f64 	%p281, %fd119, 0d3E7AD7F29ABCAF48;
	and.pred  	%p282, %p280, %p281;
	mov.f64 	%fd316, %fd117;
	mov.u64 	%rd301, %rd81;
	@%p282 bra 	$L__BB8_98;
	setp.lt.f64 	%p283, %fd119, %fd118;
	setp.ge.f64 	%p284, %fd118, 0d3E7AD7F29ABCAF48;
	and.pred  	%p285, %p284, %p283;
	mov.f64 	%fd316, %fd351;
	mov.u64 	%rd301, %rd340;
	@%p285 bra 	$L__BB8_98;
	setp.lt.s64 	%p286, %rd340, %rd81;
	min.s64 	%rd301, %rd340, %rd81;
	selp.f64 	%fd316, %fd351, %fd117, %p286;
$L__BB8_98:
	setp.lt.s32 	%p287, %r1, 65;
	mov.f64 	%fd317, %fd316;
	mov.u64 	%rd302, %rd301;
	@%p287 bra 	$L__BB8_102;
	ld.shared.f64 	%fd122, [_ZN6thrust24THRUST_300001_SM_1000_NS8cuda_cub4core6detail5shmemE+40];
	ld.shared.u64 	%rd84, [_ZN6thrust24THRUST_300001_SM_1000_NS8cuda_cub4core6detail5shmemE+48];
	abs.f64 	%fd123, %fd316;
	abs.f64 	%fd124, %fd122;
	setp.lt.f64 	%p288, %fd123, %fd124;
	setp.ge.f64 	%p289, %fd124, 0d3E7AD7F29ABCAF48;
	and.pred  	%p290, %p288, %p289;
	mov.f64 	%fd317, %fd122;
	mov.u64 	%rd302, %rd84;
	@%p290 bra 	$L__BB8_102;
	setp.lt.f64 	%p291, %fd124, %fd123;
	setp.ge.f64 	%p292, %fd123, 0d3E7AD7F29ABCAF48;
	and.pred  	%p293, %p292, %p291;
	mov.f64 	%fd317, %fd316;
	mov.u64 	%rd302, %rd301;
	@%p293 bra 	$L__BB8_102;
	setp.lt.s64 	%p294, %rd301, %rd84;
	min.s64 	%rd302, %rd301, %rd84;
	selp.f64 	%fd317, %fd316, %fd122, %p294;
$L__BB8_102:
	setp.lt.s32 	%p295, %r1, 97;
	mov.f64 	%fd318, %fd317;
	mov.u64 	%rd303, %rd302;
	@%p295 bra 	$L__BB8_106;
	ld.shared.f64 	%fd127, [_ZN6thrust24THRUST_300001_SM_1000_NS8cuda_cub4core6detail5shmemE+56];
	ld.shared.u64 	%rd87, [_ZN6thrust24THRUST_300001_SM_1000_NS8cuda_cub4core6detail5shmemE+64];
	abs.f64 	%fd128, %fd317;
	abs.f64 	%fd129, %fd127;
	setp.lt.f64 	%p296, %fd128, %fd129;
	setp.ge.f64 	%p297, %fd129, 0d3E7AD7F29ABCAF48;
	and.pred  	%p298, %p296, %p297;
	mov.f64 	%fd318, %fd127;
	mov.u64 	%rd303, %rd87;
	@%p298 bra 	$L__BB8_106;
	setp.lt.f64 	%p299, %fd129, %fd128;
	setp.ge.f64 	%p300, %fd128, 0d3E7AD7F29ABCAF48;
	and.pred  	%p301, %p300, %p299;
	mov.f64 	%fd318, %fd317;
	mov.u64 	%rd303, %rd302;
	@%p301 bra 	$L__BB8_106;
	setp.lt.s64 	%p302, %rd302, %rd87;
	min.s64 	%rd303, %rd302, %rd87;
	selp.f64 	%fd318, %fd317, %fd127, %p302;
$L__BB8_106:
	setp.lt.s32 	%p303, %r1, 129;
	mov.f64 	%fd319, %fd318;
	mov.u64 	%rd304, %rd303;
	@%p303 bra 	$L__BB8_110;
	ld.shared.f64 	%fd132, [_ZN6thrust24THRUST_300001_SM_1000_NS8cuda_cub4core6detail5shmemE+72];
	ld.shared.u64 	%rd90, [_ZN6thrust24THRUST_300001_SM_1000_NS8cuda_cub4core6detail5shmemE+80];
	abs.f64 	%fd133, %fd318;
	abs.f64 	%fd134, %fd132;
	setp.lt.f64 	%p304, %fd133, %fd134;
	setp.ge.f64 	%p305, %fd134, 0d3E7AD7F29ABCAF48;
	and.pred  	%p306, %p304, %p305;
	mov.f64 	%fd319, %fd132;
	mov.u64 	%rd304, %rd90;
	@%p306 bra 	$L__BB8_110;
	setp.lt.f64 	%p307, %fd134, %fd133;
	setp.ge.f64 	%p308, %fd133, 0d3E7AD7F29ABCAF48;
	and.pred  	%p309, %p308, %p307;
	mov.f64 	%fd319, %fd318;
	mov.u64 	%rd304, %rd303;
	@%p309 bra 	$L__BB8_110;
	setp.lt.s64 	%p310, %rd303, %rd90;
	min.s64 	%rd304, %rd303, %rd90;
	selp.f64 	%fd319, %fd318, %fd132, %p310;
$L__BB8_110:
	setp.lt.s32 	%p311, %r1, 161;
	mov.f64 	%fd320, %fd319;
	mov.u64 	%rd305, %rd304;
	@%p311 bra 	$L__BB8_114;
	ld.shared.f64 	%fd137, [_ZN6thrust24THRUST_300001_SM_1000_NS8cuda_cub4core6detail5shmemE+88];
	ld.shared.u64 	%rd93, [_ZN6thrust24THRUST_300001_SM_1000_NS8cuda_cub4core6detail5shmemE+96];
	abs.f64 	%fd138, %fd319;
	abs.f64 	%fd139, %fd137;
	setp.lt.f64 	%p312, %fd138, %fd139;
	setp.ge.f64 	%p313, %fd139, 0d3E7AD7F29ABCAF48;
	and.pred  	%p314, %p312, %p313;
	mov.f64 	%fd320, %fd137;
	mov.u64 	%rd305, %rd93;
	@%p314 bra 	$L__BB8_114;
	setp.lt.f64 	%p315, %fd139, %fd138;
	setp.ge.f64 	%p316, %fd138, 0d3E7AD7F29ABCAF48;
	and.pred  	%p317, %p316, %p315;
	mov.f64 	%fd320, %fd319;
	mov.u64 	%rd305, %rd304;
	@%p317 bra 	$L__BB8_114;
	setp.lt.s64 	%p318, %rd304, %rd93;
	min.s64 	%rd305, %rd304, %rd93;
	selp.f64 	%fd320, %fd319, %fd137, %p318;
$L__BB8_114:
	setp.lt.s32 	%p319, %r1, 193;
	mov.f64 	%fd321, %fd320;
	mov.u64 	%rd306, %rd305;
	@%p319 bra 	$L__BB8_118;
	ld.shared.f64 	%fd142, [_ZN6thrust24THRUST_300001_SM_1000_NS8cuda_cub4core6detail5shmemE+104];
	ld.shared.u64 	%rd96, [_ZN6thrust24THRUST_300001_SM_1000_NS8cuda_cub4core6detail5shmemE+112];
	abs.f64 	%fd143, %fd320;
	abs.f64 	%fd144, %fd142;
	setp.lt.f64 	%p320, %fd143, %fd144;
	setp.ge.f64 	%p321, %fd144, 0d3E7AD7F29ABCAF48;
	and.pred  	%p322, %p320, %p321;
	mov.f64 	%fd321, %fd142;
	mov.u64 	%rd306, %rd96;
	@%p322 bra 	$L__BB8_118;
	setp.lt.f64 	%p323, %fd144, %fd143;
	setp.ge.f64 	%p324, %fd143, 0d3E7AD7F29ABCAF48;
	and.pred  	%p325, %p324, %p323;
	mov.f64 	%fd321, %fd320;
	mov.u64 	%rd306, %rd305;
	@%p325 bra 	$L__BB8_118;
	setp.lt.s64 	%p326, %rd305, %rd96;
	min.s64 	%rd306, %rd305, %rd96;
	selp.f64 	%fd321, %fd320, %fd142, %p326;
$L__BB8_118:
	setp.lt.s32 	%p327, %r1, 225;
	mov.u64 	%rd340, %rd306;
	mov.f64 	%fd351, %fd321;
	@%p327 bra 	$L__BB8_204;
	ld.shared.f64 	%fd147, [_ZN6thrust24THRUST_300001_SM_1000_NS8cuda_cub4core6detail5shmemE+120];
	ld.shared.u64 	%rd99, [_ZN6thrust24THRUST_300001_SM_1000_NS8cuda_cub4core6detail5shmemE+128];
	abs.f64 	%fd148, %fd321;
	abs.f64 	%fd149, %fd147;
	setp.lt.f64 	%p328, %fd148, %fd149;
	setp.ge.f64 	%p329, %fd149, 0d3E7AD7F29ABCAF48;
	and.pred  	%p330, %p328, %p329;
	mov.u64 	%rd340, %rd99;
	mov.f64 	%fd351, %fd147;
	@%p330 bra 	$L__BB8_204;
	setp.lt.f64 	%p331, %fd149, %fd148;
	setp.ge.f64 	%p332, %fd148, 0d3E7AD7F29ABCAF48;
	and.pred  	%p333, %p332, %p331;
	mov.u64 	%rd340, %rd306;
	mov.f64 	%fd351, %fd321;
	@%p333 bra 	$L__BB8_204;
	setp.lt.s64 	%p334, %rd306, %rd99;
	min.s64 	%rd340, %rd306, %rd99;
	selp.f64 	%fd351, %fd321, %fd147, %p334;
	bra.uni 	$L__BB8_204;
$L__BB8_122:
	mov.u32 	%r18, %tid.x;
	cvt.u64.u32 	%rd101, %r18;
	mul.wide.u32 	%rd195, %r18, 8;
	add.s64 	%rd102, %rd1, %rd195;
	ld.global.f64 	%fd274, [%rd102];
	add.s32 	%r31, %r18, 256;
	cvt.u64.u32 	%rd196, %r31;
	ld.global.f64 	%fd275, [%rd102+2048];
	add.s32 	%r32, %r18, 512;
	cvt.u64.u32 	%rd197, %r32;
	ld.global.f64 	%fd276, [%rd102+4096];
	add.s32 	%r33, %r18, 768;
	cvt.u64.u32 	%rd198, %r33;
	ld.global.f64 	%fd277, [%rd102+6144];
	or.b32  	%r34, %r18, 1024;
	cvt.u64.u32 	%rd103, %r34;
	add.s64 	%rd327, %rd192, %rd103;
	ld.global.f64 	%fd338, [%rd102+8192];
	abs.f64 	%fd278, %fd274;
	abs.f64 	%fd279, %fd275;
	setp.geu.f64 	%p3, %fd278, %fd279;
	setp.ltu.f64 	%p4, %fd279, 0d3E7AD7F29ABCAF48;
	or.pred  	%p5, %p3, %p4;
	selp.f64 	%fd280, %fd274, %fd275, %p5;
	selp.b64 	%rd199, %rd101, %rd196, %p5;
	abs.f64 	%fd281, %fd280;
	abs.f64 	%fd282, %fd276;
	setp.geu.f64 	%p6, %fd281, %fd282;
	setp.ltu.f64 	%p7, %fd282, 0d3E7AD7F29ABCAF48;
	or.pred  	%p8, %p6, %p7;
	selp.f64 	%fd283, %fd280, %fd276, %p8;
	selp.b64 	%rd200, %rd199, %rd197, %p8;
	abs.f64 	%fd284, %fd283;
	abs.f64 	%fd285, %fd277;
	setp.geu.f64 	%p9, %fd284, %fd285;
	setp.ltu.f64 	%p10, %fd285, 0d3E7AD7F29ABCAF48;
	or.pred  	%p11, %p9, %p10;
	selp.f64 	%fd152, %fd283, %fd277, %p11;
	selp.b64 	%rd105, %rd200, %rd198, %p11;
	abs.f64 	%fd153, %fd152;
	abs.f64 	%fd154, %fd338;
	setp.lt.f64 	%p12, %fd153, %fd154;
	setp.ge.f64 	%p13, %fd154, 0d3E7AD7F29ABCAF48;
	and.pred  	%p14, %p12, %p13;
	@%p14 bra 	$L__BB8_124;
	setp.lt.f64 	%p15, %fd154, %fd153;
	setp.ge.f64 	%p16, %fd153, 0d3E7AD7F29ABCAF48;
	and.pred  	%p17, %p16, %p15;
	setp.lt.u64 	%p18, %rd105, %rd103;
	or.pred  	%p19, %p17, %p18;
	selp.f64 	%fd338, %fd152, %fd338, %p19;
	add.s64 	%rd203, %rd192, %rd105;
	selp.b64 	%rd327, %rd203, %rd327, %p19;
$L__BB8_124:
	setp.lt.u64 	%p20, %rd194, 2560;
	mov.b64 	%rd316, 1280;
	@%p20 bra 	$L__BB8_137;
	mov.b64 	%rd308, 1280;
	mov.f64 	%fd323, %fd338;
$L__BB8_126:
	add.s64 	%rd206, %rd308, %rd101;
	shl.b64 	%rd207, %rd308, 3;
	add.s64 	%rd208, %rd102, %rd207;
	add.s64 	%rd310, %rd206, %rd192;
	ld.global.f64 	%fd324, [%rd208];
	ld.global.f64 	%fd325, [%rd208+2048];
	ld.global.f64 	%fd326, [%rd208+4096];
	add.s64 	%rd313, %rd310, 768;
	ld.global.f64 	%fd327, [%rd208+6144];
	ld.global.f64 	%fd338, [%rd208+8192];
	abs.f64 	%fd163, %fd323;
	abs.f64 	%fd164, %fd324;
	setp.lt.f64 	%p21, %fd163, %fd164;
	setp.ge.f64 	%p22, %fd164, 0d3E7AD7F29ABCAF48;
	and.pred  	%p23, %p21, %p22;
	@%p23 bra 	$L__BB8_128;
	setp.lt.f64 	%p24, %fd164, %fd163;
	setp.ge.f64 	%p25, %fd163, 0d3E7AD7F29ABCAF48;
	and.pred  	%p26, %p25, %p24;
	setp.lt.s64 	%p27, %rd327, %rd310;
	or.pred  	%p28, %p26, %p27;
	selp.f64 	%fd324, %fd323, %fd324, %p28;
	selp.b64 	%rd310, %rd327, %rd310, %p28;
$L__BB8_128:
	add.s64 	%rd209, %rd308, %rd101;
	add.s64 	%rd210, %rd209, %rd192;
	add.s64 	%rd311, %rd210, 256;
	abs.f64 	%fd167, %fd324;
	abs.f64 	%fd168, %fd325;
	setp.lt.f64 	%p29, %fd167, %fd168;
	setp.ge.f64 	%p30, %fd168, 0d3E7AD7F29ABCAF48;
	and.pred  	%p31, %p29, %p30;
	@%p31 bra 	$L__BB8_130;
	setp.lt.f64 	%p32, %fd168, %fd167;
	setp.ge.f64 	%p33, %fd167, 0d3E7AD7F29ABCAF48;
	and.pred  	%p34, %p33, %p32;
	setp.lt.s64 	%p35, %rd310, %rd311;
	or.pred  	%p36, %p34, %p35;
	selp.f64 	%fd325, %fd324, %fd325, %p36;
	selp.b64 	%rd311, %rd310, %rd311, %p36;
$L__BB8_130:
	add.s64 	%rd211, %rd308, %rd101;
	add.s64 	%rd212, %rd211, %rd192;
	add.s64 	%rd312, %rd212, 512;
	abs.f64 	%fd171, %fd325;
	abs.f64 	%fd172, %fd326;
	setp.lt.f64 	%p37, %fd171, %fd172;
	setp.ge.f64 	%p38, %fd172, 0d3E7AD7F29ABCAF48;
	and.pred  	%p39, %p37, %p38;
	@%p39 bra 	$L__BB8_132;
	setp.lt.f64 	%p40, %fd172, %fd171;
	setp.ge.f64 	%p41, %fd171, 0d3E7AD7F29ABCAF48;
	and.pred  	%p42, %p41, %p40;
	setp.lt.s64 	%p43, %rd311, %rd312;
	or.pred  	%p44, %p42, %p43;
	selp.f64 	%fd326, %fd325, %fd326, %p44;
	selp.b64 	%rd312, %rd311, %rd312, %p44;
$L__BB8_132:
	abs.f64 	%fd175, %fd326;
	abs.f64 	%fd176, %fd327;
	setp.lt.f64 	%p45, %fd175, %fd176;
	setp.ge.f64 	%p46, %fd176, 0d3E7AD7F29ABCAF48;
	and.pred  	%p47, %p45, %p46;
	@%p47 bra 	$L__BB8_134;
	setp.lt.f64 	%p48, %fd176, %fd175;
	setp.ge.f64 	%p49, %fd175, 0d3E7AD7F29ABCAF48;
	and.pred  	%p50, %p49, %p48;
	setp.lt.s64 	%p51, %rd312, %rd313;
	or.pred  	%p52, %p50, %p51;
	selp.f64 	%fd327, %fd326, %fd327, %p52;
	selp.b64 	%rd313, %rd312, %rd313, %p52;
$L__BB8_134:
	add.s64 	%rd213, %rd308, %rd101;
	add.s64 	%rd214, %rd213, %rd192;
	add.s64 	%rd327, %rd214, 1024;
	abs.f64 	%fd179, %fd327;
	abs.f64 	%fd180, %fd338;
	setp.lt.f64 	%p53, %fd179, %fd180;
	setp.ge.f64 	%p54, %fd180, 0d3E7AD7F29ABCAF48;
	and.pred  	%p55, %p53, %p54;
	@%p55 bra 	$L__BB8_136;
	setp.lt.f64 	%p56, %fd180, %fd179;
	setp.ge.f64 	%p57, %fd179, 0d3E7AD7F29ABCAF48;
	and.pred  	%p58, %p57, %p56;
	setp.lt.s64 	%p59, %rd313, %rd327;
	or.pred  	%p60, %p58, %p59;
	selp.f64 	%fd338, %fd327, %fd338, %p60;
	selp.b64 	%rd327, %rd313, %rd327, %p60;
$L__BB8_136:
	add.s64 	%rd316, %rd308, 1280;
	add.s64 	%rd215, %rd308, 2560;
	setp.le.s64 	%p61, %rd215, %rd194;
	mov.u64 	%rd308, %rd316;
	mov.f64 	%fd323, %fd338;
	@%p61 bra 	$L__BB8_126;
$L__BB8_137:
	setp.le.s64 	%p62, %rd194, %rd316;
	@%p62 bra 	$L__BB8_160;
	cvt.u32.u64 	%r35, %rd316;
	cvt.u32.u64 	%r36, %rd194;
	sub.s32 	%r19, %r36, %r35;
	setp.ge.s32 	%p63, %r18, %r19;
	@%p63 bra 	$L__BB8_160;
	cvta.to.global.u64 	%rd128, %rd191;
	not.b32 	%r38, %r18;
	add.s32 	%r39, %r38, %r36;
	sub.s32 	%r20, %r39, %r35;
	and.b32  	%r41, %r20, 768;
	setp.eq.s32 	%p64, %r41, 768;
	mov.u32 	%r389, %r18;
	@%p64 bra 	$L__BB8_145;
	add.s64 	%rd217, %rd316, %rd101;
	add.s64 	%rd318, %rd217, %rd192;
	shl.b64 	%rd218, %rd217, 3;
	add.s64 	%rd317, %rd128, %rd218;
	shr.u32 	%r42, %r20, 8;
	add.s32 	%r43, %r42, 1;
	and.b32  	%r44, %r43, 3;
	neg.s32 	%r387, %r44;
	mov.u32 	%r389, %r18;
$L__BB8_141:
	.pragma "nounroll";
	mov.u64 	%rd133, %rd327;
	mov.f64 	%fd184, %fd338;
	ld.global.f64 	%fd185, [%rd317];
	abs.f64 	%fd186, %fd184;
	abs.f64 	%fd187, %fd185;
	setp.lt.f64 	%p65, %fd186, %fd187;
	setp.ge.f64 	%p66, %fd187, 0d3E7AD7F29ABCAF48;
	and.pred  	%p67, %p65, %p66;
	mov.f64 	%fd338, %fd185;
	mov.u64 	%rd327, %rd318;
	@%p67 bra 	$L__BB8_144;
	setp.lt.f64 	%p68, %fd187, %fd186;
	setp.ge.f64 	%p69, %fd186, 0d3E7AD7F29ABCAF48;
	and.pred  	%p70, %p69, %p68;
	mov.f64 	%fd338, %fd184;
	mov.u64 	%rd327, %rd133;
	@%p70 bra 	$L__BB8_144;
	setp.lt.s64 	%p71, %rd133, %rd318;
	selp.f64 	%fd338, %fd184, %fd185, %p71;
	min.s64 	%rd327, %rd133, %rd318;
$L__BB8_144:
	add.s32 	%r389, %r389, 256;
	add.s64 	%rd318, %rd318, 256;
	add.s64 	%rd317, %rd317, 2048;
	add.s32 	%r387, %r387, 1;
	setp.ne.s32 	%p72, %r387, 0;
	@%p72 bra 	$L__BB8_141;
$L__BB8_145:
	setp.lt.u32 	%p73, %r20, 768;
	@%p73 bra 	$L__BB8_160;
	add.s32 	%r390, %r389, 512;
$L__BB8_147:
	mov.u32 	%r28, %r390;
	add.s32 	%r45, %r28, -512;
	cvt.u64.u32 	%rd219, %r45;
	add.s64 	%rd220, %rd316, %rd219;
	shl.b64 	%rd221, %rd220, 3;
	add.s64 	%rd141, %rd128, %rd221;
	add.s64 	%rd142, %rd220, %rd192;
	ld.global.f64 	%fd193, [%rd141];
	abs.f64 	%fd194, %fd338;
	abs.f64 	%fd195, %fd193;
	setp.lt.f64 	%p74, %fd194, %fd195;
	setp.ge.f64 	%p75, %fd195, 0d3E7AD7F29ABCAF48;
	and.pred  	%p76, %p74, %p75;
	mov.f64 	%fd335, %fd193;
	mov.u64 	%rd324, %rd142;
	@%p76 bra 	$L__BB8_150;
	setp.lt.f64 	%p77, %fd195, %fd194;
	setp.ge.f64 	%p78, %fd194, 0d3E7AD7F29ABCAF48;
	and.pred  	%p79, %p78, %p77;
	mov.f64 	%fd335, %fd338;
	mov.u64 	%rd324, %rd327;
	@%p79 bra 	$L__BB8_150;
	setp.lt.s64 	%p80, %rd327, %rd142;
	selp.f64 	%fd335, %fd338, %fd193, %p80;
	min.s64 	%rd324, %rd327, %rd142;
$L__BB8_150:
	add.s32 	%r46, %r28, -256;
	cvt.u64.u32 	%rd222, %r46;
	add.s64 	%rd223, %rd316, %rd222;
	add.s64 	%rd145, %rd223, %rd192;
	ld.global.f64 	%fd198, [%rd141+2048];
	abs.f64 	%fd199, %fd335;
	abs.f64 	%fd200, %fd198;
	setp.lt.f64 	%p81, %fd199, %fd200;
	setp.ge.f64 	%p82, %fd200, 0d3E7AD7F29ABCAF48;
	and.pred  	%p83, %p81, %p82;
	mov.f64 	%fd336, %fd198;
	mov.u64 	%rd325, %rd145;
	@%p83 bra 	$L__BB8_153;
	setp.lt.f64 	%p84, %fd200, %fd199;
	setp.ge.f64 	%p85, %fd199, 0d3E7AD7F29ABCAF48;
	and.pred  	%p86, %p85, %p84;
	mov.f64 	%fd336, %fd335;
	mov.u64 	%rd325, %rd324;
	@%p86 bra 	$L__BB8_153;
	setp.lt.s64 	%p87, %rd324, %rd145;
	selp.f64 	%fd336, %fd335, %fd198, %p87;
	min.s64 	%rd325, %rd324, %rd145;
$L__BB8_153:
	cvt.u64.u32 	%rd224, %r28;
	add.s64 	%rd225, %rd316, %rd224;
	add.s64 	%rd148, %rd225, %rd192;
	ld.global.f64 	%fd203, [%rd141+4096];
	abs.f64 	%fd204, %fd336;
	abs.f64 	%fd205, %fd203;
	setp.lt.f64 	%p88, %fd204, %fd205;
	setp.ge.f64 	%p89, %fd205, 0d3E7AD7F29ABCAF48;
	and.pred  	%p90, %p88, %p89;
	mov.f64 	%fd337, %fd203;
	mov.u64 	%rd326, %rd148;
	@%p90 bra 	$L__BB8_156;
	setp.lt.f64 	%p91, %fd205, %fd204;
	setp.ge.f64 	%p92, %fd204, 0d3E7AD7F29ABCAF48;
	and.pred  	%p93, %p92, %p91;
	mov.f64 	%fd337, %fd336;
	mov.u64 	%rd326, %rd325;
	@%p93 bra 	$L__BB8_156;
	setp.lt.s64 	%p94, %rd325, %rd148;
	selp.f64 	%fd337, %fd336, %fd203, %p94;
	min.s64 	%rd326, %rd325, %rd148;
$L__BB8_156:
	add.s32 	%r47, %r28, 256;
	cvt.u64.u32 	%rd226, %r47;
	add.s64 	%rd227, %rd316, %rd226;
	add.s64 	%rd151, %rd227, %rd192;
	ld.global.f64 	%fd208, [%rd141+6144];
	abs.f64 	%fd209, %fd337;
	abs.f64 	%fd210, %fd208;
	setp.lt.f64 	%p95, %fd209, %fd210;
	setp.ge.f64 	%p96, %fd210, 0d3E7AD7F29ABCAF48;
	and.pred  	%p97, %p95, %p96;
	mov.f64 	%fd338, %fd208;
	mov.u64 	%rd327, %rd151;
	@%p97 bra 	$L__BB8_159;
	setp.lt.f64 	%p98, %fd210, %fd209;
	setp.ge.f64 	%p99, %fd209, 0d3E7AD7F29ABCAF48;
	and.pred  	%p100, %p99, %p98;
	mov.f64 	%fd338, %fd337;
	mov.u64 	%rd327, %rd326;
	@%p100 bra 	$L__BB8_159;
	setp.lt.s64 	%p101, %rd326, %rd151;
	selp.f64 	%fd338, %fd337, %fd208, %p101;
	min.s64 	%rd327, %rd326, %rd151;
$L__BB8_159:
	add.s32 	%r390, %r28, 1024;
	add.s32 	%r48, %r28, 512;
	setp.lt.s32 	%p102, %r48, %r19;
	@%p102 bra 	$L__BB8_147;
$L__BB8_160:
	// begin inline asm
	mov.u32 %r49, %laneid;
	// end inline asm
	mov.b64 	%rd228, %fd338;
	mov.b64 	{%r51, %r56}, %rd228;
	mov.b32 	%r67, 1;
	mov.b32 	%r68, 31;
	mov.b32 	%r69, -1;
	// begin inline asm
	shfl.sync.down.b32 %r50, %r51, %r67, %r68, %r69;
	// end inline asm
	// begin inline asm
	shfl.sync.down.b32 %r55, %r56, %r67, %r68, %r69;
	// end inline asm
	mov.b64 	%rd229, {%r50, %r55};
	mov.b64 	%fd214, %rd229;
	mov.b64 	{%r61, %r66}, %rd327;
	// begin inline asm
	shfl.sync.down.b32 %r60, %r61, %r67, %r68, %r69;
	// end inline asm
	// begin inline asm
	shfl.sync.down.b32 %r65, %r66, %r67, %r68, %r69;
	// end inline asm
	mov.b64 	%rd155, {%r60, %r65};
	setp.gt.s32 	%p103, %r49, 30;
	mov.f64 	%fd340, %fd338;
	mov.u64 	%rd329, %rd327;
	@%p103 bra 	$L__BB8_164;
	abs.f64 	%fd215, %fd338;
	abs.f64 	%fd216, %fd214;
	setp.lt.f64 	%p104, %fd215, %fd216;
	setp.ge.f64 	%p105, %fd216, 0d3E7AD7F29ABCAF48;
	and.pred  	%p106, %p104, %p105;
	mov.f64 	%fd340, %fd214;
	mov.u64 	%rd329, %rd155;
	@%p106 bra 	$L__BB8_164;
	setp.lt.f64 	%p107, %fd216, %fd215;
	setp.ge.f64 	%p108, %fd215, 0d3E7AD7F29ABCAF48;
	and.pred  	%p109, %p108, %p107;
	mov.f64 	%fd340, %fd338;
	mov.u64 	%rd329, %rd327;
	@%p109 bra 	$L__BB8_164;
	setp.lt.s64 	%p110, %rd327, %rd155;
	selp.f64 	%fd340, %fd338, %fd214, %p110;
	min.s64 	%rd329, %rd327, %rd155;
$L__BB8_164:
	mov.b64 	%rd230, %fd340;
	mov.b64 	{%r71, %r76}, %rd230;
	mov.b32 	%r87, 2;
	mov.b32 	%r88, 31;
	mov.b32 	%r89, -1;
	// begin inline asm
	shfl.sync.down.b32 %r70, %r71, %r87, %r88, %r89;
	// end inline asm
	// begin inline asm
	shfl.sync.down.b32 %r75, %r76, %r87, %r88, %r89;
	// end inline asm
	mov.b64 	%rd231, {%r70, %r75};
	mov.b64 	%fd219, %rd231;
	mov.b64 	{%r81, %r86}, %rd329;
	// begin inline asm
	shfl.sync.down.b32 %r80, %r81, %r87, %r88, %r89;
	// end inline asm
	// begin inline asm
	shfl.sync.down.b32 %r85, %r86, %r87, %r88, %r89;
	// end inline asm
	mov.b64 	%rd158, {%r80, %r85};
	setp.gt.s32 	%p111, %r49, 29;
	mov.f64 	%fd341, %fd340;
	mov.u64 	%rd330, %rd329;
	@%p111 bra 	$L__BB8_168;
	abs.f64 	%fd220, %fd340;
	abs.f64 	%fd221, %fd219;
	setp.lt.f64 	%p112, %fd220, %fd221;
	setp.ge.f64 	%p113, %fd221, 0d3E7AD7F29ABCAF48;
	and.pred  	%p114, %p112, %p113;
	mov.f64 	%fd341, %fd219;
	mov.u64 	%rd330, %rd158;
	@%p114 bra 	$L__BB8_168;
	setp.lt.f64 	%p115, %fd221, %fd220;
	setp.ge.f64 	%p116, %fd220, 0d3E7AD7F29ABCAF48;
	and.pred  	%p117, %p116, %p115;
	mov.f64 	%fd341, %fd340;
	mov.u64 	%rd330, %rd329;
	@%p117 bra 	$L__BB8_168;
	setp.lt.s64 	%p118, %rd329, %rd158;
	selp.f64 	%fd341, %fd340, %fd219, %p118;
	min.s64 	%rd330, %rd329, %rd158;
$L__BB8_168:
	mov.b64 	%rd232, %fd341;
	mov.b64 	{%r91, %r96}, %rd232;
	mov.b32 	%r107, 4;
	mov.b32 	%r108, 31;
	mov.b32 	%r109, -1;
	// begin inline asm
	shfl.sync.down.b32 %r90, %r91, %r107, %r108, %r109;
	// end inline asm
	// begin inline asm
	shfl.sync.down.b32 %r95, %r96, %r107, %r108, %r109;
	// end inline asm
	mov.b64 	%rd233, {%r90, %r95};
	mov.b64 	%fd224, %rd233;
	mov.b64 	{%r101, %r106}, %rd330;
	// begin inline asm
	shfl.sync.down.b32 %r100, %r101, %r107, %r108, %r109;
	// end inline asm
	// begin inline asm
	shfl.sync.down.b32 %r105, %r106, %r107, %r108, %r109;
	// end inline asm
	mov.b64 	%rd161, {%r100, %r105};
	setp.gt.s32 	%p119, %r49, 27;
	mov.f64 	%fd342, %fd341;
	mov.u64 	%rd331, %rd330;
	@%p119 bra 	$L__BB8_172;
	abs.f64 	%fd225, %fd341;
	abs.f64 	%fd226, %fd224;
	setp.lt.f64 	%p120, %fd225, %fd226;
	setp.ge.f64 	%p121, %fd226, 0d3E7AD7F29ABCAF48;
	and.pred  	%p122, %p120, %p121;
	mov.f64 	%fd342, %fd224;
	mov.u64 	%rd331, %rd161;
	@%p122 bra 	$L__BB8_172;
	setp.lt.f64 	%p123, %fd226, %fd225;
	setp.ge.f64 	%p124, %fd225, 0d3E7AD7F29ABCAF48;
	and.pred  	%p125, %p124, %p123;
	mov.f64 	%fd342, %fd341;
	mov.u64 	%rd331, %rd330;
	@%p125 bra 	$L__BB8_172;
	setp.lt.s64 	%p126, %rd330, %rd161;
	selp.f64 	%fd342, %fd341, %fd224, %p126;
	min.s64 	%rd331, %rd330, %rd161;
$L__BB8_172:
	mov.b64 	%rd234, %fd342;
	mov.b64 	{%r111, %r116}, %rd234;
	mov.b32 	%r127, 8;
	mov.b32 	%r128, 31;
	mov.b32 	%r129, -1;
	// begin inline asm
	shfl.sync.down.b32 %r110, %r111, %r127, %r128, %r129;
	// end inline asm
	// begin inline asm
	shfl.sync.down.b32 %r115, %r116, %r127, %r128, %r129;
	// end inline asm
	mov.b64 	%rd235, {%r110, %r115};
	mov.b64 	%fd229, %rd235;
	mov.b64 	{%r121, %r126}, %rd331;
	// begin inline asm
	shfl.sync.down.b32 %r120, %r121, %r127, %r128, %r129;
	// end inline asm
	// begin inline asm
	shfl.sync.down.b32 %r125, %r126, %r127, %r128, %r129;
	// end inline asm
	mov.b64 	%rd164, {%r120, %r125};
	setp.gt.s32 	%p127, %r49, 23;
	mov.f64 	%fd343, %fd342;
	mov.u64 	%rd332, %rd331;
	@%p127 bra 	$L__BB8_176;
	abs.f64 	%fd230, %fd342;
	abs.f64 	%fd231, %fd229;
	setp.lt.f64 	%p128, %fd230, %fd231;
	setp.ge.f64 	%p129, %fd231, 0d3E7AD7F29ABCAF48;
	and.pred  	%p130, %p128, %p129;
	mov.f64 	%fd343, %fd229;
	mov.u64 	%rd332, %rd164;
	@%p130 bra 	$L__BB8_176;
	setp.lt.f64 	%p131, %fd231, %fd230;
	setp.ge.f64 	%p132, %fd230, 0d3E7AD7F29ABCAF48;
	and.pred  	%p133, %p132, %p131;
	mov.f64 	%fd343, %fd342;
	mov.u64 	%rd332, %rd331;
	@%p133 bra 	$L__BB8_176;
	setp.lt.s64 	%p134, %rd331, %rd164;
	selp.f64 	%fd343, %fd342, %fd229, %p134;
	min.s64 	%rd332, %rd331, %rd164;
$L__BB8_176:
	mov.b64 	%rd236, %fd343;
	mov.b64 	{%r131, %r136}, %rd236;
	mov.b32 	%r147, 16;
	mov.b32 	%r148, 31;
	mov.b32 	%r149, -1;
	// begin inline asm
	shfl.sync.down.b32 %r130, %r131, %r147, %r148, %r149;
	// end inline asm
	// begin inline asm
	shfl.sync.down.b32 %r135, %r136, %r147, %r148, %r149;
	// end inline asm
	mov.b64 	%rd237, {%r130, %r135};
	mov.b64 	%fd234, %rd237;
	mov.b64 	{%r141, %r146}, %rd332;
	// begin inline asm
	shfl.sync.down.b32 %r140, %r141, %r147, %r148, %r149;
	// end inline asm
	// begin inline asm
	shfl.sync.down.b32 %r145, %r146, %r147, %r148, %r149;
	// end inline asm
	mov.b64 	%rd167, {%r140, %r145};
	setp.gt.s32 	%p135, %r49, 15;
	mov.f64 	%fd351, %fd343;
	mov.u64 	%rd340, %rd332;
	@%p135 bra 	$L__BB8_180;
	abs.f64 	%fd235, %fd343;
	abs.f64 	%fd236, %fd234;
	setp.lt.f64 	%p136, %fd235, %fd236;
	setp.ge.f64 	%p137, %fd236, 0d3E7AD7F29ABCAF48;
	and.pred  	%p138, %p136, %p137;
	mov.f64 	%fd351, %fd234;
	mov.u64 	%rd340, %rd167;
	@%p138 bra 	$L__BB8_180;
	setp.lt.f64 	%p139, %fd236, %fd235;
	setp.ge.f64 	%p140, %fd235, 0d3E7AD7F29ABCAF48;
	and.pred  	%p141, %p140, %p139;
	mov.f64 	%fd351, %fd343;
	mov.u64 	%rd340, %rd332;
	@%p141 bra 	$L__BB8_180;
	setp.lt.s64 	%p142, %rd332, %rd167;
	selp.f64 	%fd351, %fd343, %fd234, %p142;
	min.s64 	%rd340, %rd332, %rd167;
$L__BB8_180:
	setp.ne.s32 	%p143, %r49, 0;
	@%p143 bra 	$L__BB8_182;
	shr.u32 	%r150, %r18, 1;
	and.b32  	%r151, %r150, 496;
	mov.u32 	%r152, _ZN6thrust24THRUST_300001_SM_1000_NS8cuda_cub4core6detail5shmemE;
	add.s32 	%r153, %r152, %r151;
	st.shared.f64 	[%r153+8], %fd351;
	st.shared.u64 	[%r153+16], %rd340;
$L__BB8_182:
	bar.sync 	0;
	setp.ne.s32 	%p144, %r18, 0;
	@%p144 bra 	$L__BB8_204;
	ld.shared.f64 	%fd239, [_ZN6thrust24THRUST_300001_SM_1000_NS8cuda_cub4core6detail5shmemE+24];
	ld.shared.u64 	%rd170, [_ZN6thrust24THRUST_300001_SM_1000_NS8cuda_cub4core6detail5shmemE+32];
	abs.f64 	%fd240, %fd351;
	abs.f64 	%fd241, %fd239;
	setp.lt.f64 	%p145, %fd240, %fd241;
	setp.ge.f64 	%p146, %fd241, 0d3E7AD7F29ABCAF48;
	and.pred  	%p147, %p145, %p146;
	mov.f64 	%fd345, %fd239;
	mov.u64 	%rd334, %rd170;
	@%p147 bra 	$L__BB8_186;
	setp.lt.f64 	%p148, %fd241, %fd240;
	setp.ge.f64 	%p149, %fd240, 0d3E7AD7F29ABCAF48;
	and.pred  	%p150, %p149, %p148;
	mov.f64 	%fd345, %fd351;
	mov.u64 	%rd334, %rd340;
	@%p150 bra 	$L__BB8_186;
	setp.lt.s64 	%p151, %rd340, %rd170;
	selp.f64 	%fd345, %fd351, %fd239, %p151;
	min.s64 	%rd334, %rd340, %rd170;
$L__BB8_186:
	ld.shared.f64 	%fd244, [_ZN6thrust24THRUST_300001_SM_1000_NS8cuda_cub4core6detail5shmemE+40];
	ld.shared.u64 	%rd173, [_ZN6thrust24THRUST_300001_SM_1000_NS8cuda_cub4core6detail5shmemE+48];
	abs.f64 	%fd245, %fd345;
	abs.f64 	%fd246, %fd244;
	setp.lt.f64 	%p152, %fd245, %fd246;
	setp.ge.f64 	%p153, %fd246, 0d3E7AD7F29ABCAF48;
	and.pred  	%p154, %p152, %p153;
	mov.f64 	%fd346, %fd244;
	mov.u64 	%rd335, %rd173;
	@%p154 bra 	$L__BB8_189;
	setp.lt.f64 	%p155, %fd246, %fd245;
	setp.ge.f64 	%p156, %fd245, 0d3E7AD7F29ABCAF48;
	and.pred  	%p157, %p156, %p155;
	mov.f64 	%fd346, %fd345;
	mov.u64 	%rd335, %rd334;
	@%p157 bra 	$L__BB8_189;
	setp.lt.s64 	%p158, %rd334, %rd173;
	selp.f64 	%fd346, %fd345, %fd244, %p158;
	min.s64 	%rd335, %rd334, %rd173;
$L__BB8_189:
	ld.shared.f64 	%fd249, [_ZN6thrust24THRUST_300001_SM_1000_NS8cuda_cub4core6detail5shmemE+56];
	ld.shared.u64 	%rd176, [_ZN6thrust24THRUST_300001_SM_1000_NS8cuda_cub4core6detail5shmemE+64];
	abs.f64 	%fd250, %fd346;
	abs.f64 	%fd251, %fd249;
	setp.lt.f64 	%p159, %fd250, %fd251;
	setp.ge.f64 	%p160, %fd251, 0d3E7AD7F29ABCAF48;
	and.pred  	%p161, %p159, %p160;
	mov.f64 	%fd347, %fd249;
	mov.u64 	%rd336, %rd176;
	@%p161 bra 	$L__BB8_192;
	setp.lt.f64 	%p162, %fd251, %fd250;
	setp.ge.f64 	%p163, %fd250, 0d3E7AD7F29ABCAF48;
	and.pred  	%p164, %p163, %p162;
	mov.f64 	%fd347, %fd346;
	mov.u64 	%rd336, %rd335;
	@%p164 bra 	$L__BB8_192;
	setp.lt.s64 	%p165, %rd335, %rd176;
	selp.f64 	%fd347, %fd346, %fd249, %p165;
	min.s64 	%rd336, %rd335, %rd176;
$L__BB8_192:
	ld.shared.f64 	%fd254, [_ZN6thrust24THRUST_300001_SM_1000_NS8cuda_cub4core6detail5shmemE+72];
	ld.shared.u64 	%rd179, [_ZN6thrust24THRUST_300001_SM_1000_NS8cuda_cub4core6detail5shmemE+80];
	abs.f64 	%fd255, %fd347;
	abs.f64 	%fd256, %fd254;
	setp.lt.f64 	%p166, %fd255, %fd256;
	setp.ge.f64 	%p167, %fd256, 0d3E7AD7F29ABCAF48;
	and.pred  	%p168, %p166, %p167;
	mov.f64 	%fd348, %fd254;
	mov.u64 	%rd337, %rd179;
	@%p168 bra 	$L__BB8_195;
	setp.lt.f64 	%p169, %fd256, %fd255;
	setp.ge.f64 	%p170, %fd255, 0d3E7AD7F29ABCAF48;
	and.pred  	%p171, %p170, %p169;
	mov.f64 	%fd348, %fd347;
	mov.u64 	%rd337, %rd336;
	@%p171 bra 	$L__BB8_195;
	setp.lt.s64 	%p172, %rd336, %rd179;
	selp.f64 	%fd348, %fd347, %fd254, %p172;
	min.s64 	%rd337, %rd336, %rd179;
$L__BB8_195:
	ld.shared.f64 	%fd259, [_ZN6thrust24THRUST_300001_SM_1000_NS8cuda_cub4core6detail5shmemE+88];
	ld.shared.u64 	%rd182, [_ZN6thrust24THRUST_300001_SM_1000_NS8cuda_cub4core6detail5shmemE+96];
	abs.f64 	%fd260, %fd348;
	abs.f64 	%fd261, %fd259;
	setp.lt.f64 	%p173, %fd260, %fd261;
	setp.ge.f64 	%p174, %fd261, 0d3E7AD7F29ABCAF48;
	and.pred  	%p175, %p173, %p174;
	mov.f64 	%fd349, %fd259;
	mov.u64 	%rd338, %rd182;
	@%p175 bra 	$L__BB8_198;
	setp.lt.f64 	%p176, %fd261, %fd260;
	setp.ge.f64 	%p177, %fd260, 0d3E7AD7F29ABCAF48;
	and.pred  	%p178, %p177, %p176;
	mov.f64 	%fd349, %fd348;
	mov.u64 	%rd338, %rd337;
	@%p178 bra 	$L__BB8_198;
	setp.lt.s64 	%p179, %rd337, %rd182;
	selp.f64 	%fd349, %fd348, %fd259, %p179;
	min.s64 	%rd338, %rd337, %rd182;
$L__BB8_198:
	ld.shared.f64 	%fd264, [_ZN6thrust24THRUST_300001_SM_1000_NS8cuda_cub4core6detail5shmemE+104];
	ld.shared.u64 	%rd185, [_ZN6thrust24THRUST_300001_SM_1000_NS8cuda_cub4core6detail5shmemE+112];
	abs.f64 	%fd265, %fd349;
	abs.f64 	%fd266, %fd264;
	setp.lt.f64 	%p180, %fd265, %fd266;
	setp.ge.f64 	%p181, %fd266, 0d3E7AD7F29ABCAF48;
	and.pred  	%p182, %p180, %p181;
	mov.f64 	%fd350, %fd264;
	mov.u64 	%rd339, %rd185;
	@%p182 bra 	$L__BB8_201;
	setp.lt.f64 	%p183, %fd266, %fd265;
	setp.ge.f64 	%p184, %fd265, 0d3E7AD7F29ABCAF48;
	and.pred  	%p185, %p184, %p183;
	mov.f64 	%fd350, %fd349;
	mov.u64 	%rd339, %rd338;
	@%p185 bra 	$L__BB8_201;
	setp.lt.s64 	%p186, %rd338, %rd185;
	selp.f64 	%fd350, %fd349, %fd264, %p186;
	min.s64 	%rd339, %rd338, %rd185;
$L__BB8_201:
	ld.shared.f64 	%fd269, [_ZN6thrust24THRUST_300001_SM_1000_NS8cuda_cub4core6detail5shmemE+120];
	ld.shared.u64 	%rd188, [_ZN6thrust24THRUST_300001_SM_1000_NS8cuda_cub4core6detail5shmemE+128];
	abs.f64 	%fd270, %fd350;
	abs.f64 	%fd271, %fd269;
	setp.lt.f64 	%p187, %fd270, %fd271;
	setp.ge.f64 	%p188, %fd271, 0d3E7AD7F29ABCAF48;
	and.pred  	%p189, %p187, %p188;
	mov.u64 	%rd340, %rd188;
	mov.f64 	%fd351, %fd269;
	@%p189 bra 	$L__BB8_204;
	setp.lt.f64 	%p190, %fd271, %fd270;
	setp.ge.f64 	%p191, %fd270, 0d3E7AD7F29ABCAF48;
	and.pred  	%p192, %p191, %p190;
	mov.u64 	%rd340, %rd339;
	mov.f64 	%fd351, %fd350;
	@%p192 bra 	$L__BB8_204;
	setp.lt.s64 	%p193, %rd339, %rd188;
	selp.f64 	%fd351, %fd350, %fd269, %p193;
	min.s64 	%rd340, %rd339, %rd188;
$L__BB8_204:
	mov.u32 	%r381, %tid.x;
	setp.ne.s32 	%p426, %r381, 0;
	@%p426 bra 	$L__BB8_206;
	ld.param.u64 	%rd271, [_ZN6thrust24THRUST_300001_SM_1000_NS8cuda_cub4core6detail13_kernel_agentINS1_8__reduce11ReduceAgentINS0_12zip_iteratorIN4cuda3std3__45tupleIJNS0_10device_ptrIdEENS0_17counting_iteratorIlNS0_11use_defaultESF_SF_EEEEEEEPNSB_IJdlEEESJ_lNS1_9__extrema9arg_max_fIdl10ComparatorEEEEJSI_SK_lSO_EEEvDpT0__param_1];
	cvta.to.global.u64 	%rd270, %rd271;
	st.global.f64 	[%rd270], %fd351;
	st.global.u64 	[%rd270+8], %rd340;
$L__BB8_206:
	ret;

}
	// .globl	_ZN6thrust24THRUST_300001_SM_1000_NS8cuda_cub4core6detail13_kernel_agentINS1_8__reduce11ReduceAgentINS0_12zip_iteratorIN4cuda3std3__45tupleIJNS0_10device_ptrIdEENS0_17counting_iteratorIlNS0_11use_defaultESF_SF_EEEEEEEPNSB_IJdlEEESJ_lNS1_9__extrema9arg_max_fIdl10ComparatorEEEEJSI_SK_lN3cub18CUB_300001_SM_100013GridEvenShareIlEENSR_9GridQueueIyEESO_EEEvDpT0_
.visible .entry _ZN6thrust24THRUST_300001_SM_1000_NS8cuda_cub4core6detail13_kernel_agentINS1_8__reduce11ReduceAgentINS0_12zip_iteratorIN4cuda3std3__45tupleIJNS0_10device_ptrIdEENS0_17counting_iteratorIlNS0_11use_defaultESF_SF_EEEEEEEPNSB_IJdlEEESJ_lNS1_9__extrema9arg_max_fIdl10ComparatorEEEEJSI_SK_lN3cub18CUB_300001_SM_100013GridEvenShareIlEENSR_9GridQueueIyEESO_EEEvDpT0_(
	.param .align 8 .b8 _ZN6thrust24THRUST_300001_SM_1000_NS8cuda_cub4core6detail13_kernel_agentINS1_8__reduce11ReduceAgentINS0_12zip_iteratorIN4cuda3std3__45tupleIJNS0_10device_ptrIdEENS0_17counting_iteratorIlNS0_11use_defaultESF_SF_EEEEEEEPNSB_IJdlEEESJ_lNS1_9__extrema9arg_max_fIdl10ComparatorEEEEJSI_SK_lN3cub18CUB_300001_SM_100013GridEvenShareIlEENSR_9GridQueueIyEESO_EEEvDpT0__param_0[16],
	.param .u64 .ptr .align 1 _ZN6thrust24THRUST_300001_SM_1000_NS8cuda_cub4core6detail13_kernel_agentINS1_8__reduce11ReduceAgentINS0_12zip_iteratorIN4cuda3std3__45tupleIJNS0_10device_ptrIdEENS0_17counting_iteratorIlNS0_11use_defaultESF_SF_EEEEEEEPNSB_IJdlEEESJ_lNS1_9__extrema9arg_max_fIdl10ComparatorEEEEJSI_SK_lN3cub18CUB_300001_SM_100013GridEvenShareIlEENSR_9GridQueueIyEESO_EEEvDpT0__param_1,
	.param .u64 _ZN6thrust24THRUST_300001_SM_1000_NS8cuda_cub4core6detail13_kernel_agentINS1_8__reduce11ReduceAgentINS0_12zip_iteratorIN4cuda3std3__45tupleIJNS0_10device_ptrIdEENS0_17counting_iteratorIlNS0_11use_defaultESF_SF_EEEEEEEPNSB_IJdlEEESJ_lNS1_9__extrema9arg_max_fIdl10ComparatorEEEEJSI_SK_lN3cub18CUB_300001_SM_100013GridEvenShareIlEENSR_9GridQueueIyEESO_EEEvDpT0__param_2,
	.param .align 8 .b8 _ZN6thrust24THRUST_300001_SM_1000_NS8cuda_cub4core6detail13_kernel_agentINS1_8__reduce11ReduceAgentINS0_12zip_iteratorIN4cuda3std3__45tupleIJNS0_10device_ptrIdEENS0_17counting_iteratorIlNS0_11use_defaultESF_SF_EEEEEEEPNSB_IJdlEEESJ_lNS1_9__extrema9arg_max_fIdl10ComparatorEEEEJSI_SK_lN3cub18CUB_300001_SM_100013GridEvenShareIlEENSR_9GridQueueIyEESO_EEEvDpT0__param_3[72],
	.param .align 8 .b8 _ZN6thrust24THRUST_300001_SM_1000_NS8cuda_cub4core6detail13_kernel_agentINS1_8__reduce11ReduceAgentINS0_12zip_iteratorIN4cuda3std3__45tupleIJNS0_10device_ptrIdEENS0_17counting_iteratorIlNS0_11use_defaultESF_SF_EEEEEEEPNSB_IJdlEEESJ_lNS1_9__extrema9arg_max_fIdl10ComparatorEEEEJSI_SK_lN3cub18CUB_300001_SM_100013GridEvenShareIlEENSR_9GridQueueIyEESO_EEEvDpT0__param_4[8],
	.param .align 1 .b8 _ZN6thrust24THRUST_300001_SM_1000_NS8cuda_cub4core6detail13_kernel_agentINS1_8__reduce11ReduceAgentINS0_12zip_iteratorIN4cuda3std3__45tupleIJNS0_10device_ptrIdEENS0_17counting_iteratorIlNS0_11use_defaultESF_SF_EEEEEEEPNSB_IJdlEEESJ_lNS1_9__extrema9arg_max_fIdl10ComparatorEEEEJSI_SK_lN3cub18CUB_300001_SM_100013GridEvenShareIlEENSR_9GridQueueIyEESO_EEEvDpT0__param_5[1]
)
.maxntid 256
{
	.reg .pred 	%p<429>;
	.reg .b32 	%r<399>;
	.reg .b64 	%rd<356>;
	.reg .b64 	%fd<352>;

	ld.param.u64 	%rd196, [_ZN6thrust24THRUST_300001_SM_1000_NS8cuda_cub4core6detail13_kernel_agentINS1_8__reduce11ReduceAgentINS0_12zip_iteratorIN4cuda3std3__45tupleIJNS0_10device_ptrIdEENS0_17counting_iteratorIlNS0_11use_defaultESF_SF_EEEEEEEPNSB_IJdlEEESJ_lNS1_9__extrema9arg_max_fIdl10ComparatorEEEEJSI_SK_lN3cub18CUB_300001_SM_100013GridEvenShareIlEENSR_9GridQueueIyEESO_EEEvDpT0__param_0+8];
	ld.param.u64 	%rd195, [_ZN6thrust24THRUST_300001_SM_1000_NS8cuda_cub4core6detail13_kernel_agentINS1_8__reduce11ReduceAgentINS0_12zip_iteratorIN4cuda3std3__45tupleIJNS0_10device_ptrIdEENS0_17counting_iteratorIlNS0_11use_defaultESF_SF_EEEEEEEPNSB_IJdlEEESJ_lNS1_9__extrema9arg_max_fIdl10ComparatorEEEEJSI_SK_lN3cub18CUB_300001_SM_100013GridEvenShareIlEENSR_9GridQueueIyEESO_EEEvDpT0__param_0];
	ld.param.u64 	%rd199, [_ZN6thrust24THRUST_300001_SM_1000_NS8cuda_cub4core6detail13_kernel_agentINS1_8__reduce11ReduceAgentINS0_12zip_iteratorIN4cuda3std3__45tupleIJNS0_10device_ptrIdEENS0_17counting_iteratorIlNS0_11use_defaultESF_SF_EEEEEEEPNSB_IJdlEEESJ_lNS1_9__extrema9arg_max_fIdl10ComparatorEEEEJSI_SK_lN3cub18CUB_300001_SM_100013GridEvenShareIlEENSR_9GridQueueIyEESO_EEEvDpT0__param_4];
	ld.param.u64 	%rd198, [_ZN6thrust24THRUST_300001_SM_1000_NS8cuda_cub4core6detail13_kernel_agentINS1_8__reduce11ReduceAgentINS0_12zip_iteratorIN4cuda3std3__45tupleIJNS0_10device_ptrIdEENS0_17counting_iteratorIlNS0_11use_defaultESF_SF_EEEEEEEPNSB_IJdlEEESJ_lNS1_9__extrema9arg_max_fIdl10ComparatorEEEEJSI_SK_lN3cub18CUB_300001_SM_100013GridEvenShareIlEENSR_9GridQueueIyEESO_EEEvDpT0__param_2];
	cvta.to.global.u64 	%rd1, %rd199;
	cvta.to.global.u64 	%rd2, %rd195;
	mov.u32 	%r1, %ctaid.x;
	mul.lo.s32 	%r33, %r1, 1280;
	cvt.u64.u32 	%rd4, %r33;
	mov.u32 	%r34, %nctaid.x;
	mul.lo.s32 	%r35, %r34, 1280;
	cvt.u64.u32 	%rd5, %r35;
	add.s64 	%rd200, %rd4, 1280;
	setp.le.s64 	%p1, %rd200, %rd198;
	@%p1 bra 	$L__BB9_121;
	cvt.u32.u64 	%r159, %rd4;
	cvt.u32.u64 	%r2, %rd198;
	sub.s32 	%r3, %r2, %r159;
	mov.u32 	%r4, %tid.x;
	setp.ge.s32 	%p196, %r4, %r3;
	mov.f64 	%fd298, 0d0000000000000000;
	mov.b64 	%rd298, 0;
	mov.u32 	%r393, %r4;
	@%p196 bra 	$L__BB9_3;
	cvt.u64.u32 	%rd246, %r4;
	add.s64 	%rd247, %rd4, %rd246;
	shl.b64 	%rd248, %rd247, 3;
	add.s64 	%rd249, %rd2, %rd248;
	add.s64 	%rd298, %rd196, %rd247;
	ld.global.f64 	%fd298, [%rd249];
	add.s32 	%r393, %r4, 256;
$L__BB9_3:
	setp.ge.s32 	%p197, %r393, %r3;
	@%p197 bra 	$L__BB9_25;
	not.b32 	%r161, %r393;
	add.s32 	%r162, %r161, %r2;
	sub.s32 	%r7, %r162, %r159;
	and.b32  	%r163, %r7, 768;
	setp.eq.s32 	%p198, %r163, 768;
	@%p198 bra 	$L__BB9_10;
	cvt.u64.u32 	%rd251, %r393;
	add.s64 	%rd252, %rd251, %rd4;
	add.s64 	%rd289, %rd252, %rd196;
	shl.b64 	%rd253, %rd252, 3;
	add.s64 	%rd288, %rd2, %rd253;
	shr.u32 	%r164, %r7, 8;
	add.s32 	%r165, %r164, 1;
	and.b32  	%r166, %r165, 3;
	neg.s32 	%r391, %r166;
$L__BB9_6:
	.pragma "nounroll";
	mov.u64 	%rd12, %rd298;
	mov.f64 	%fd3, %fd298;
	ld.global.f64 	%fd4, [%rd288];
	abs.f64 	%fd5, %fd3;
	abs.f64 	%fd6, %fd4;
	setp.lt.f64 	%p199, %fd5, %fd6;
	setp.ge.f64 	%p200, %fd6, 0d3E7AD7F29ABCAF48;
	and.pred  	%p201, %p199, %p200;
	mov.u64 	%rd298, %rd289;
	mov.f64 	%fd298, %fd4;
	@%p201 bra 	$L__BB9_9;
	setp.lt.f64 	%p202, %fd6, %fd5;
	setp.ge.f64 	%p203, %fd5, 0d3E7AD7F29ABCAF48;
	and.pred  	%p204, %p203, %p202;
	mov.u64 	%rd298, %rd12;
	mov.f64 	%fd298, %fd3;
	@%p204 bra 	$L__BB9_9;
	setp.lt.s64 	%p205, %rd12, %rd289;
	min.s64 	%rd298, %rd12, %rd289;
	selp.f64 	%fd298, %fd3, %fd4, %p205;
$L__BB9_9:
	add.s32 	%r393, %r393, 256;
	add.s64 	%rd289, %rd289, 256;
	add.s64 	%rd288, %rd288, 2048;
	add.s32 	%r391, %r391, 1;
	setp.ne.s32 	%p206, %r391, 0;
	@%p206 bra 	$L__BB9_6;
$L__BB9_10:
	setp.lt.u32 	%p207, %r7, 768;
	@%p207 bra 	$L__BB9_25;
	add.s32 	%r394, %r393, 512;
$L__BB9_12:
	mov.u32 	%r15, %r394;
	add.s32 	%r167, %r15, -512;
	cvt.s64.s32 	%rd254, %r167;
	add.s64 	%rd255, %rd254, %rd4;
	shl.b64 	%rd256, %rd255, 3;
	add.s64 	%rd20, %rd2, %rd256;
	add.s64 	%rd21, %rd255, %rd196;
	ld.global.f64 	%fd12, [%rd20];
	abs.f64 	%fd13, %fd298;
	abs.f64 	%fd14, %fd12;
	setp.lt.f64 	%p208, %fd13, %fd14;
	setp.ge.f64 	%p209, %fd14, 0d3E7AD7F29ABCAF48;
	and.pred  	%p210, %p208, %p209;
	mov.u64 	%rd295, %rd21;
	mov.f64 	%fd295, %fd12;
	@%p210 bra 	$L__BB9_15;
	setp.lt.f64 	%p211, %fd14, %fd13;
	setp.ge.f64 	%p212, %fd13, 0d3E7AD7F29ABCAF48;
	and.pred  	%p213, %p212, %p211;
	mov.u64 	%rd295, %rd298;
	mov.f64 	%fd295, %fd298;
	@%p213 bra 	$L__BB9_15;
	setp.lt.s64 	%p214, %rd298, %rd21;
	min.s64 	%rd295, %rd298, %rd21;
	selp.f64 	%fd295, %fd298, %fd12, %p214;
$L__BB9_15:
	add.s32 	%r168, %r15, -256;
	cvt.s64.s32 	%rd257, %r168;
	add.s64 	%rd258, %rd257, %rd4;
	add.s64 	%rd24, %rd258, %rd196;
	ld.global.f64 	%fd17, [%rd20+2048];
	abs.f64 	%fd18, %fd295;
	abs.f64 	%fd19, %fd17;
	setp.lt.f64 	%p215, %fd18, %fd19;
	setp.ge.f64 	%p216, %fd19, 0d3E7AD7F29ABCAF48;
	and.pred  	%p217, %p215, %p216;
	mov.u64 	%rd296, %rd24;
	mov.f64 	%fd296, %fd17;
	@%p217 bra 	$L__BB9_18;
	setp.lt.f64 	%p218, %fd19, %fd18;
	setp.ge.f64 	%p219, %fd18, 0d3E7AD7F29ABCAF48;
	and.pred  	%p220, %p219, %p218;
	mov.u64 	%rd296, %rd295;
	mov.f64 	%fd296, %fd295;
	@%p220 bra 	$L__BB9_18;
	setp.lt.s64 	%p221, %rd295, %rd24;
	min.s64 	%rd296, %rd295, %rd24;
	selp.f64 	%fd296, %fd295, %fd17, %p221;
$L__BB9_18:
	cvt.s64.s32 	%rd259, %r15;
	add.s64 	%rd260, %rd259, %rd4;
	add.s64 	%rd27, %rd260, %rd196;
	ld.global.f64 	%fd22, [%rd20+4096];
	abs.f64 	%fd23, %fd296;
	abs.f64 	%fd24, %fd22;
	setp.lt.f64 	%p222, %fd23, %fd24;
	setp.ge.f64 	%p223, %fd24, 0d3E7AD7F29ABCAF48;
	and.pred  	%p224, %p222, %p223;
	mov.u64 	%rd297, %rd27;
	mov.f64 	%fd297, %fd22;
	@%p224 bra 	$L__BB9_21;
	setp.lt.f64 	%p225, %fd24, %fd23;
	setp.ge.f64 	%p226, %fd23, 0d3E7AD7F29ABCAF48;
	and.pred  	%p227, %p226, %p225;
	mov.u64 	%rd297, %rd296;
	mov.f64 	%fd297, %fd296;
	@%p227 bra 	$L__BB9_21;
	setp.lt.s64 	%p228, %rd296, %rd27;
	min.s64 	%rd297, %rd296, %rd27;
	selp.f64 	%fd297, %fd296, %fd22, %p228;
$L__BB9_21:
	add.s32 	%r169, %r15, 256;
	cvt.s64.s32 	%rd261, %r169;
	add.s64 	%rd262, %rd261, %rd4;
	add.s64 	%rd30, %rd262, %rd196;
	ld.global.f64 	%fd27, [%rd20+6144];
	abs.f64 	%fd28, %fd297;
	abs.f64 	%fd29, %fd27;
	setp.lt.f64 	%p229, %fd28, %fd29;
	setp.ge.f64 	%p230, %fd29, 0d3E7AD7F29ABCAF48;
	and.pred  	%p231, %p229, %p230;
	mov.u64 	%rd298, %rd30;
	mov.f64 	%fd298, %fd27;
	@%p231 bra 	$L__BB9_24;
	setp.lt.f64 	%p232, %fd29, %fd28;
	setp.ge.f64 	%p233, %fd28, 0d3E7AD7F29ABCAF48;
	and.pred  	%p234, %p233, %p232;
	mov.u64 	%rd298, %rd297;
	mov.f64 	%fd298, %fd297;
	@%p234 bra 	$L__BB9_24;
	setp.lt.s64 	%p235, %rd297, %rd30;
	min.s64 	%rd298, %rd297, %rd30;
	selp.f64 	%fd298, %fd297, %fd27, %p235;
$L__BB9_24:
	add.s32 	%r394, %r15, 1024;
	add.s32 	%r170, %r15, 512;
	setp.lt.s32 	%p236, %r170, %r3;
	@%p236 bra 	$L__BB9_12;
$L__BB9_25:
	setp.lt.s32 	%p237, %r3, 256;
	@%p237 bra 	$L__BB9_70;
	// begin inline asm
	mov.u32 %r284, %laneid;
	// end inline asm
	mov.b64 	%rd273, %fd298;
	mov.b64 	{%r286, %r291}, %rd273;
	mov.b32 	%r302, 1;
	mov.b32 	%r303, 31;
	mov.b32 	%r304, -1;
	// begin inline asm
	shfl.sync.down.b32 %r285, %r286, %r302, %r303, %r304;
	// end inline asm
	// begin inline asm
	shfl.sync.down.b32 %r290, %r291, %r302, %r303, %r304;
	// end inline asm
	mov.b64 	%rd274, {%r285, %r290};
	mov.b64 	%fd33, %rd274;
	mov.b64 	{%r296, %r301}, %rd298;
	// begin inline asm
	shfl.sync.down.b32 %r295, %r296, %r302, %r303, %r304;
	// end inline asm
	// begin inline asm
	shfl.sync.down.b32 %r300, %r301, %r302, %r303, %r304;
	// end inline asm
	mov.b64 	%rd34, {%r295, %r300};
	setp.gt.s32 	%p337, %r284, 30;
	mov.u64 	%rd300, %rd298;
	mov.f64 	%fd300, %fd298;
	@%p337 bra 	$L__BB9_30;
	abs.f64 	%fd34, %fd298;
	abs.f64 	%fd35, %fd33;
	setp.lt.f64 	%p338, %fd34, %fd35;
	setp.ge.f64 	%p339, %fd35, 0d3E7AD7F29ABCAF48;
	and.pred  	%p340, %p338, %p339;
	mov.u64 	%rd300, %rd34;
	mov.f64 	%fd300, %fd33;
	@%p340 bra 	$L__BB9_30;
	setp.lt.f64 	%p341, %fd35, %fd34;
	setp.ge.f64 	%p342, %fd34, 0d3E7AD7F29ABCAF48;
	and.pred  	%p343, %p342, %p341;
	mov.u64 	%rd300, %rd298;
	mov.f64 	%fd300, %fd298;
	@%p343 bra 	$L__BB9_30;
	setp.lt.s64 	%p344, %rd298, %rd34;
	min.s64 	%rd300, %rd298, %rd34;
	selp.f64 	%fd300, %fd298, %fd33, %p344;
$L__BB9_30:
	mov.b64 	%rd275, %fd300;
	mov.b64 	{%r306, %r311}, %rd275;
	mov.b32 	%r322, 2;
	mov.b32 	%r323, 31;
	mov.b32 	%r324, -1;
	// begin inline asm
	shfl.sync.down.b32 %r305, %r306, %r322, %r323, %r324;
	// end inline asm
	// begin inline asm
	shfl.sync.down.b32 %r310, %r311, %r322, %r323, %r324;
	// end inline asm
	mov.b64 	%rd276, {%r305, %r310};
	mov.b64 	%fd38, %rd276;
	mov.b64 	{%r316, %r321}, %rd300;
	// begin inline asm
	shfl.sync.down.b32 %r315, %r316, %r322, %r323, %r324;
	// end inline asm
	// begin inline asm
	shfl.sync.down.b32 %r320, %r321, %r322, %r323, %r324;
	// end inline asm
	mov.b64 	%rd37, {%r315, %r320};
	setp.gt.s32 	%p345, %r284, 29;
	mov.u64 	%rd301, %rd300;
	mov.f64 	%fd301, %fd300;
	@%p345 bra 	$L__BB9_34;
	abs.f64 	%fd39, %fd300;
	abs.f64 	%fd40, %fd38;
	setp.lt.f64 	%p346, %fd39, %fd40;
	setp.ge.f64 	%p347, %fd40, 0d3E7AD7F29ABCAF48;
	and.pred  	%p348, %p346, %p347;
	mov.u64 	%rd301, %rd37;
	mov.f64 	%fd301, %fd38;
	@%p348 bra 	$L__BB9_34;
	setp.lt.f64 	%p349, %fd40, %fd39;
	setp.ge.f64 	%p350, %fd39, 0d3E7AD7F29ABCAF48;
	and.pred  	%p351, %p350, %p349;
	mov.u64 	%rd301, %rd300;
	mov.f64 	%fd301, %fd300;
	@%p351 bra 	$L__BB9_34;
	setp.lt.s64 	%p352, %rd300, %rd37;
	min.s64 	%rd301, %rd300, %rd37;
	selp.f64 	%fd301, %fd300, %fd38, %p352;
$L__BB9_34:
	mov.b64 	%rd277, %fd301;
	mov.b64 	{%r326, %r331}, %rd277;
	mov.b32 	%r342, 4;
	mov.b32 	%r343, 31;
	mov.b32 	%r344, -1;
	// begin inline asm
	shfl.sync.down.b32 %r325, %r326, %r342, %r343, %r344;
	// end inline asm
	// begin inline asm
	shfl.sync.down.b32 %r330, %r331, %r342, %r343, %r344;
	// end inline asm
	mov.b64 	%rd278, {%r325, %r330};
	mov.b64 	%fd43, %rd278;
	mov.b64 	{%r336, %r341}, %rd301;
	// begin inline asm
	shfl.sync.down.b32 %r335, %r336, %r342, %r343, %r344;
	// end inline asm
	// begin inline asm
	shfl.sync.down.b32 %r340, %r341, %r342, %r343, %r344;
	// end inline asm
	mov.b64 	%rd40, {%r335, %r340};
	setp.gt.s32 	%p353, %r284, 27;
	mov.u64 	%rd302, %rd301;
	mov.f64 	%fd302, %fd301;
	@%p353 bra 	$L__BB9_38;
	abs.f64 	%fd44, %fd301;
	abs.f64 	%fd45, %fd43;
	setp.lt.f64 	%p354, %fd44, %fd45;
	setp.ge.f64 	%p355, %fd45, 0d3E7AD7F29ABCAF48;
	and.pred  	%p356, %p354, %p355;
	mov.u64 	%rd302, %rd40;
	mov.f64 	%fd302, %fd43;
	@%p356 bra 	$L__BB9_38;
	setp.lt.f64 	%p357, %fd45, %fd44;
	setp.ge.f64 	%p358, %fd44, 0d3E7AD7F29ABCAF48;
	and.pred  	%p359, %p358, %p357;
	mov.u64 	%rd302, %rd301;
	mov.f64 	%fd302, %fd301;
	@%p359 bra 	$L__BB9_38;
	setp.lt.s64 	%p360, %rd301, %rd40;
	min.s64 	%rd302, %rd301, %rd40;
	selp.f64 	%fd302, %fd301, %fd43, %p360;
$L__BB9_38:
	mov.b64 	%rd279, %fd302;
	mov.b64 	{%r346, %r351}, %rd279;
	mov.b32 	%r362, 8;
	mov.b32 	%r363, 31;
	mov.b32 	%r364, -1;
	// begin inline asm
	shfl.sync.down.b32 %r345, %r346, %r362, %r363, %r364;
	// end inline asm
	// begin inline asm
	shfl.sync.down.b32 %r350, %r351, %r362, %r363, %r364;
	// end inline asm
	mov.b64 	%rd280, {%r345, %r350};
	mov.b64 	%fd48, %rd280;
	mov.b64 	{%r356, %r361}, %rd302;
	// begin inline asm
	shfl.sync.down.b32 %r355, %r356, %r362, %r363, %r364;
	// end inline asm
	// begin inline asm
	shfl.sync.down.b32 %r360, %r361, %r362, %r363, %r364;
	// end inline asm
	mov.b64 	%rd43, {%r355, %r360};
	setp.gt.s32 	%p361, %r284, 23;
	mov.u64 	%rd303, %rd302;
	mov.f64 	%fd303, %fd302;
	@%p361 bra 	$L__BB9_42;
	abs.f64 	%fd49, %fd302;
	abs.f64 	%fd50, %fd48;
	setp.lt.f64 	%p362, %fd49, %fd50;
	setp.ge.f64 	%p363, %fd50, 0d3E7AD7F29ABCAF48;
	and.pred  	%p364, %p362, %p363;
	mov.u64 	%rd303, %rd43;
	mov.f64 	%fd303, %fd48;
	@%p364 bra 	$L__BB9_42;
	setp.lt.f64 	%p365, %fd50, %fd49;
	setp.ge.f64 	%p366, %fd49, 0d3E7AD7F29ABCAF48;
	and.pred  	%p367, %p366, %p365;
	mov.u64 	%rd303, %rd302;
	mov.f64 	%fd303, %fd302;
	@%p367 bra 	$L__BB9_42;
	setp.lt.s64 	%p368, %rd302, %rd43;
	min.s64 	%rd303, %rd302, %rd43;
	selp.f64 	%fd303, %fd302, %fd48, %p368;
$L__BB9_42:
	mov.b64 	%rd281, %fd303;
	mov.b64 	{%r366, %r371}, %rd281;
	mov.b32 	%r382, 16;
	mov.b32 	%r383, 31;
	mov.b32 	%r384, -1;
	// begin inline asm
	shfl.sync.down.b32 %r365, %r366, %r382, %r383, %r384;
	// end inline asm
	// begin inline asm
	shfl.sync.down.b32 %r370, %r371, %r382, %r383, %r384;
	// end inline asm
	mov.b64 	%rd282, {%r365, %r370};
	mov.b64 	%fd53, %rd282;
	mov.b64 	{%r376, %r381}, %rd303;
	// begin inline asm
	shfl.sync.down.b32 %r375, %r376, %r382, %r383, %r384;
	// end inline asm
	// begin inline asm
	shfl.sync.down.b32 %r380, %r381, %r382, %r383, %r384;
	// end inline asm
	mov.b64 	%rd46, {%r375, %r380};
	setp.gt.s32 	%p369, %r284, 15;
	mov.u64 	%rd355, %rd303;
	mov.f64 	%fd351, %fd303;
	@%p369 bra 	$L__BB9_46;
	abs.f64 	%fd54, %fd303;
	abs.f64 	%fd55, %fd53;
	setp.lt.f64 	%p370, %fd54, %fd55;
	setp.ge.f64 	%p371, %fd55, 0d3E7AD7F29ABCAF48;
	and.pred  	%p372, %p370, %p371;
	mov.u64 	%rd355, %rd46;
	mov.f64 	%fd351, %fd53;
	@%p372 bra 	$L__BB9_46;
	setp.lt.f64 	%p373, %fd55, %fd54;
	setp.ge.f64 	%p374, %fd54, 0d3E7AD7F29ABCAF48;
	and.pred  	%p375, %p374, %p373;
	mov.u64 	%rd355, %rd303;
	mov.f64 	%fd351, %fd303;
	@%p375 bra 	$L__BB9_46;
	setp.lt.s64 	%p376, %rd303, %rd46;
	min.s64 	%rd355, %rd303, %rd46;
	selp.f64 	%fd351, %fd303, %fd53, %p376;
$L__BB9_46:
	setp.ne.s32 	%p377, %r284, 0;
	@%p377 bra 	$L__BB9_48;
	shr.u32 	%r385, %r4, 1;
	and.b32  	%r386, %r385, 496;
	mov.u32 	%r387, _ZN6thrust24THRUST_300001_SM_1000_NS8cuda_cub4core6detail5shmemE;
	add.s32 	%r388, %r387, %r386;
	st.shared.f64 	[%r388+8], %fd351;
	st.shared.u64 	[%r388+16], %rd355;
$L__BB9_48:
	bar.sync 	0;
	setp.ne.s32 	%p378, %r4, 0;
	@%p378 bra 	$L__BB9_208;
	ld.shared.f64 	%fd58, [_ZN6thrust24THRUST_300001_SM_1000_NS8cuda_cub4core6detail5shmemE+24];
	ld.shared.u64 	%rd49, [_ZN6thrust24THRUST_300001_SM_1000_NS8cuda_cub4core6detail5shmemE+32];
	abs.f64 	%fd59, %fd351;
	abs.f64 	%fd60, %fd58;
	setp.lt.f64 	%p379, %fd59, %fd60;
	setp.ge.f64 	%p380, %fd60, 0d3E7AD7F29ABCAF48;
	and.pred  	%p381, %p379, %p380;
	mov.u64 	%rd305, %rd49;
	mov.f64 	%fd305, %fd58;
	@%p381 bra 	$L__BB9_52;
	setp.lt.f64 	%p382, %fd60, %fd59;
	setp.ge.f64 	%p383, %fd59, 0d3E7AD7F29ABCAF48;
	and.pred  	%p384, %p383, %p382;
	mov.u64 	%rd305, %rd355;
	mov.f64 	%fd305, %fd351;
	@%p384 bra 	$L__BB9_52;
	setp.lt.s64 	%p385, %rd355, %rd49;
	min.s64 	%rd305, %rd355, %rd49;
	selp.f64 	%fd305, %fd351, %fd58, %p385;
$L__BB9_52:
	ld.shared.f64 	%fd63, [_ZN6thrust24THRUST_300001_SM_1000_NS8cuda_cub4core6detail5shmemE+40];
	ld.shared.u64 	%rd52, [_ZN6thrust24THRUST_300001_SM_1000_NS8cuda_cub4core6detail5shmemE+48];
	abs.f64 	%fd64, %fd305;
	abs.f64 	%fd65, %fd63;
	setp.lt.f64 	%p386, %fd64, %fd65;
	setp.ge.f64 	%p387, %fd65, 0d3E7AD7F29ABCAF48;
	and.pred  	%p388, %p386, %p387;
	mov.u64 	%rd306, %rd52;
	mov.f64 	%fd306, %fd63;
	@%p388 bra 	$L__BB9_55;
	setp.lt.f64 	%p389, %fd65, %fd64;
	setp.ge.f64 	%p390, %fd64, 0d3E7AD7F29ABCAF48;
	and.pred  	%p391, %p390, %p389;
	mov.u64 	%rd306, %rd305;
	mov.f64 	%fd306, %fd305;
	@%p391 bra 	$L__BB9_55;
	setp.lt.s64 	%p392, %rd305, %rd52;
	min.s64 	%rd306, %rd305, %rd52;
	selp.f64 	%fd306, %fd305, %fd63, %p392;
$L__BB9_55:
	ld.shared.f64 	%fd68, [_ZN6thrust24THRUST_300001_SM_1000_NS8cuda_cub4core6detail5shmemE+56];
	ld.shared.u64 	%rd55, [_ZN6thrust24THRUST_300001_SM_1000_NS8cuda_cub4core6detail5shmemE+64];
	abs.f64 	%fd69, %fd306;
	abs.f64 	%fd70, %fd68;
	setp.lt.f64 	%p393, %fd69, %fd70;
	setp.ge.f64 	%p394, %fd70, 0d3E7AD7F29ABCAF48;
	and.pred  	%p395, %p393, %p394;
	mov.u64 	%rd307, %rd55;
	mov.f64 	%fd307, %fd68;
	@%p395 bra 	$L__BB9_58;
	setp.lt.f64 	%p396, %fd70, %fd69;
	setp.ge.f64 	%p397, %fd69, 0d3E7AD7F29ABCAF48;
	and.pred  	%p398, %p397, %p396;
	mov.u64 	%rd307, %rd306;
	mov.f64 	%fd307, %fd306;
	@%p398 bra 	$L__BB9_58;
	setp.lt.s64 	%p399, %rd306, %rd55;
	min.s64 	%rd307, %rd306, %rd55;
	selp.f64 	%fd307, %fd306, %fd68, %p399;
$L__BB9_58:
	ld.shared.f64 	%fd73, [_ZN6thrust24THRUST_300001_SM_1000_NS8cuda_cub4core6detail5shmemE+72];
	ld.shared.u64 	%rd58, [_ZN6thrust24THRUST_300001_SM_1000_NS8cuda_cub4core6detail5shmemE+80];
	abs.f64 	%fd74, %fd307;
	abs.f64 	%fd75, %fd73;
	setp.lt.f64 	%p400, %fd74, %fd75;
	setp.ge.f64 	%p401, %fd75, 0d3E7AD7F29ABCAF48;
	and.pred  	%p402, %p400, %p401;
	mov.u64 	%rd308, %rd58;
	mov.f64 	%fd308, %fd73;
	@%p402 bra 	$L__BB9_61;
	setp.lt.f64 	%p403, %fd75, %fd74;
	setp.ge.f64 	%p404, %fd74, 0d3E7AD7F29ABCAF48;
	and.pred  	%p405, %p404, %p403;
	mov.u64 	%rd308, %rd307;
	mov.f64 	%fd308, %fd307;
	@%p405 bra 	$L__BB9_61;
	setp.lt.s64 	%p406, %rd307, %rd58;
	min.s64 	%rd308, %rd307, %rd58;
	selp.f64 	%fd308, %fd307, %fd73, %p406;
$L__BB9_61:
	ld.shared.f64 	%fd78, [_ZN6thrust24THRUST_300001_SM_1000_NS8cuda_cub4core6detail5shmemE+88];
	ld.shared.u64 	%rd61, [_ZN6thrust24THRUST_300001_SM_1000_NS8cuda_cub4core6detail5shmemE+96];
	abs.f64 	%fd79, %fd308;
	abs.f64 	%fd80, %fd78;
	setp.lt.f64 	%p407, %fd79, %fd80;
	setp.ge.f64 	%p408, %fd80, 0d3E7AD7F29ABCAF48;
	and.pred  	%p409, %p407, %p408;
	mov.u64 	%rd309, %rd61;
	mov.f64 	%fd309, %fd78;
	@%p409 bra 	$L__BB9_64;
	setp.lt.f64 	%p410, %fd80, %fd79;
	setp.ge.f64 	%p411, %fd79, 0d3E7AD7F29ABCAF48;
	and.pred  	%p412, %p411, %p410;
	mov.u64 	%rd309, %rd308;
	mov.f64 	%fd309, %fd308;
	@%p412 bra 	$L__BB9_64;
	setp.lt.s64 	%p413, %rd308, %rd61;
	min.s64 	%rd309, %rd308, %rd61;
	selp.f64 	%fd309, %fd308, %fd78, %p413;
$L__BB9_64:
	ld.shared.f64 	%fd83, [_ZN6thrust24THRUST_300001_SM_1000_NS8cuda_cub4core6detail5shmemE+104];
	ld.shared.u64 	%rd64, [_ZN6thrust24THRUST_300001_SM_1000_NS8cuda_cub4core6detail5shmemE+112];
	abs.f64 	%fd84, %fd309;
	abs.f64 	%fd85, %fd83;
	setp.lt.f64 	%p414, %fd84, %fd85;
	setp.ge.f64 	%p415, %fd85, 0d3E7AD7F29ABCAF48;
	and.pred  	%p416, %p414, %p415;
	mov.u64 	%rd310, %rd64;
	mov.f64 	%fd310, %fd83;
	@%p416 bra 	$L__BB9_67;
	setp.lt.f64 	%p417, %fd85, %fd84;
	setp.ge.f64 	%p418, %fd84, 0d3E7AD7F29ABCAF48;
	and.pred  	%p419, %p418, %p417;
	mov.u64 	%rd310, %rd309;
	mov.f64 	%fd310, %fd309;
	@%p419 bra 	$L__BB9_67;
	setp.lt.s64 	%p420, %rd309, %rd64;
	min.s64 	%rd310, %rd309, %rd64;
	selp.f64 	%fd310, %fd309, %fd83, %p420;
$L__BB9_67:
	ld.shared.f64 	%fd88, [_ZN6thrust24THRUST_300001_SM_1000_NS8cuda_cub4core6detail5shmemE+120];
	ld.shared.u64 	%rd67, [_ZN6thrust24THRUST_300001_SM_1000_NS8cuda_cub4core6detail5shmemE+128];
	abs.f64 	%fd89, %fd310;
	abs.f64 	%fd90, %fd88;
	setp.lt.f64 	%p421, %fd89, %fd90;
	setp.ge.f64 	%p422, %fd90, 0d3E7AD7F29ABCAF48;
	and.pred  	%p423, %p421, %p422;
	mov.u64 	%rd355, %rd67;
	mov.f64 	%fd351, %fd88;
	@%p423 bra 	$L__BB9_208;
	setp.lt.f64 	%p424, %fd90, %fd89;
	setp.ge.f64 	%p425, %fd89, 0d3E7AD7F29ABCAF48;
	and.pred  	%p426, %p425, %p424;
	mov.u64 	%rd355, %rd310;
	mov.f64 	%fd351, %fd310;
	@%p426 bra 	$L__BB9_208;
	setp.lt.s64 	%p427, %rd310, %rd67;
	min.s64 	%rd355, %rd310, %rd67;
	selp.f64 	%fd351, %fd310, %fd88, %p427;
	bra.uni 	$L__BB9_208;
$L__BB9_70:
	// begin inline asm
	mov.u32 %r171, %laneid;
	// end inline asm
	and.b32  	%r192, %r4, 992;
	add.s32 	%r193, %r192, 32;
	setp.gt.s32 	%p238, %r193, %r3;
	not.b32 	%r194, %r192;
	add.s32 	%r195, %r3, %r194;
	selp.b32 	%r190, %r195, 31, %p238;
	mov.b64 	%rd263, %fd298;
	mov.b64 	{%r173, %r178}, %rd263;
	mov.b32 	%r189, 1;
	mov.b32 	%r191, -1;
	// begin inline asm
	shfl.sync.down.b32 %r172, %r173, %r189, %r190, %r191;
	// end inline asm
	// begin inline asm
	shfl.sync.down.b32 %r177, %r178, %r189, %r190, %r191;
	// end inline asm
	mov.b64 	%rd264, {%r172, %r177};
	mov.b64 	%fd92, %rd264;
	mov.b64 	{%r183, %r188}, %rd298;
	// begin inline asm
	shfl.sync.down.b32 %r182, %r183, %r189, %r190, %r191;
	// end inline asm
	// begin inline asm
	shfl.sync.down.b32 %r187, %r188, %r189, %r190, %r191;
	// end inline asm
	mov.b64 	%rd69, {%r182, %r187};
	setp.ge.s32 	%p239, %r171, %r190;
	mov.u64 	%rd311, %rd298;
	mov.f64 	%fd311, %fd298;
	@%p239 bra 	$L__BB9_74;
	abs.f64 	%fd93, %fd298;
	abs.f64 	%fd94, %fd92;
	setp.lt.f64 	%p240, %fd93, %fd94;
	setp.ge.f64 	%p241, %fd94, 0d3E7AD7F29ABCAF48;
	and.pred  	%p242, %p240, %p241;
	mov.u64 	%rd311, %rd69;
	mov.f64 	%fd311, %fd92;
	@%p242 bra 	$L__BB9_74;
	setp.lt.f64 	%p243, %fd94, %fd93;
	setp.ge.f64 	%p244, %fd93, 0d3E7AD7F29ABCAF48;
	and.pred  	%p245, %p244, %p243;
	mov.u64 	%rd311, %rd298;
	mov.f64 	%fd311, %fd298;
	@%p245 bra 	$L__BB9_74;
	setp.lt.s64 	%p246, %rd298, %rd69;
	min.s64 	%rd311, %rd298, %rd69;
	selp.f64 	%fd311, %fd298, %fd92, %p246;
$L__BB9_74:
	mov.b64 	%rd265, %fd311;
	mov.b64 	{%r197, %r202}, %rd265;
	mov.b32 	%r213, 2;
	mov.b32 	%r215, -1;
	// begin inline asm
	shfl.sync.down.b32 %r196, %r197, %r213, %r190, %r215;
	// end inline asm
	// begin inline asm
	shfl.sync.down.b32 %r201, %r202, %r213, %r190, %r215;
	// end inline asm
	mov.b64 	%rd266, {%r196, %r201};
	mov.b64 	%fd97, %rd266;
	mov.b64 	{%r207, %r212}, %rd311;
	// begin inline asm
	shfl.sync.down.b32 %r206, %r207, %r213, %r190, %r215;
	// end inline asm
	// begin inline asm
	shfl.sync.down.b32 %r211, %r212, %r213, %r190, %r215;
	// end inline asm
	mov.b64 	%rd72, {%r206, %r211};
	add.s32 	%r216, %r171, 2;
	setp.gt.s32 	%p247, %r216, %r190;
	mov.u64 	%rd312, %rd311;
	mov.f64 	%fd312, %fd311;
	@%p247 bra 	$L__BB9_78;
	abs.f64 	%fd98, %fd311;
	abs.f64 	%fd99, %fd97;
	setp.lt.f64 	%p248, %fd98, %fd99;
	setp.ge.f64 	%p249, %fd99, 0d3E7AD7F29ABCAF48;
	and.pred  	%p250, %p248, %p249;
	mov.u64 	%rd312, %rd72;
	mov.f64 	%fd312, %fd97;
	@%p250 bra 	$L__BB9_78;
	setp.lt.f64 	%p251, %fd99, %fd98;
	setp.ge.f64 	%p252, %fd98, 0d3E7AD7F29ABCAF48;
	and.pred  	%p253, %p252, %p251;
	mov.u64 	%rd312, %rd311;
	mov.f64 	%fd312, %fd311;
	@%p253 bra 	$L__BB9_78;
	setp.lt.s64 	%p254, %rd311, %rd72;
	min.s64 	%rd312, %rd311, %rd72;
	selp.f64 	%fd312, %fd311, %fd97, %p254;
$L__BB9_78:
	mov.b64 	%rd267, %fd312;
	mov.b64 	{%r218, %r223}, %rd267;
	mov.b32 	%r234, 4;
	mov.b32 	%r236, -1;
	// begin inline asm
	shfl.sync.down.b32 %r217, %r218, %r234, %r190, %r236;
	// end inline asm
	// begin inline asm
	shfl.sync.down.b32 %r222, %r223, %r234, %r190, %r236;
	// end inline asm
	mov.b64 	%rd268, {%r217, %r222};
	mov.b64 	%fd102, %rd268;
	mov.b64 	{%r228, %r233}, %rd312;
	// begin inline asm
	shfl.sync.down.b32 %r227, %r228, %r234, %r190, %r236;
	// end inline asm
	// begin inline asm
	shfl.sync.down.b32 %r232, %r233, %r234, %r190, %r236;
	// end inline asm
	mov.b64 	%rd75, {%r227, %r232};
	add.s32 	%r237, %r171, 4;
	setp.gt.s32 	%p255, %r237, %r190;
	mov.u64 	%rd313, %rd312;
	mov.f64 	%fd313, %fd312;
	@%p255 bra 	$L__BB9_82;
	abs.f64 	%fd103, %fd312;
	abs.f64 	%fd104, %fd102;
	setp.lt.f64 	%p256, %fd103, %fd104;
	setp.ge.f64 	%p257, %fd104, 0d3E7AD7F29ABCAF48;
	and.pred  	%p258, %p256, %p257;
	mov.u64 	%rd313, %rd75;
	mov.f64 	%fd313, %fd102;
	@%p258 bra 	$L__BB9_82;
	setp.lt.f64 	%p259, %fd104, %fd103;
	setp.ge.f64 	%p260, %fd103, 0d3E7AD7F29ABCAF48;
	and.pred  	%p261, %p260, %p259;
	mov.u64 	%rd313, %rd312;
	mov.f64 	%fd313, %fd312;
	@%p261 bra 	$L__BB9_82;
	setp.lt.s64 	%p262, %rd312, %rd75;
	min.s64 	%rd313, %rd312, %rd75;
	selp.f64 	%fd313, %fd312, %fd102, %p262;
$L__BB9_82:
	mov.b64 	%rd269, %fd313;
	mov.b64 	{%r239, %r244}, %rd269;
	mov.b32 	%r255, 8;
	mov.b32 	%r257, -1;
	// begin inline asm
	shfl.sync.down.b32 %r238, %r239, %r255, %r190, %r257;
	// end inline asm
	// begin inline asm
	shfl.sync.down.b32 %r243, %r244, %r255, %r190, %r257;
	// end inline asm
	mov.b64 	%rd270, {%r238, %r243};
	mov.b64 	%fd107, %rd270;
	mov.b64 	{%r249, %r254}, %rd313;
	// begin inline asm
	shfl.sync.down.b32 %r248, %r249, %r255, %r190, %r257;
	// end inline asm
	// begin inline asm
	shfl.sync.down.b32 %r253, %r254, %r255, %r190, %r257;
	// end inline asm
	mov.b64 	%rd78, {%r248, %r253};
	add.s32 	%r258, %r171, 8;
	setp.gt.s32 	%p263, %r258, %r190;
	mov.u64 	%rd314, %rd313;
	mov.f64 	%fd314, %fd313;
	@%p263 bra 	$L__BB9_86;
	abs.f64 	%fd108, %fd313;
	abs.f64 	%fd109, %fd107;
	setp.lt.f64 	%p264, %fd108, %fd109;
	setp.ge.f64 	%p265, %fd109, 0d3E7AD7F29ABCAF48;
	and.pred  	%p266, %p264, %p265;
	mov.u64 	%rd314, %rd78;
	mov.f64 	%fd314, %fd107;
	@%p266 bra 	$L__BB9_86;
	setp.lt.f64 	%p267, %fd109, %fd108;
	setp.ge.f64 	%p268, %fd108, 0d3E7AD7F29ABCAF48;
	and.pred  	%p269, %p268, %p267;
	mov.u64 	%rd314, %rd313;
	mov.f64 	%fd314, %fd313;
	@%p269 bra 	$L__BB9_86;
	setp.lt.s64 	%p270, %rd313, %rd78;
	min.s64 	%rd314, %rd313, %rd78;
	selp.f64 	%fd314, %fd313, %fd107, %p270;
$L__BB9_86:
	mov.b64 	%rd271, %fd314;
	mov.b64 	{%r260, %r265}, %rd271;
	mov.b32 	%r276, 16;
	mov.b32 	%r278, -1;
	// begin inline asm
	shfl.sync.down.b32 %r259, %r260, %r276, %r190, %r278;
	// end inline asm
	// begin inline asm
	shfl.sync.down.b32 %r264, %r265, %r276, %r190, %r278;
	// end inline asm
	mov.b64 	%rd272, {%r259, %r264};
	mov.b64 	%fd112, %rd272;
	mov.b64 	{%r270, %r275}, %rd314;
	// begin inline asm
	shfl.sync.down.b32 %r269, %r270, %r276, %r190, %r278;
	// end inline asm
	// begin inline asm
	shfl.sync.down.b32 %r274, %r275, %r276, %r190, %r278;
	// end inline asm
	mov.b64 	%rd81, {%r269, %r274};
	add.s32 	%r279, %r171, 16;
	setp.gt.s32 	%p271, %r279, %r190;
	mov.u64 	%rd355, %rd314;
	mov.f64 	%fd351, %fd314;
	@%p271 bra 	$L__BB9_90;
	abs.f64 	%fd113, %fd314;
	abs.f64 	%fd114, %fd112;
	setp.lt.f64 	%p272, %fd113, %fd114;
	setp.ge.f64 	%p273, %fd114, 0d3E7AD7F29ABCAF48;
	and.pred  	%p274, %p272, %p273;
	mov.u64 	%rd355, %rd81;
	mov.f64 	%fd351, %fd112;
	@%p274 bra 	$L__BB9_90;
	setp.lt.f64 	%p275, %fd114, %fd113;
	setp.ge.f64 	%p276, %fd113, 0d3E7AD7F29ABCAF48;
	and.pred  	%p277, %p276, %p275;
	mov.u64 	%rd355, %rd314;
	mov.f64 	%fd351, %fd314;
	@%p277 bra 	$L__BB9_90;
	setp.lt.s64 	%p278, %rd314, %rd81;
	min.s64 	%rd355, %rd314, %rd81;
	selp.f64 	%fd351, %fd314, %fd112, %p278;
$L__BB9_90:
	setp.ne.s32 	%p279, %r171, 0;
	@%p279 bra 	$L__BB9_92;
	shr.u32 	%r280, %r4, 1;
	and.b32  	%r281, %r280, 496;
	mov.u32 	%r282, _ZN6thrust24THRUST_300001_SM_1000_NS8cuda_cub4core6detail5shmemE;
	add.s32 	%r283, %r282, %r281;
	st.shared.f64 	[%r283+8], %fd351;
	st.shared.u64 	[%r283+16], %rd355;
$L__BB9_92:
	bar.sync 	0;
	setp.ne.s32 	%p280, %r4, 0;
	@%p280 bra 	$L__BB9_208;
	setp.lt.s32 	%p281, %r3, 33;
	mov.f64 	%fd316, %fd351;
	mov.u64 	%rd316, %rd355;
	@%p281 bra 	$L__BB9_97;
	ld.shared.f64 	%fd117, [_ZN6thrust24THRUST_300001_SM_1000_NS8cuda_cub4core6detail5shmemE+24];
	ld.shared.u64 	%rd84, [_ZN6thrust24THRUST_300001_SM_1000_NS8cuda_cub4core6detail5shmemE+32];
	abs.f64 	%fd118, %fd351;
	abs.f64 	%fd119, %fd117;
	setp.lt.f64 	%p282, %fd118, %fd119;
	setp.ge.f64 	%p283, %fd119, 0d3E7AD7F29ABCAF48;
	and.pred  	%p284, %p282, %p283;
	mov.f64 	%fd316, %fd117;
	mov.u64 	%rd316, %rd84;
	@%p284 bra 	$L__BB9_97;
	setp.lt.f64 	%p285, %fd119, %fd118;
	setp.ge.f64 	%p286, %fd118, 0d3E7AD7F29ABCAF48;
	and.pred  	%p287, %p286, %p285;
	mov.f64 	%fd316, %fd351;
	mov.u64 	%rd316, %rd355;
	@%p287 bra 	$L__BB9_97;
	setp.lt.s64 	%p288, %rd355, %rd84;
	selp.f64 	%fd316, %fd351, %fd117, %p288;
	min.s64 	%rd316, %rd355, %rd84;
$L__BB9_97:
	setp.lt.s32 	%p289, %r3, 65;
	mov.f64 	%fd317, %fd316;
	mov.u64 	%rd317, %rd316;
	@%p289 bra 	$L__BB9_101;
	ld.shared.f64 	%fd122, [_ZN6thrust24THRUST_300001_SM_1000_NS8cuda_cub4core6detail5shmemE+40];
	ld.shared.u64 	%rd87, [_ZN6thrust24THRUST_300001_SM_1000_NS8cuda_cub4core6detail5shmemE+48];
	abs.f64 	%fd123, %fd316;
	abs.f64 	%fd124, %fd122;
	setp.lt.f64 	%p290, %fd123, %fd124;
	setp.ge.f64 	%p291, %fd124, 0d3E7AD7F29ABCAF48;
	and.pred  	%p292, %p290, %p291;
	mov.f64 	%fd317, %fd122;
	mov.u64 	%rd317, %rd87;
	@%p292 bra 	$L__BB9_101;
	setp.lt.f64 	%p293, %fd124, %fd123;
	setp.ge.f64 	%p294, %fd123, 0d3E7AD7F29ABCAF48;
	and.pred  	%p295, %p294, %p293;
	mov.f64 	%fd317, %fd316;
	mov.u64 	%rd317, %rd316;
	@%p295 bra 	$L__BB9_101;
	setp.lt.s64 	%p296, %rd316, %rd87;
	selp.f64 	%fd317, %fd316, %fd122, %p296;
	min.s64 	%rd317, %rd316, %rd87;
$L__BB9_101:
	setp.lt.s32 	%p297, %r3, 97;
	mov.f64 	%fd318, %fd317;
	mov.u64 	%rd318, %rd317;
	@%p297 bra 	$L__BB9_105;
	ld.shared.f64 	%fd127, [_ZN6thrust24THRUST_300001_SM_1000_NS8cuda_cub4core6detail5shmemE+56];
	ld.shared.u64 	%rd90, [_ZN6thrust24THRUST_300001_SM_1000_NS8cuda_cub4core6detail5shmemE+64];
	abs.f64 	%fd128, %fd317;
	abs.f64 	%fd129, %fd127;
	setp.lt.f64 	%p298, %fd128, %fd129;
	setp.ge.f64 	%p299, %fd129, 0d3E7AD7F29ABCAF48;
	and.pred  	%p300, %p298, %p299;
	mov.f64 	%fd318, %fd127;
	mov.u64 	%rd318, %rd90;
	@%p300 bra 	$L__BB9_105;
	setp.lt.f64 	%p301, %fd129, %fd128;
	setp.ge.f64 	%p302, %fd128, 0d3E7AD7F29ABCAF48;
	and.pred  	%p303, %p302, %p301;
	mov.f64 	%fd318, %fd317;
	mov.u64 	%rd318, %rd317;
	@%p303 bra 	$L__BB9_105;
	setp.lt.s64 	%p304, %rd317, %rd90;
	selp.f64 	%fd318, %fd317, %fd127, %p304;
	min.s64 	%rd318, %rd317, %rd90;
$L__BB9_105:
	setp.lt.s32 	%p305, %r3, 129;
	mov.f64 	%fd319, %fd318;
	mov.u64 	%rd319, %rd318;
	@%p305 bra 	$L__BB9_109;
	ld.shared.f64 	%fd132, [_ZN6thrust24THRUST_300001_SM_1000_NS8cuda_cub4core6detail5shmemE+72];
	ld.shared.u64 	%rd93, [_ZN6thrust24THRUST_300001_SM_1000_NS8cuda_cub4core6detail5shmemE+80];
	abs.f64 	%fd133, %fd318;
	abs.f64 	%fd134, %fd132;
	setp.lt.f64 	%p306, %fd133, %fd134;
	setp.ge.f64 	%p307, %fd134, 0d3E7AD7F29ABCAF48;
	and.pred  	%p308, %p306, %p307;
	mov.f64 	%fd319, %fd132;
	mov.u64 	%rd319, %rd93;
	@%p308 bra 	$L__BB9_109;
	setp.lt.f64 	%p309, %fd134, %fd133;
	setp.ge.f64 	%p310, %fd133, 0d3E7AD7F29ABCAF48;
	and.pred  	%p311, %p310, %p309;
	mov.f64 	%fd319, %fd318;
	mov.u64 	%rd319, %rd318;
	@%p311 bra 	$L__BB9_109;
	setp.lt.s64 	%p312, %rd318, %rd93;
	selp.f64 	%fd319, %fd318, %fd132, %p312;
	min.s64 	%rd319, %rd318, %rd93;
$L__BB9_109:
	setp.lt.s32 	%p313, %r3, 161;
	mov.f64 	%fd320, %fd319;
	mov.u64 	%rd320, %rd319;
	@%p313 bra 	$L__BB9_113;
	ld.shared.f64 	%fd137, [_ZN6thrust24THRUST_300001_SM_1000_NS8cuda_cub4core6detail5shmemE+88];
	ld.shared.u64 	%rd96, [_ZN6thrust24THRUST_300001_SM_1000_NS8cuda_cub4core6detail5shmemE+96];
	abs.f64 	%fd138, %fd319;
	abs.f64 	%fd139, %fd137;
	setp.lt.f64 	%p314, %fd138, %fd139;
	setp.ge.f64 	%p315, %fd139, 0d3E7AD7F29ABCAF48;
	and.pred  	%p316, %p314, %p315;
	mov.f64 	%fd320, %fd137;
	mov.u64 	%rd320, %rd96;
	@%p316 bra 	$L__BB9_113;
	setp.lt.f64 	%p317, %fd139, %fd138;
	setp.ge.f64 	%p318, %fd138, 0d3E7AD7F29ABCAF48;
	and.pred  	%p319, %p318, %p317;
	mov.f64 	%fd320, %fd319;
	mov.u64 	%rd320, %rd319;
	@%p319 bra 	$L__BB9_113;
	setp.lt.s64 	%p320, %rd319, %rd96;
	selp.f64 	%fd320, %fd319, %fd137, %p320;
	min.s64 	%rd320, %rd319, %rd96;
$L__BB9_113:
	setp.lt.s32 	%p321, %r3, 193;
	mov.f64 	%fd321, %fd320;
	mov.u64 	%rd321, %rd320;
	@%p321 bra 	$L__BB9_117;
	ld.shared.f64 	%fd142, [_ZN6thrust24THRUST_300001_SM_1000_NS8cuda_cub4core6detail5shmemE+104];
	ld.shared.u64 	%rd99, [_ZN6thrust24THRUST_300001_SM_1000_NS8cuda_cub4core6detail5shmemE+112];
	abs.f64 	%fd143, %fd320;
	abs.f64 	%fd144, %fd142;
	setp.lt.f64 	%p322, %fd143, %fd144;
	setp.ge.f64 	%p323, %fd144, 0d3E7AD7F29ABCAF48;
	and.pred  	%p324, %p322, %p323;
	mov.f64 	%fd321, %fd142;
	mov.u64 	%rd321, %rd99;
	@%p324 bra 	$L__BB9_117;
	setp.lt.f64 	%p325, %fd144, %fd143;
	setp.ge.f64 	%p326, %fd143, 0d3E7AD7F29ABCAF48;
	and.pred  	%p327, %p326, %p325;
	mov.f64 	%fd321, %fd320;
	mov.u64 	%rd321, %rd320;
	@%p327 bra 	$L__BB9_117;
	setp.lt.s64 	%p328, %rd320, %rd99;
	selp.f64 	%fd321, %fd320, %fd142, %p328;
	min.s64 	%rd321, %rd320, %rd99;
$L__BB9_117:
	setp.lt.s32 	%p329, %r3, 225;
	mov.u64 	%rd355, %rd321;
	mov.f64 	%fd351, %fd321;
	@%p329 bra 	$L__BB9_208;
	ld.shared.f64 	%fd147, [_ZN6thrust24THRUST_300001_SM_1000_NS8cuda_cub4core6detail5shmemE+120];
	ld.shared.u64 	%rd102, [_ZN6thrust24THRUST_300001_SM_1000_NS8cuda_cub4core6detail5shmemE+128];
	abs.f64 	%fd148, %fd321;
	abs.f64 	%fd149, %fd147;
	setp.lt.f64 	%p330, %fd148, %fd149;
	setp.ge.f64 	%p331, %fd149, 0d3E7AD7F29ABCAF48;
	and.pred  	%p332, %p330, %p331;
	mov.u64 	%rd355, %rd102;
	mov.f64 	%fd351, %fd147;
	@%p332 bra 	$L__BB9_208;
	setp.lt.f64 	%p333, %fd149, %fd148;
	setp.ge.f64 	%p334, %fd148, 0d3E7AD7F29ABCAF48;
	and.pred  	%p335, %p334, %p333;
	mov.u64 	%rd355, %rd321;
	mov.f64 	%fd351, %fd321;
	@%p335 bra 	$L__BB9_208;
	setp.lt.s64 	%p336, %rd321, %rd102;
	selp.f64 	%fd351, %fd321, %fd147, %p336;
	min.s64 	%rd355, %rd321, %rd102;
	bra.uni 	$L__BB9_208;
$L__BB9_121:
	mov.u32 	%r20, %tid.x;
	add.s64 	%rd104, %rd196, %rd4;
	cvt.u64.u32 	%rd105, %r20;
	add.s64 	%rd201, %rd105, %rd4;
	cvta.to.global.u64 	%rd202, %rd195;
	shl.b64 	%rd203, %rd201, 3;
	add.s64 	%rd204, %rd202, %rd203;
	ld.global.f64 	%fd274, [%rd204];
	add.s32 	%r36, %r20, 256;
	cvt.u64.u32 	%rd205, %r36;
	ld.global.f64 	%fd275, [%rd204+2048];
	add.s32 	%r37, %r20, 512;
	cvt.u64.u32 	%rd206, %r37;
	ld.global.f64 	%fd276, [%rd204+4096];
	add.s32 	%r38, %r20, 768;
	cvt.u64.u32 	%rd207, %r38;
	ld.global.f64 	%fd277, [%rd204+6144];
	or.b32  	%r39, %r20, 1024;
	cvt.u64.u32 	%rd106, %r39;
	add.s64 	%rd343, %rd104, %rd106;
	ld.global.f64 	%fd339, [%rd204+8192];
	abs.f64 	%fd278, %fd274;
	abs.f64 	%fd279, %fd275;
	setp.geu.f64 	%p2, %fd278, %fd279;
	setp.ltu.f64 	%p3, %fd279, 0d3E7AD7F29ABCAF48;
	or.pred  	%p4, %p2, %p3;
	selp.f64 	%fd280, %fd274, %fd275, %p4;
	selp.b64 	%rd208, %rd105, %rd205, %p4;
	abs.f64 	%fd281, %fd280;
	abs.f64 	%fd282, %fd276;
	setp.geu.f64 	%p5, %fd281, %fd282;
	setp.ltu.f64 	%p6, %fd282, 0d3E7AD7F29ABCAF48;
	or.pred  	%p7, %p5, %p6;
	selp.f64 	%fd283, %fd280, %fd276, %p7;
	selp.b64 	%rd209, %rd208, %rd206, %p7;
	abs.f64 	%fd284, %fd283;
	abs.f64 	%fd285, %fd277;
	setp.geu.f64 	%p8, %fd284, %fd285;
	setp.ltu.f64 	%p9, %fd285, 0d3E7AD7F29ABCAF48;
	or.pred  	%p10, %p8, %p9;
	selp.f64 	%fd152, %fd283, %fd277, %p10;
	selp.b64 	%rd108, %rd209, %rd207, %p10;
	abs.f64 	%fd153, %fd152;
	abs.f64 	%fd154, %fd339;
	setp.lt.f64 	%p11, %fd153, %fd154;
	setp.ge.f64 	%p12, %fd154, 0d3E7AD7F29ABCAF48;
	and.pred  	%p13, %p11, %p12;
	@%p13 bra 	$L__BB9_123;
	setp.lt.f64 	%p14, %fd154, %fd153;
	setp.ge.f64 	%p15, %fd153, 0d3E7AD7F29ABCAF48;
	and.pred  	%p16, %p15, %p14;
	setp.lt.u64 	%p17, %rd108, %rd106;
	or.pred  	%p18, %p16, %p17;
	selp.f64 	%fd339, %fd152, %fd339, %p18;
	add.s64 	%rd212, %rd104, %rd108;
	selp.b64 	%rd343, %rd212, %rd343, %p18;
$L__BB9_123:
	setp.le.u64 	%p19, %rd198, %rd5;
	@%p19 bra 	$L__BB9_164;
	setp.ne.s32 	%p20, %r20, 0;
	@%p20 bra 	$L__BB9_126;
	atom.global.add.u64 	%rd213, [%rd1+8], 1280;
	add.s64 	%rd214, %rd213, %rd5;
	st.shared.u64 	[_ZN6thrust24THRUST_300001_SM_1000_NS8cuda_cub4core6detail5shmemE+152], %rd214;
$L__BB9_126:
	bar.sync 	0;
	ld.shared.u64 	%rd331, [_ZN6thrust24THRUST_300001_SM_1000_NS8cuda_cub4core6detail5shmemE+152];
	add.s64 	%rd215, %rd331, 1280;
	setp.gt.s64 	%p21, %rd215, %rd198;
	@%p21 bra 	$L__BB9_141;
	mov.f64 	%fd323, %fd339;
	mov.u64 	%rd324, %rd343;
$L__BB9_128:
	add.s64 	%rd216, %rd331, %rd105;
	cvta.to.global.u64 	%rd217, %rd195;
	shl.b64 	%rd218, %rd216, 3;
	add.s64 	%rd219, %rd217, %rd218;
	add.s64 	%rd325, %rd216, %rd196;
	ld.global.f64 	%fd324, [%rd219];
	add.s64 	%rd326, %rd325, 256;
	ld.global.f64 	%fd325, [%rd219+2048];
	add.s64 	%rd327, %rd325, 512;
	ld.global.f64 	%fd326, [%rd219+4096];
	add.s64 	%rd328, %rd325, 768;
	ld.global.f64 	%fd327, [%rd219+6144];
	add.s64 	%rd343, %rd325, 1024;
	ld.global.f64 	%fd339, [%rd219+8192];
	abs.f64 	%fd163, %fd323;
	abs.f64 	%fd164, %fd324;
	setp.lt.f64 	%p22, %fd163, %fd164;
	setp.ge.f64 	%p23, %fd164, 0d3E7AD7F29ABCAF48;
	and.pred  	%p24, %p22, %p23;
	@%p24 bra 	$L__BB9_130;
	setp.lt.f64 	%p25, %fd164, %fd163;
	setp.ge.f64 	%p26, %fd163, 0d3E7AD7F29ABCAF48;
	and.pred  	%p27, %p26, %p25;
	setp.lt.s64 	%p28, %rd324, %rd325;
	or.pred  	%p29, %p27, %p28;
	selp.f64 	%fd324, %fd323, %fd324, %p29;
	selp.b64 	%rd325, %rd324, %rd325, %p29;
$L__BB9_130:
	abs.f64 	%fd167, %fd324;
	abs.f64 	%fd168, %fd325;
	setp.lt.f64 	%p30, %fd167, %fd168;
	setp.ge.f64 	%p31, %fd168, 0d3E7AD7F29ABCAF48;
	and.pred  	%p32, %p30, %p31;
	@%p32 bra 	$L__BB9_132;
	setp.lt.f64 	%p33, %fd168, %fd167;
	setp.ge.f64 	%p34, %fd167, 0d3E7AD7F29ABCAF48;
	and.pred  	%p35, %p34, %p33;
	setp.lt.s64 	%p36, %rd325, %rd326;
	or.pred  	%p37, %p35, %p36;
	selp.f64 	%fd325, %fd324, %fd325, %p37;
	selp.b64 	%rd326, %rd325, %rd326, %p37;
$L__BB9_132:
	abs.f64 	%fd171, %fd325;
	abs.f64 	%fd172, %fd326;
	setp.lt.f64 	%p38, %fd171, %fd172;
	setp.ge.f64 	%p39, %fd172, 0d3E7AD7F29ABCAF48;
	and.pred  	%p40, %p38, %p39;
	@%p40 bra 	$L__BB9_134;
	setp.lt.f64 	%p41, %fd172, %fd171;
	setp.ge.f64 	%p42, %fd171, 0d3E7AD7F29ABCAF48;
	and.pred  	%p43, %p42, %p41;
	setp.lt.s64 	%p44, %rd326, %rd327;
	or.pred  	%p45, %p43, %p44;
	selp.f64 	%fd326, %fd325, %fd326, %p45;
	selp.b64 	%rd327, %rd326, %rd327, %p45;
$L__BB9_134:
	abs.f64 	%fd175, %fd326;
	abs.f64 	%fd176, %fd327;
	setp.lt.f64 	%p46, %fd175, %fd176;
	setp.ge.f64 	%p47, %fd176, 0d3E7AD7F29ABCAF48;
	and.pred  	%p48, %p46, %p47;
	@%p48 bra 	$L__BB9_136;
	setp.lt.f64 	%p49, %fd176, %fd175;
	setp.ge.f64 	%p50, %fd175, 0d3E7AD7F29ABCAF48;
	and.pred  	%p51, %p50, %p49;
	setp.lt.s64 	%p52, %rd327, %rd328;
	or.pred  	%p53, %p51, %p52;
	selp.f64 	%fd327, %fd326, %fd327, %p53;
	selp.b64 	%rd328, %rd327, %rd328, %p53;
$L__BB9_136:
	abs.f64 	%fd179, %fd327;
	abs.f64 	%fd180, %fd339;
	setp.lt.f64 	%p54, %fd179, %fd180;
	setp.ge.f64 	%p55, %fd180, 0d3E7AD7F29ABCAF48;
	and.pred  	%p56, %p54, %p55;
	@%p56 bra 	$L__BB9_138;
	setp.lt.f64 	%p57, %fd180, %fd179;
	setp.ge.f64 	%p58, %fd179, 0d3E7AD7F29ABCAF48;
	and.pred  	%p59, %p58, %p57;
	setp.lt.s64 	%p60, %rd328, %rd343;
	or.pred  	%p61, %p59, %p60;
	selp.f64 	%fd339, %fd327, %fd339, %p61;
	selp.b64 	%rd343, %rd328, %rd343, %p61;
$L__BB9_138:
	setp.ne.s32 	%p62, %r20, 0;
	bar.sync 	0;
	@%p62 bra 	$L__BB9_140;
	atom.global.add.u64 	%rd220, [%rd1+8], 1280;
	add.s64 	%rd221, %rd220, %rd5;
	st.shared.u64 	[_ZN6thrust24THRUST_300001_SM_1000_NS8cuda_cub4core6detail5shmemE+152], %rd221;
$L__BB9_140:
	bar.sync 	0;
	ld.shared.u64 	%rd331, [_ZN6thrust24THRUST_300001_SM_1000_NS8cuda_cub4core6detail5shmemE+152];
	add.s64 	%rd222, %rd331, 1280;
	setp.le.s64 	%p63, %rd222, %rd198;
	mov.f64 	%fd323, %fd339;
	mov.u64 	%rd324, %rd343;
	@%p63 bra 	$L__BB9_128;
$L__BB9_141:
	setp.le.s64 	%p64, %rd198, %rd331;
	@%p64 bra 	$L__BB9_164;
	cvt.u32.u64 	%r40, %rd331;
	cvt.u32.u64 	%r41, %rd198;
	sub.s32 	%r21, %r41, %r40;
	setp.ge.s32 	%p65, %r20, %r21;
	@%p65 bra 	$L__BB9_164;
	cvta.to.global.u64 	%rd132, %rd195;
	not.b32 	%r43, %r20;
	add.s32 	%r44, %r43, %r41;
	sub.s32 	%r22, %r44, %r40;
	and.b32  	%r46, %r22, 768;
	setp.eq.s32 	%p66, %r46, 768;
	mov.u32 	%r397, %r20;
	@%p66 bra 	$L__BB9_149;
	add.s64 	%rd224, %rd331, %rd105;
	add.s64 	%rd333, %rd224, %rd196;
	shl.b64 	%rd225, %rd224, 3;
	add.s64 	%rd332, %rd132, %rd225;
	shr.u32 	%r47, %r22, 8;
	add.s32 	%r48, %r47, 1;
	and.b32  	%r49, %r48, 3;
	neg.s32 	%r395, %r49;
	mov.u32 	%r397, %r20;
$L__BB9_145:
	.pragma "nounroll";
	mov.u64 	%rd137, %rd343;
	mov.f64 	%fd184, %fd339;
	ld.global.f64 	%fd185, [%rd332];
	abs.f64 	%fd186, %fd184;
	abs.f64 	%fd187, %fd185;
	setp.lt.f64 	%p67, %fd186, %fd187;
	setp.ge.f64 	%p68, %fd187, 0d3E7AD7F29ABCAF48;
	and.pred  	%p69, %p67, %p68;
	mov.f64 	%fd339, %fd185;
	mov.u64 	%rd343, %rd333;
	@%p69 bra 	$L__BB9_148;
	setp.lt.f64 	%p70, %fd187, %fd186;
	setp.ge.f64 	%p71, %fd186, 0d3E7AD7F29ABCAF48;
	and.pred  	%p72, %p71, %p70;
	mov.f64 	%fd339, %fd184;
	mov.u64 	%rd343, %rd137;
	@%p72 bra 	$L__BB9_148;
	setp.lt.s64 	%p73, %rd137, %rd333;
	selp.f64 	%fd339, %fd184, %fd185, %p73;
	min.s64 	%rd343, %rd137, %rd333;
$L__BB9_148:
	add.s32 	%r397, %r397, 256;
	add.s64 	%rd333, %rd333, 256;
	add.s64 	%rd332, %rd332, 2048;
	add.s32 	%r395, %r395, 1;
	setp.ne.s32 	%p74, %r395, 0;
	@%p74 bra 	$L__BB9_145;
$L__BB9_149:
	setp.lt.u32 	%p75, %r22, 768;
	@%p75 bra 	$L__BB9_164;
	add.s32 	%r398, %r397, 512;
$L__BB9_151:
	mov.u32 	%r30, %r398;
	add.s32 	%r50, %r30, -512;
	cvt.u64.u32 	%rd226, %r50;
	add.s64 	%rd227, %rd331, %rd226;
	shl.b64 	%rd228, %rd227, 3;
	add.s64 	%rd145, %rd132, %rd228;
	add.s64 	%rd146, %rd227, %rd196;
	ld.global.f64 	%fd193, [%rd145];
	abs.f64 	%fd194, %fd339;
	abs.f64 	%fd195, %fd193;
	setp.lt.f64 	%p76, %fd194, %fd195;
	setp.ge.f64 	%p77, %fd195, 0d3E7AD7F29ABCAF48;
	and.pred  	%p78, %p76, %p77;
	mov.f64 	%fd335, %fd193;
	mov.u64 	%rd339, %rd146;
	@%p78 bra 	$L__BB9_154;
	setp.lt.f64 	%p79, %fd195, %fd194;
	setp.ge.f64 	%p80, %fd194, 0d3E7AD7F29ABCAF48;
	and.pred  	%p81, %p80, %p79;
	mov.f64 	%fd335, %fd339;
	mov.u64 	%rd339, %rd343;
	@%p81 bra 	$L__BB9_154;
	setp.lt.s64 	%p82, %rd343, %rd146;
	selp.f64 	%fd335, %fd339, %fd193, %p82;
	min.s64 	%rd339, %rd343, %rd146;
$L__BB9_154:
	add.s32 	%r51, %r30, -256;
	cvt.u64.u32 	%rd229, %r51;
	add.s64 	%rd230, %rd331, %rd229;
	add.s64 	%rd149, %rd230, %rd196;
	ld.global.f64 	%fd198, [%rd145+2048];
	abs.f64 	%fd199, %fd335;
	abs.f64 	%fd200, %fd198;
	setp.lt.f64 	%p83, %fd199, %fd200;
	setp.ge.f64 	%p84, %fd200, 0d3E7AD7F29ABCAF48;
	and.pred  	%p85, %p83, %p84;
	mov.f64 	%fd336, %fd198;
	mov.u64 	%rd340, %rd149;
	@%p85 bra 	$L__BB9_157;
	setp.lt.f64 	%p86, %fd200, %fd199;
	setp.ge.f64 	%p87, %fd199, 0d3E7AD7F29ABCAF48;
	and.pred  	%p88, %p87, %p86;
	mov.f64 	%fd336, %fd335;
	mov.u64 	%rd340, %rd339;
	@%p88 bra 	$L__BB9_157;
	setp.lt.s64 	%p89, %rd339, %rd149;
	selp.f64 	%fd336, %fd335, %fd198, %p89;
	min.s64 	%rd340, %rd339, %rd149;
$L__BB9_157:
	cvt.u64.u32 	%rd231, %r30;
	add.s64 	%rd232, %rd331, %rd231;
	add.s64 	%rd152, %rd232, %rd196;
	ld.global.f64 	%fd203, [%rd145+4096];
	abs.f64 	%fd204, %fd336;
	abs.f64 	%fd205, %fd203;
	setp.lt.f64 	%p90, %fd204, %fd205;
	setp.ge.f64 	%p91, %fd205, 0d3E7AD7F29ABCAF48;
	and.pred  	%p92, %p90, %p91;
	mov.f64 	%fd337, %fd203;
	mov.u64 	%rd341, %rd152;
	@%p92 bra 	$L__BB9_160;
	setp.lt.f64 	%p93, %fd205, %fd204;
	setp.ge.f64 	%p94, %fd204, 0d3E7AD7F29ABCAF48;
	and.pred  	%p95, %p94, %p93;
	mov.f64 	%fd337, %fd336;
	mov.u64 	%rd341, %rd340;
	@%p95 bra 	$L__BB9_160;
	setp.lt.s64 	%p96, %rd340, %rd152;
	selp.f64 	%fd337, %fd336, %fd203, %p96;
	min.s64 	%rd341, %rd340, %rd152;
$L__BB9_160:
	add.s32 	%r52, %r30, 256;
	cvt.u64.u32 	%rd233, %r52;
	add.s64 	%rd234, %rd331, %rd233;
	add.s64 	%rd155, %rd234, %rd196;
	ld.global.f64 	%fd208, [%rd145+6144];
	abs.f64 	%fd209, %fd337;
	abs.f64 	%fd210, %fd208;
	setp.lt.f64 	%p97, %fd209, %fd210;
	setp.ge.f64 	%p98, %fd210, 0d3E7AD7F29ABCAF48;
	and.pred  	%p99, %p97, %p98;
	mov.f64 	%fd339, %fd208;
	mov.u64 	%rd343, %rd155;
	@%p99 bra 	$L__BB9_163;
	setp.lt.f64 	%p100, %fd210, %fd209;
	setp.ge.f64 	%p101, %fd209, 0d3E7AD7F29ABCAF48;
	and.pred  	%p102, %p101, %p100;
	mov.f64 	%fd339, %fd337;
	mov.u64 	%rd343, %rd341;
	@%p102 bra 	$L__BB9_163;
	setp.lt.s64 	%p103, %rd341, %rd155;
	selp.f64 	%fd339, %fd337, %fd208, %p103;
	min.s64 	%rd343, %rd341, %rd155;
$L__BB9_163:
	add.s32 	%r398, %r30, 1024;
	add.s32 	%r53, %r30, 512;
	setp.lt.s32 	%p104, %r53, %r21;
	@%p104 bra 	$L__BB9_151;
$L__BB9_164:
	// begin inline asm
	mov.u32 %r54, %laneid;
	// end inline asm
	mov.b64 	%rd235, %fd339;
	mov.b64 	{%r56, %r61}, %rd235;
	mov.b32 	%r72, 1;
	mov.b32 	%r73, 31;
	mov.b32 	%r74, -1;
	// begin inline asm
	shfl.sync.down.b32 %r55, %r56, %r72, %r73, %r74;
	// end inline asm
	// begin inline asm
	shfl.sync.down.b32 %r60, %r61, %r72, %r73, %r74;
	// end inline asm
	mov.b64 	%rd236, {%r55, %r60};
	mov.b64 	%fd214, %rd236;
	mov.b64 	{%r66, %r71}, %rd343;
	// begin inline asm
	shfl.sync.down.b32 %r65, %r66, %r72, %r73, %r74;
	// end inline asm
	// begin inline asm
	shfl.sync.down.b32 %r70, %r71, %r72, %r73, %r74;
	// end inline asm
	mov.b64 	%rd159, {%r65, %r70};
	setp.gt.s32 	%p105, %r54, 30;
	mov.f64 	%fd340, %fd339;
	mov.u64 	%rd344, %rd343;
	@%p105 bra 	$L__BB9_168;
	abs.f64 	%fd215, %fd339;
	abs.f64 	%fd216, %fd214;
	setp.lt.f64 	%p106, %fd215, %fd216;
	setp.ge.f64 	%p107, %fd216, 0d3E7AD7F29ABCAF48;
	and.pred  	%p108, %p106, %p107;
	mov.f64 	%fd340, %fd214;
	mov.u64 	%rd344, %rd159;
	@%p108 bra 	$L__BB9_168;
	setp.lt.f64 	%p109, %fd216, %fd215;
	setp.ge.f64 	%p110, %fd215, 0d3E7AD7F29ABCAF48;
	and.pred  	%p111, %p110, %p109;
	mov.f64 	%fd340, %fd339;
	mov.u64 	%rd344, %rd343;
	@%p111 bra 	$L__BB9_168;
	setp.lt.s64 	%p112, %rd343, %rd159;
	selp.f64 	%fd340, %fd339, %fd214, %p112;
	min.s64 	%rd344, %rd343, %rd159;
$L__BB9_168:
	mov.b64 	%rd237, %fd340;
	mov.b64 	{%r76, %r81}, %rd237;
	mov.b32 	%r92, 2;
	mov.b32 	%r93, 31;
	mov.b32 	%r94, -1;
	// begin inline asm
	shfl.sync.down.b32 %r75, %r76, %r92, %r93, %r94;
	// end inline asm
	// begin inline asm
	shfl.sync.down.b32 %r80, %r81, %r92, %r93, %r94;
	// end inline asm
	mov.b64 	%rd238, {%r75, %r80};
	mov.b64 	%fd219, %rd238;
	mov.b64 	{%r86, %r91}, %rd344;
	// begin inline asm
	shfl.sync.down.b32 %r85, %r86, %r92, %r93, %r94;
	// end inline asm
	// begin inline asm
	shfl.sync.down.b32 %r90, %r91, %r92, %r93, %r94;
	// end inline asm
	mov.b64 	%rd162, {%r85, %r90};
	setp.gt.s32 	%p113, %r54, 29;
	mov.f64 	%fd341, %fd340;
	mov.u64 	%rd345, %rd344;
	@%p113 bra 	$L__BB9_172;
	abs.f64 	%fd220, %fd340;
	abs.f64 	%fd221, %fd219;
	setp.lt.f64 	%p114, %fd220, %fd221;
	setp.ge.f64 	%p115, %fd221, 0d3E7AD7F29ABCAF48;
	and.pred  	%p116, %p114, %p115;
	mov.f64 	%fd341, %fd219;
	mov.u64 	%rd345, %rd162;
	@%p116 bra 	$L__BB9_172;
	setp.lt.f64 	%p117, %fd221, %fd220;
	setp.ge.f64 	%p118, %fd220, 0d3E7AD7F29ABCAF48;
	and.pred  	%p119, %p118, %p117;
	mov.f64 	%fd341, %fd340;
	mov.u64 	%rd345, %rd344;
	@%p119 bra 	$L__BB9_172;
	setp.lt.s64 	%p120, %rd344, %rd162;
	selp.f64 	%fd341, %fd340, %fd219, %p120;
	min.s64 	%rd345, %rd344, %rd162;
$L__BB9_172:
	mov.b64 	%rd239, %fd341;
	mov.b64 	{%r96, %r101}, %rd239;
	mov.b32 	%r112, 4;
	mov.b32 	%r113, 31;
	mov.b32 	%r114, -1;
	// begin inline asm
	shfl.sync.down.b32 %r95, %r96, %r112, %r113, %r114;
	// end inline asm
	// begin inline asm
	shfl.sync.down.b32 %r100, %r101, %r112, %r113, %r114;
	// end inline asm
	mov.b64 	%rd240, {%r95, %r100};
	mov.b64 	%fd224, %rd240;
	mov.b64 	{%r106, %r111}, %rd345;
	// begin inline asm
	shfl.sync.down.b32 %r105, %r106, %r112, %r113, %r114;
	// end inline asm
	// begin inline asm
	shfl.sync.down.b32 %r110, %r111, %r112, %r113, %r114;
	// end inline asm
	mov.b64 	%rd165, {%r105, %r110};
	setp.gt.s32 	%p121, %r54, 27;
	mov.f64 	%fd342, %fd341;
	mov.u64 	%rd346, %rd345;
	@%p121 bra 	$L__BB9_176;
	abs.f64 	%fd225, %fd341;
	abs.f64 	%fd226, %fd224;
	setp.lt.f64 	%p122, %fd225, %fd226;
	setp.ge.f64 	%p123, %fd226, 0d3E7AD7F29ABCAF48;
	and.pred  	%p124, %p122, %p123;
	mov.f64 	%fd342, %fd224;
	mov.u64 	%rd346, %rd165;
	@%p124 bra 	$L__BB9_176;
	setp.lt.f64 	%p125, %fd226, %fd225;
	setp.ge.f64 	%p126, %fd225, 0d3E7AD7F29ABCAF48;
	and.pred  	%p127, %p126, %p125;
	mov.f64 	%fd342, %fd341;
	mov.u64 	%rd346, %rd345;
	@%p127 bra 	$L__BB9_176;
	setp.lt.s64 	%p128, %rd345, %rd165;
	selp.f64 	%fd342, %fd341, %fd224, %p128;
	min.s64 	%rd346, %rd345, %rd165;
$L__BB9_176:
	mov.b64 	%rd241, %fd342;
	mov.b64 	{%r116, %r121}, %rd241;
	mov.b32 	%r132, 8;
	mov.b32 	%r133, 31;
	mov.b32 	%r134, -1;
	// begin inline asm
	shfl.sync.down.b32 %r115, %r116, %r132, %r133, %r134;
	// end inline asm
	// begin inline asm
	shfl.sync.down.b32 %r120, %r121, %r132, %r133, %r134;
	// end inline asm
	mov.b64 	%rd242, {%r115, %r120};
	mov.b64 	%fd229, %rd242;
	mov.b64 	{%r126, %r131}, %rd346;
	// begin inline asm
	shfl.sync.down.b32 %r125, %r126, %r132, %r133, %r134;
	// end inline asm
	// begin inline asm
	shfl.sync.down.b32 %r130, %r131, %r132, %r133, %r134;
	// end inline asm
	mov.b64 	%rd168, {%r125, %r130};
	setp.gt.s32 	%p129, %r54, 23;
	mov.f64 	%fd343, %fd342;
	mov.u64 	%rd347, %rd346;
	@%p129 bra 	$L__BB9_180;
	abs.f64 	%fd230, %fd342;
	abs.f64 	%fd231, %fd229;
	setp.lt.f64 	%p130, %fd230, %fd231;
	setp.ge.f64 	%p131, %fd231, 0d3E7AD7F29ABCAF48;
	and.pred  	%p132, %p130, %p131;
	mov.f64 	%fd343, %fd229;
	mov.u64 	%rd347, %rd168;
	@%p132 bra 	$L__BB9_180;
	setp.lt.f64 	%p133, %fd231, %fd230;
	setp.ge.f64 	%p134, %fd230, 0d3E7AD7F29ABCAF48;
	and.pred  	%p135, %p134, %p133;
	mov.f64 	%fd343, %fd342;
	mov.u64 	%rd347, %rd346;
	@%p135 bra 	$L__BB9_180;
	setp.lt.s64 	%p136, %rd346, %rd168;
	selp.f64 	%fd343, %fd342, %fd229, %p136;
	min.s64 	%rd347, %rd346, %rd168;
$L__BB9_180:
	mov.b64 	%rd243, %fd343;
	mov.b64 	{%r136, %r141}, %rd243;
	mov.b32 	%r152, 16;
	mov.b32 	%r153, 31;
	mov.b32 	%r154, -1;
	// begin inline asm
	shfl.sync.down.b32 %r135, %r136, %r152, %r153, %r154;
	// end inline asm
	// begin inline asm
	shfl.sync.down.b32 %r140, %r141, %r152, %r153, %r154;
	// end inline asm
	mov.b64 	%rd244, {%r135, %r140};
	mov.b64 	%fd234, %rd244;
	mov.b64 	{%r146, %r151}, %rd347;
	// begin inline asm
	shfl.sync.down.b32 %r145, %r146, %r152, %r153, %r154;
	// end inline asm
	// begin inline asm
	shfl.sync.down.b32 %r150, %r151, %r152, %r153, %r154;
	// end inline asm
	mov.b64 	%rd171, {%r145, %r150};
	setp.gt.s32 	%p137, %r54, 15;
	mov.f64 	%fd351, %fd343;
	mov.u64 	%rd355, %rd347;
	@%p137 bra 	$L__BB9_184;
	abs.f64 	%fd235, %fd343;
	abs.f64 	%fd236, %fd234;
	setp.lt.f64 	%p138, %fd235, %fd236;
	setp.ge.f64 	%p139, %fd236, 0d3E7AD7F29ABCAF48;
	and.pred  	%p140, %p138, %p139;
	mov.f64 	%fd351, %fd234;
	mov.u64 	%rd355, %rd171;
	@%p140 bra 	$L__BB9_184;
	setp.lt.f64 	%p141, %fd236, %fd235;
	setp.ge.f64 	%p142, %fd235, 0d3E7AD7F29ABCAF48;
	and.pred  	%p143, %p142, %p141;
	mov.f64 	%fd351, %fd343;
	mov.u64 	%rd355, %rd347;
	@%p143 bra 	$L__BB9_184;
	setp.lt.s64 	%p144, %rd347, %rd171;
	selp.f64 	%fd351, %fd343, %fd234, %p144;
	min.s64 	%rd355, %rd347, %rd171;
$L__BB9_184:
	setp.ne.s32 	%p145, %r54, 0;
	@%p145 bra 	$L__BB9_186;
	shr.u32 	%r155, %r20, 1;
	and.b32  	%r156, %r155, 496;
	mov.u32 	%r157, _ZN6thrust24THRUST_300001_SM_1000_NS8cuda_cub4core6detail5shmemE;
	add.s32 	%r158, %r157, %r156;
	st.shared.f64 	[%r158+8], %fd351;
	st.shared.u64 	[%r158+16], %rd355;
$L__BB9_186:
	bar.sync 	0;
	setp.ne.s32 	%p146, %r20, 0;
	@%p146 bra 	$L__BB9_208;
	ld.shared.f64 	%fd239, [_ZN6thrust24THRUST_300001_SM_1000_NS8cuda_cub4core6detail5shmemE+24];
	ld.shared.u64 	%rd174, [_ZN6thrust24THRUST_300001_SM_1000_NS8cuda_cub4core6detail5shmemE+32];
	abs.f64 	%fd240, %fd351;
	abs.f64 	%fd241, %fd239;
	setp.lt.f64 	%p147, %fd240, %fd241;
	setp.ge.f64 	%p148, %fd241, 0d3E7AD7F29ABCAF48;
	and.pred  	%p149, %p147, %p148;
	mov.f64 	%fd345, %fd239;
	mov.u64 	%rd349, %rd174;
	@%p149 bra 	$L__BB9_190;
	setp.lt.f64 	%p150, %fd241, %fd240;
	setp.ge.f64 	%p151, %fd240, 0d3E7AD7F29ABCAF48;
	and.pred  	%p152, %p151, %p150;
	mov.f64 	%fd345, %fd351;
	mov.u64 	%rd349, %rd355;
	@%p152 bra 	$L__BB9_190;
	setp.lt.s64 	%p153, %rd355, %rd174;
	selp.f64 	%fd345, %fd351, %fd239, %p153;
	min.s64 	%rd349, %rd355, %rd174;
$L__BB9_190:
	ld.shared.f64 	%fd244, [_ZN6thrust24THRUST_300001_SM_1000_NS8cuda_cub4core6detail5shmemE+40];
	ld.shared.u64 	%rd177, [_ZN6thrust24THRUST_300001_SM_1000_NS8cuda_cub4core6detail5shmemE+48];
	abs.f64 	%fd245, %fd345;
	abs.f64 	%fd246, %fd244;
	setp.lt.f64 	%p154, %fd245, %fd246;
	setp.ge.f64 	%p155, %fd246, 0d3E7AD7F29ABCAF48;
	and.pred  	%p156, %p154, %p155;
	mov.f64 	%fd346, %fd244;
	mov.u64 	%rd350, %rd177;
	@%p156 bra 	$L__BB9_193;
	setp.lt.f64 	%p157, %fd246, %fd245;
	setp.ge.f64 	%p158, %fd245, 0d3E7AD7F29ABCAF48;
	and.pred  	%p159, %p158, %p157;
	mov.f64 	%fd346, %fd345;
	mov.u64 	%rd350, %rd349;
	@%p159 bra 	$L__BB9_193;
	setp.lt.s64 	%p160, %rd349, %rd177;
	selp.f64 	%fd346, %fd345, %fd244, %p160;
	min.s64 	%rd350, %rd349, %rd177;
$L__BB9_193:
	ld.shared.f64 	%fd249, [_ZN6thrust24THRUST_300001_SM_1000_NS8cuda_cub4core6detail5shmemE+56];
	ld.shared.u64 	%rd180, [_ZN6thrust24THRUST_300001_SM_1000_NS8cuda_cub4core6detail5shmemE+64];
	abs.f64 	%fd250, %fd346;
	abs.f64 	%fd251, %fd249;
	setp.lt.f64 	%p161, %fd250, %fd251;
	setp.ge.f64 	%p162, %fd251, 0d3E7AD7F29ABCAF48;
	and.pred  	%p163, %p161, %p162;
	mov.f64 	%fd347, %fd249;
	mov.u64 	%rd351, %rd180;
	@%p163 bra 	$L__BB9_196;
	setp.lt.f64 	%p164, %fd251, %fd250;
	setp.ge.f64 	%p165, %fd250, 0d3E7AD7F29ABCAF48;
	and.pred  	%p166, %p165, %p164;
	mov.f64 	%fd347, %fd346;
	mov.u64 	%rd351, %rd350;
	@%p166 bra 	$L__BB9_196;
	setp.lt.s64 	%p167, %rd350, %rd180;
	selp.f64 	%fd347, %fd346, %fd249, %p167;
	min.s64 	%rd351, %rd350, %rd180;
$L__BB9_196:
	ld.shared.f64 	%fd254, [_ZN6thrust24THRUST_300001_SM_1000_NS8cuda_cub4core6detail5shmemE+72];
	ld.shared.u64 	%rd183, [_ZN6thrust24THRUST_300001_SM_1000_NS8cuda_cub4core6detail5shmemE+80];
	abs.f64 	%fd255, %fd347;
	abs.f64 	%fd256, %fd254;
	setp.lt.f64 	%p168, %fd255, %fd256;
	setp.ge.f64 	%p169, %fd256, 0d3E7AD7F29ABCAF48;
	and.pred  	%p170, %p168, %p169;
	mov.f64 	%fd348, %fd254;
	mov.u64 	%rd352, %rd183;
	@%p170 bra 	$L__BB9_199;
	setp.lt.f64 	%p171, %fd256, %fd255;
	setp.ge.f64 	%p172, %fd255, 0d3E7AD7F29ABCAF48;
	and.pred  	%p173, %p172, %p171;
	mov.f64 	%fd348, %fd347;
	mov.u64 	%rd352, %rd351;
	@%p173 bra 	$L__BB9_199;
	setp.lt.s64 	%p174, %rd351, %rd183;
	selp.f64 	%fd348, %fd347, %fd254, %p174;
	min.s64 	%rd352, %rd351, %rd183;
$L__BB9_199:
	ld.shared.f64 	%fd259, [_ZN6thrust24THRUST_300001_SM_1000_NS8cuda_cub4core6detail5shmemE+88];
	ld.shared.u64 	%rd186, [_ZN6thrust24THRUST_300001_SM_1000_NS8cuda_cub4core6detail5shmemE+96];
	abs.f64 	%fd260, %fd348;
	abs.f64 	%fd261, %fd259;
	setp.lt.f64 	%p175, %fd260, %fd261;
	setp.ge.f64 	%p176, %fd261, 0d3E7AD7F29ABCAF48;
	and.pred  	%p177, %p175, %p176;
	mov.f64 	%fd349, %fd259;
	mov.u64 	%rd353, %rd186;
	@%p177 bra 	$L__BB9_202;
	setp.lt.f64 	%p178, %fd261, %fd260;
	setp.ge.f64 	%p179, %fd260, 0d3E7AD7F29ABCAF48;
	and.pred  	%p180, %p179, %p178;
	mov.f64 	%fd349, %fd348;
	mov.u64 	%rd353, %rd352;
	@%p180 bra 	$L__BB9_202;
	setp.lt.s64 	%p181, %rd352, %rd186;
	selp.f64 	%fd349, %fd348, %fd259, %p181;
	min.s64 	%rd353, %rd352, %rd186;
$L__BB9_202:
	ld.shared.f64 	%fd264, [_ZN6thrust24THRUST_300001_SM_1000_NS8cuda_cub4core6detail5shmemE+104];
	ld.shared.u64 	%rd189, [_ZN6thrust24THRUST_300001_SM_1000_NS8cuda_cub4core6detail5shmemE+112];
	abs.f64 	%fd265, %fd349;
	abs.f64 	%fd266, %fd264;
	setp.lt.f64 	%p182, %fd265, %fd266;
	setp.ge.f64 	%p183, %fd266, 0d3E7AD7F29ABCAF48;
	and.pred  	%p184, %p182, %p183;
	mov.f64 	%fd350, %fd264;
	mov.u64 	%rd354, %rd189;
	@%p184 bra 	$L__BB9_205;
	setp.lt.f64 	%p185, %fd266, %fd265;
	setp.ge.f64 	%p186, %fd265, 0d3E7AD7F29ABCAF48;
	and.pred  	%p187, %p186, %p185;
	mov.f64 	%fd350, %fd349;
	mov.u64 	%rd354, %rd353;
	@%p187 bra 	$L__BB9_205;
	setp.lt.s64 	%p188, %rd353, %rd189;
	selp.f64 	%fd350, %fd349, %fd264, %p188;
	min.s64 	%rd354, %rd353, %rd189;
$L__BB9_205:
	ld.shared.f64 	%fd269, [_ZN6thrust24THRUST_300001_SM_1000_NS8cuda_cub4core6detail5shmemE+120];
	ld.shared.u64 	%rd192, [_ZN6thrust24THRUST_300001_SM_1000_NS8cuda_cub4core6detail5shmemE+128];
	abs.f64 	%fd270, %fd350;
	abs.f64 	%fd271, %fd269;
	setp.lt.f64 	%p189, %fd270, %fd271;
	setp.ge.f64 	%p190, %fd271, 0d3E7AD7F29ABCAF48;
	and.pred  	%p191, %p189, %p190;
	mov.u64 	%rd355, %rd192;
	mov.f64 	%fd351, %fd269;
	@%p191 bra 	$L__BB9_208;
	setp.lt.f64 	%p192, %fd271, %fd270;
	setp.ge.f64 	%p193, %fd270, 0d3E7AD7F29ABCAF48;
	and.pred  	%p194, %p193, %p192;
	mov.u64 	%rd355, %rd354;
	mov.f64 	%fd351, %fd350;
	@%p194 bra 	$L__BB9_208;
	setp.lt.s64 	%p195, %rd354, %rd192;
	selp.f64 	%fd351, %fd350, %fd269, %p195;
	min.s64 	%rd355, %rd354, %rd192;
$L__BB9_208:
	mov.u32 	%r389, %tid.x;
	setp.ne.s32 	%p428, %r389, 0;
	@%p428 bra 	$L__BB9_210;
	ld.param.u64 	%rd286, [_ZN6thrust24THRUST_300001_SM_1000_NS8cuda_cub4core6detail13_kernel_agentINS1_8__reduce11ReduceAgentINS0_12zip_iteratorIN4cuda3std3__45tupleIJNS0_10device_ptrIdEENS0_17counting_iteratorIlNS0_11use_defaultESF_SF_EEEEEEEPNSB_IJdlEEESJ_lNS1_9__extrema9arg_max_fIdl10ComparatorEEEEJSI_SK_lN3cub18CUB_300001_SM_100013GridEvenShareIlEENSR_9GridQueueIyEESO_EEEvDpT0__param_1];
	cvta.to.global.u64 	%rd283, %rd286;
	mul.wide.u32 	%rd284, %r1, 16;
	add.s64 	%rd285, %rd283, %rd284;
	st.global.f64 	[%rd285], %fd351;
	st.global.u64 	[%rd285+8], %rd355;
$L__BB9_210:
	ret;

}
	// .globl	_ZN6thrust24THRUST_300001_SM_1000_NS8cuda_cub4core6detail13_kernel_agentINS1_8__reduce10DrainAgentIlEEJN3cub18CUB_300001_SM_10009GridQueueIyEElEEEvDpT0_
.visible .entry _ZN6thrust24THRUST_300001_SM_1000_NS8cuda_cub4core6detail13_kernel_agentINS1_8__reduce10DrainAgentIlEEJN3cub18CUB_300001_SM_10009GridQueueIyEElEEEvDpT0_(
	.param .align 8 .b8 _ZN6thrust24THRUST_300001_SM_1000_NS8cuda_cub4core6detail13_kernel_agentINS1_8__reduce10DrainAgentIlEEJN3cub18CUB_300001_SM_10009GridQueueIyEElEEEvDpT0__param_0[8],
	.param .u64 _ZN6thrust24THRUST_300001_SM_1000_NS8cuda_cub4core6detail13_kernel_agentINS1_8__reduce10DrainAgentIlEEJN3cub18CUB_300001_SM_10009GridQueueIyEElEEEvDpT0__param_1
)
.maxntid 1
{
	.reg .b64 	%rd<5>;

	ld.param.u64 	%rd1, [_ZN6thrust24THRUST_300001_SM_1000_NS8cuda_cub4core6detail13_kernel_agentINS1_8__reduce10DrainAgentIlEEJN3cub18CUB_300001_SM_10009GridQueueIyEElEEEvDpT0__param_0];
	ld.param.u64 	%rd2, [_ZN6thrust24THRUST_300001_SM_1000_NS8cuda_cub4core6detail13_kernel_agentINS1_8__reduce10DrainAgentIlEEJN3cub18CUB_300001_SM_10009GridQueueIyEElEEEvDpT0__param_1];
	cvta.to.global.u64 	%rd3, %rd1;
	st.global.u64 	[%rd3], %rd2;
	mov.b64 	%rd4, 0;
	st.global.u64 	[%rd3+8], %rd4;
	ret;

}
	// .globl	_ZN6thrust24THRUST_300001_SM_1000_NS8cuda_cub4core6detail13_kernel_agentINS1_8__reduce11ReduceAgentIPN4cuda3std3__45tupleIJdlEEESC_SB_lNS1_9__extrema9arg_max_fIdl10ComparatorEEEEJSC_SC_iSG_EEEvDpT0_
.visible .entry _ZN6thrust24THRUST_300001_SM_1000_NS8cuda_cub4core6detail13_kernel_agentINS1_8__reduce11ReduceAgentIPN4cuda3std3__45tupleIJdlEEESC_SB_lNS1_9__extrema9arg_max_fIdl10ComparatorEEEEJSC_SC_iSG_EEEvDpT0_(
	.param .u64 .ptr .align 1 _ZN6thrust24THRUST_300001_SM_1000_NS8cuda_cub4core6detail13_kernel_agentINS1_8__reduce11ReduceAgentIPN4cuda3std3__45tupleIJdlEEESC_SB_lNS1_9__extrema9arg_max_fIdl10ComparatorEEEEJSC_SC_iSG_EEEvDpT0__param_0,
	.param .u64 .ptr .align 1 _ZN6thrust24THRUST_300001_SM_1000_NS8cuda_cub4core6detail13_kernel_agentINS1_8__reduce11ReduceAgentIPN4cuda3std3__45tupleIJdlEEESC_SB_lNS1_9__extrema9arg_max_fIdl10ComparatorEEEEJSC_SC_iSG_EEEvDpT0__param_1,
	.param .u32 _ZN6thrust24THRUST_300001_SM_1000_NS8cuda_cub4core6detail13_kernel_agentINS1_8__reduce11ReduceAgentIPN4cuda3std3__45tupleIJdlEEESC_SB_lNS1_9__extrema9arg_max_fIdl10ComparatorEEEEJSC_SC_iSG_EEEvDpT0__param_2,
	.param .align 1 .b8 _ZN6thrust24THRUST_300001_SM_1000_NS8cuda_cub4core6detail13_kernel_agentINS1_8__reduce11ReduceAgentIPN4cuda3std3__45tupleIJdlEEESC_SB_lNS1_9__extrema9arg_max_fIdl10ComparatorEEEEJSC_SC_iSG_EEEvDpT0__param_3[1]
)
.maxntid 256
{
	.reg .pred 	%p<524>;
	.reg .b32 	%r<374>;
	.reg .b64 	%rd<509>;
	.reg .b64 	%fd<423>;

	ld.param.u64 	%rd236, [_ZN6thrust24THRUST_300001_SM_1000_NS8cuda_cub4core6detail13_kernel_agentINS1_8__reduce11ReduceAgentIPN4cuda3std3__45tupleIJdlEEESC_SB_lNS1_9__extrema9arg_max_fIdl10ComparatorEEEEJSC_SC_iSG_EEEvDpT0__param_0];
	ld.param.u32 	%r29, [_ZN6thrust24THRUST_300001_SM_1000_NS8cuda_cub4core6detail13_kernel_agentINS1_8__reduce11ReduceAgentIPN4cuda3std3__45tupleIJdlEEESC_SB_lNS1_9__extrema9arg_max_fIdl10ComparatorEEEEJSC_SC_iSG_EEEvDpT0__param_2];
	cvt.s64.s32 	%rd1, %r29;
	setp.eq.s32 	%p1, %r29, 0;
	@%p1 bra 	$L__BB11_234;
	setp.gt.s32 	%p2, %r29, 1279;
	@%p2 bra 	$L__BB11_121;
	mov.u32 	%r1, %tid.x;
	setp.ge.s32 	%p291, %r1, %r29;
	mov.f64 	%fd354, 0d0000000000000000;
	mov.b64 	%rd432, 0;
	mov.u32 	%r368, %r1;
	@%p291 bra 	$L__BB11_4;
	mul.wide.u32 	%rd376, %r1, 16;
	add.s64 	%rd373, %rd236, %rd376;
	// begin inline asm
	ld.global.nc.u64 %rd372, [%rd373];
	// end inline asm
	add.s64 	%rd375, %rd373, 8;
	// begin inline asm
	ld.global.nc.u64 %rd432, [%rd375];
	// end inline asm
	mov.b64 	%fd354, %rd372;
	add.s32 	%r368, %r1, 256;
$L__BB11_4:
	setp.ge.s32 	%p292, %r368, %r29;
	@%p292 bra 	$L__BB11_25;
	not.b32 	%r141, %r368;
	add.s32 	%r4, %r29, %r141;
	and.b32  	%r142, %r4, 768;
	setp.eq.s32 	%p293, %r142, 768;
	@%p293 bra 	$L__BB11_11;
	mul.wide.u32 	%rd378, %r368, 16;
	add.s64 	%rd423, %rd236, %rd378;
	shr.u32 	%r143, %r4, 8;
	add.s32 	%r144, %r143, 1;
	and.b32  	%r145, %r144, 3;
	neg.s32 	%r366, %r145;
$L__BB11_7:
	.pragma "nounroll";
	mov.u64 	%rd6, %rd432;
	mov.f64 	%fd3, %fd354;
	// begin inline asm
	ld.global.nc.u64 %rd379, [%rd423];
	// end inline asm
	add.s64 	%rd382, %rd423, 8;
	// begin inline asm
	ld.global.nc.u64 %rd381, [%rd382];
	// end inline asm
	mov.b64 	%fd4, %rd379;
	abs.f64 	%fd5, %fd3;
	abs.f64 	%fd6, %fd4;
	setp.lt.f64 	%p294, %fd5, %fd6;
	setp.ge.f64 	%p295, %fd6, 0d3E7AD7F29ABCAF48;
	and.pred  	%p296, %p294, %p295;
	mov.u64 	%rd432, %rd381;
	mov.f64 	%fd354, %fd4;
	@%p296 bra 	$L__BB11_10;
	setp.lt.f64 	%p297, %fd6, %fd5;
	setp.ge.f64 	%p298, %fd5, 0d3E7AD7F29ABCAF48;
	and.pred  	%p299, %p298, %p297;
	mov.u64 	%rd432, %rd6;
	mov.f64 	%fd354, %fd3;
	@%p299 bra 	$L__BB11_10;
	setp.lt.s64 	%p300, %rd6, %rd381;
	min.s64 	%rd432, %rd6, %rd381;
	selp.f64 	%fd354, %fd3, %fd4, %p300;
$L__BB11_10:
	add.s32 	%r368, %r368, 256;
	add.s64 	%rd423, %rd423, 4096;
	add.s32 	%r366, %r366, 1;
	setp.ne.s32 	%p301, %r366, 0;
	@%p301 bra 	$L__BB11_7;
$L__BB11_11:
	setp.lt.u32 	%p302, %r4, 768;
	@%p302 bra 	$L__BB11_25;
$L__BB11_12:
	mul.wide.s32 	%rd387, %r368, 16;
	add.s64 	%rd384, %rd236, %rd387;
	// begin inline asm
	ld.global.nc.u64 %rd383, [%rd384];
	// end inline asm
	add.s64 	%rd386, %rd384, 8;
	// begin inline asm
	ld.global.nc.u64 %rd385, [%rd386];
	// end inline asm
	mov.b64 	%fd12, %rd383;
	abs.f64 	%fd13, %fd354;
	abs.f64 	%fd14, %fd12;
	setp.lt.f64 	%p303, %fd13, %fd14;
	setp.ge.f64 	%p304, %fd14, 0d3E7AD7F29ABCAF48;
	and.pred  	%p305, %p303, %p304;
	mov.u64 	%rd429, %rd385;
	mov.f64 	%fd351, %fd12;
	@%p305 bra 	$L__BB11_15;
	setp.lt.f64 	%p306, %fd14, %fd13;
	setp.ge.f64 	%p307, %fd13, 0d3E7AD7F29ABCAF48;
	and.pred  	%p308, %p307, %p306;
	mov.u64 	%rd429, %rd432;
	mov.f64 	%fd351, %fd354;
	@%p308 bra 	$L__BB11_15;
	setp.lt.s64 	%p309, %rd432, %rd385;
	min.s64 	%rd429, %rd432, %rd385;
	selp.f64 	%fd351, %fd354, %fd12, %p309;
$L__BB11_15:
	add.s64 	%rd389, %rd384, 4096;
	// begin inline asm
	ld.global.nc.u64 %rd388, [%rd389];
	// end inline asm
	add.s64 	%rd391, %rd384, 4104;
	// begin inline asm
	ld.global.nc.u64 %rd390, [%rd391];
	// end inline asm
	mov.b64 	%fd17, %rd388;
	abs.f64 	%fd18, %fd351;
	abs.f64 	%fd19, %fd17;
	setp.lt.f64 	%p310, %fd18, %fd19;
	setp.ge.f64 	%p311, %fd19, 0d3E7AD7F29ABCAF48;
	and.pred  	%p312, %p310, %p311;
	mov.u64 	%rd430, %rd390;
	mov.f64 	%fd352, %fd17;
	@%p312 bra 	$L__BB11_18;
	setp.lt.f64 	%p313, %fd19, %fd18;
	setp.ge.f64 	%p314, %fd18, 0d3E7AD7F29ABCAF48;
	and.pred  	%p315, %p314, %p313;
	mov.u64 	%rd430, %rd429;
	mov.f64 	%fd352, %fd351;
	@%p315 bra 	$L__BB11_18;
	setp.lt.s64 	%p316, %rd429, %rd390;
	min.s64 	%rd430, %rd429, %rd390;
	selp.f64 	%fd352, %fd351, %fd17, %p316;
$L__BB11_18:
	add.s64 	%rd393, %rd384, 8192;
	// begin inline asm
	ld.global.nc.u64 %rd392, [%rd393];
	// end inline asm
	add.s64 	%rd395, %rd384, 8200;
	// begin inline asm
	ld.global.nc.u64 %rd394, [%rd395];
	// end inline asm
	mov.b64 	%fd22, %rd392;
	abs.f64 	%fd23, %fd352;
	abs.f64 	%fd24, %fd22;
	setp.lt.f64 	%p317, %fd23, %fd24;
	setp.ge.f64 	%p318, %fd24, 0d3E7AD7F29ABCAF48;
	and.pred  	%p319, %p317, %p318;
	mov.u64 	%rd431, %rd394;
	mov.f64 	%fd353, %fd22;
	@%p319 bra 	$L__BB11_21;
	setp.lt.f64 	%p320, %fd24, %fd23;
	setp.ge.f64 	%p321, %fd23, 0d3E7AD7F29ABCAF48;
	and.pred  	%p322, %p321, %p320;
	mov.u64 	%rd431, %rd430;
	mov.f64 	%fd353, %fd352;
	@%p322 bra 	$L__BB11_21;
	setp.lt.s64 	%p323, %rd430, %rd394;
	min.s64 	%rd431, %rd430, %rd394;
	selp.f64 	%fd353, %fd352, %fd22, %p323;
$L__BB11_21:
	add.s64 	%rd397, %rd384, 12288;
	// begin inline asm
	ld.global.nc.u64 %rd396, [%rd397];
	// end inline asm
	add.s64 	%rd399, %rd384, 12296;
	// begin inline asm
	ld.global.nc.u64 %rd398, [%rd399];
	// end inline asm
	mov.b64 	%fd27, %rd396;
	abs.f64 	%fd28, %fd353;
	abs.f64 	%fd29, %fd27;
	setp.lt.f64 	%p324, %fd28, %fd29;
	setp.ge.f64 	%p325, %fd29, 0d3E7AD7F29ABCAF48;
	and.pred  	%p326, %p324, %p325;
	mov.u64 	%rd432, %rd398;
	mov.f64 	%fd354, %fd27;
	@%p326 bra 	$L__BB11_24;
	setp.lt.f64 	%p327, %fd29, %fd28;
	setp.ge.f64 	%p328, %fd28, 0d3E7AD7F29ABCAF48;
	and.pred  	%p329, %p328, %p327;
	mov.u64 	%rd432, %rd431;
	mov.f64 	%fd354, %fd353;
	@%p329 bra 	$L__BB11_24;
	setp.lt.s64 	%p330, %rd431, %rd398;
	min.s64 	%rd432, %rd431, %rd398;
	selp.f64 	%fd354, %fd353, %fd27, %p330;
$L__BB11_24:
	add.s32 	%r368, %r368, 1024;
	setp.lt.s32 	%p331, %r368, %r29;
	@%p331 bra 	$L__BB11_12;
$L__BB11_25:
	setp.lt.s32 	%p332, %r29, 256;
	@%p332 bra 	$L__BB11_70;
	// begin inline asm
	mov.u32 %r259, %laneid;
	// end inline asm
	mov.b64 	%rd410, %fd354;
	mov.b64 	{%r261, %r266}, %rd410;
	mov.b32 	%r277, 1;
	mov.b32 	%r278, 31;
	mov.b32 	%r279, -1;
	// begin inline asm
	shfl.sync.down.b32 %r260, %r261, %r277, %r278, %r279;
	// end inline asm
	// begin inline asm
	shfl.sync.down.b32 %r265, %r266, %r277, %r278, %r279;
	// end inline asm
	mov.b64 	%rd411, {%r260, %r265};
	mov.b64 	%fd33, %rd411;
	mov.b64 	{%r271, %r276}, %rd432;
	// begin inline asm
	shfl.sync.down.b32 %r270, %r271, %r277, %r278, %r279;
	// end inline asm
	// begin inline asm
	shfl.sync.down.b32 %r275, %r276, %r277, %r278, %r279;
	// end inline asm
	mov.b64 	%rd28, {%r270, %r275};
	setp.gt.s32 	%p432, %r259, 30;
	mov.u64 	%rd434, %rd432;
	mov.f64 	%fd356, %fd354;
	@%p432 bra 	$L__BB11_30;
	abs.f64 	%fd34, %fd354;
	abs.f64 	%fd35, %fd33;
	setp.lt.f64 	%p433, %fd34, %fd35;
	setp.ge.f64 	%p434, %fd35, 0d3E7AD7F29ABCAF48;
	and.pred  	%p435, %p433, %p434;
	mov.u64 	%rd434, %rd28;
	mov.f64 	%fd356, %fd33;
	@%p435 bra 	$L__BB11_30;
	setp.lt.f64 	%p436, %fd35, %fd34;
	setp.ge.f64 	%p437, %fd34, 0d3E7AD7F29ABCAF48;
	and.pred  	%p438, %p437, %p436;
	mov.u64 	%rd434, %rd432;
	mov.f64 	%fd356, %fd354;
	@%p438 bra 	$L__BB11_30;
	setp.lt.s64 	%p439, %rd432, %rd28;
	min.s64 	%rd434, %rd432, %rd28;
	selp.f64 	%fd356, %fd354, %fd33, %p439;
$L__BB11_30:
	mov.b64 	%rd412, %fd356;
	mov.b64 	{%r281, %r286}, %rd412;
	mov.b32 	%r297, 2;
	mov.b32 	%r298, 31;
	mov.b32 	%r299, -1;
	// begin inline asm
	shfl.sync.down.b32 %r280, %r281, %r297, %r298, %r299;
	// end inline asm
	// begin inline asm
	shfl.sync.down.b32 %r285, %r286, %r297, %r298, %r299;
	// end inline asm
	mov.b64 	%rd413, {%r280, %r285};
	mov.b64 	%fd38, %rd413;
	mov.b64 	{%r291, %r296}, %rd434;
	// begin inline asm
	shfl.sync.down.b32 %r290, %r291, %r297, %r298, %r299;
	// end inline asm
	// begin inline asm
	shfl.sync.down.b32 %r295, %r296, %r297, %r298, %r299;
	// end inline asm
	mov.b64 	%rd31, {%r290, %r295};
	setp.gt.s32 	%p440, %r259, 29;
	mov.u64 	%rd435, %rd434;
	mov.f64 	%fd357, %fd356;
	@%p440 bra 	$L__BB11_34;
	abs.f64 	%fd39, %fd356;
	abs.f64 	%fd40, %fd38;
	setp.lt.f64 	%p441, %fd39, %fd40;
	setp.ge.f64 	%p442, %fd40, 0d3E7AD7F29ABCAF48;
	and.pred  	%p443, %p441, %p442;
	mov.u64 	%rd435, %rd31;
	mov.f64 	%fd357, %fd38;
	@%p443 bra 	$L__BB11_34;
	setp.lt.f64 	%p444, %fd40, %fd39;
	setp.ge.f64 	%p445, %fd39, 0d3E7AD7F29ABCAF48;
	and.pred  	%p446, %p445, %p444;
	mov.u64 	%rd435, %rd434;
	mov.f64 	%fd357, %fd356;
	@%p446 bra 	$L__BB11_34;
	setp.lt.s64 	%p447, %rd434, %rd31;
	min.s64 	%rd435, %rd434, %rd31;
	selp.f64 	%fd357, %fd356, %fd38, %p447;
$L__BB11_34:
	mov.b64 	%rd414, %fd357;
	mov.b64 	{%r301, %r306}, %rd414;
	mov.b32 	%r317, 4;
	mov.b32 	%r318, 31;
	mov.b32 	%r319, -1;
	// begin inline asm
	shfl.sync.down.b32 %r300, %r301, %r317, %r318, %r319;
	// end inline asm
	// begin inline asm
	shfl.sync.down.b32 %r305, %r306, %r317, %r318, %r319;
	// end inline asm
	mov.b64 	%rd415, {%r300, %r305};
	mov.b64 	%fd43, %rd415;
	mov.b64 	{%r311, %r316}, %rd435;
	// begin inline asm
	shfl.sync.down.b32 %r310, %r311, %r317, %r318, %r319;
	// end inline asm
	// begin inline asm
	shfl.sync.down.b32 %r315, %r316, %r317, %r318, %r319;
	// end inline asm
	mov.b64 	%rd34, {%r310, %r315};
	setp.gt.s32 	%p448, %r259, 27;
	mov.u64 	%rd436, %rd435;
	mov.f64 	%fd358, %fd357;
	@%p448 bra 	$L__BB11_38;
	abs.f64 	%fd44, %fd357;
	abs.f64 	%fd45, %fd43;
	setp.lt.f64 	%p449, %fd44, %fd45;
	setp.ge.f64 	%p450, %fd45, 0d3E7AD7F29ABCAF48;
	and.pred  	%p451, %p449, %p450;
	mov.u64 	%rd436, %rd34;
	mov.f64 	%fd358, %fd43;
	@%p451 bra 	$L__BB11_38;
	setp.lt.f64 	%p452, %fd45, %fd44;
	setp.ge.f64 	%p453, %fd44, 0d3E7AD7F29ABCAF48;
	and.pred  	%p454, %p453, %p452;
	mov.u64 	%rd436, %rd435;
	mov.f64 	%fd358, %fd357;
	@%p454 bra 	$L__BB11_38;
	setp.lt.s64 	%p455, %rd435, %rd34;
	min.s64 	%rd436, %rd435, %rd34;
	selp.f64 	%fd358, %fd357, %fd43, %p455;
$L__BB11_38:
	mov.b64 	%rd416, %fd358;
	mov.b64 	{%r321, %r326}, %rd416;
	mov.b32 	%r337, 8;
	mov.b32 	%r338, 31;
	mov.b32 	%r339, -1;
	// begin inline asm
	shfl.sync.down.b32 %r320, %r321, %r337, %r338, %r339;
	// end inline asm
	// begin inline asm
	shfl.sync.down.b32 %r325, %r326, %r337, %r338, %r339;
	// end inline asm
	mov.b64 	%rd417, {%r320, %r325};
	mov.b64 	%fd48, %rd417;
	mov.b64 	{%r331, %r336}, %rd436;
	// begin inline asm
	shfl.sync.down.b32 %r330, %r331, %r337, %r338, %r339;
	// end inline asm
	// begin inline asm
	shfl.sync.down.b32 %r335, %r336, %r337, %r338, %r339;
	// end inline asm
	mov.b64 	%rd37, {%r330, %r335};
	setp.gt.s32 	%p456, %r259, 23;
	mov.u64 	%rd437, %rd436;
	mov.f64 	%fd359, %fd358;
	@%p456 bra 	$L__BB11_42;
	abs.f64 	%fd49, %fd358;
	abs.f64 	%fd50, %fd48;
	setp.lt.f64 	%p457, %fd49, %fd50;
	setp.ge.f64 	%p458, %fd50, 0d3E7AD7F29ABCAF48;
	and.pred  	%p459, %p457, %p458;
	mov.u64 	%rd437, %rd37;
	mov.f64 	%fd359, %fd48;
	@%p459 bra 	$L__BB11_42;
	setp.lt.f64 	%p460, %fd50, %fd49;
	setp.ge.f64 	%p461, %fd49, 0d3E7AD7F29ABCAF48;
	and.pred  	%p462, %p461, %p460;
	mov.u64 	%rd437, %rd436;
	mov.f64 	%fd359, %fd358;
	@%p462 bra 	$L__BB11_42;
	setp.lt.s64 	%p463, %rd436, %rd37;
	min.s64 	%rd437, %rd436, %rd37;
	selp.f64 	%fd359, %fd358, %fd48, %p463;
$L__BB11_42:
	mov.b64 	%rd418, %fd359;
	mov.b64 	{%r341, %r346}, %rd418;
	mov.b32 	%r357, 16;
	mov.b32 	%r358, 31;
	mov.b32 	%r359, -1;
	// begin inline asm
	shfl.sync.down.b32 %r340, %r341, %r357, %r358, %r359;
	// end inline asm
	// begin inline asm
	shfl.sync.down.b32 %r345, %r346, %r357, %r358, %r359;
	// end inline asm
	mov.b64 	%rd419, {%r340, %r345};
	mov.b64 	%fd53, %rd419;
	mov.b64 	{%r351, %r356}, %rd437;
	// begin inline asm
	shfl.sync.down.b32 %r350, %r351, %r357, %r358, %r359;
	// end inline asm
	// begin inline asm
	shfl.sync.down.b32 %r355, %r356, %r357, %r358, %r359;
	// end inline asm
	mov.b64 	%rd40, {%r350, %r355};
	setp.gt.s32 	%p464, %r259, 15;
	mov.u64 	%rd508, %rd437;
	mov.f64 	%fd422, %fd359;
	@%p464 bra 	$L__BB11_46;
	abs.f64 	%fd54, %fd359;
	abs.f64 	%fd55, %fd53;
	setp.lt.f64 	%p465, %fd54, %fd55;
	setp.ge.f64 	%p466, %fd55, 0d3E7AD7F29ABCAF48;
	and.pred  	%p467, %p465, %p466;
	mov.u64 	%rd508, %rd40;
	mov.f64 	%fd422, %fd53;
	@%p467 bra 	$L__BB11_46;
	setp.lt.f64 	%p468, %fd55, %fd54;
	setp.ge.f64 	%p469, %fd54, 0d3E7AD7F29ABCAF48;
	and.pred  	%p470, %p469, %p468;
	mov.u64 	%rd508, %rd437;
	mov.f64 	%fd422, %fd359;
	@%p470 bra 	$L__BB11_46;
	setp.lt.s64 	%p471, %rd437, %rd40;
	min.s64 	%rd508, %rd437, %rd40;
	selp.f64 	%fd422, %fd359, %fd53, %p471;
$L__BB11_46:
	setp.ne.s32 	%p472, %r259, 0;
	@%p472 bra 	$L__BB11_48;
	shr.u32 	%r360, %r1, 1;
	and.b32  	%r361, %r360, 496;
	mov.u32 	%r362, _ZN6thrust24THRUST_300001_SM_1000_NS8cuda_cub4core6detail5shmemE;
	add.s32 	%r363, %r362, %r361;
	st.shared.f64 	[%r363+8], %fd422;
	st.shared.u64 	[%r363+16], %rd508;
$L__BB11_48:
	bar.sync 	0;
	setp.ne.s32 	%p473, %r1, 0;
	@%p473 bra 	$L__BB11_232;
	ld.shared.f64 	%fd58, [_ZN6thrust24THRUST_300001_SM_1000_NS8cuda_cub4core6detail5shmemE+24];
	ld.shared.u64 	%rd43, [_ZN6thrust24THRUST_300001_SM_1000_NS8cuda_cub4core6detail5shmemE+32];
	abs.f64 	%fd59, %fd422;
	abs.f64 	%fd60, %fd58;
	setp.lt.f64 	%p474, %fd59, %fd60;
	setp.ge.f64 	%p475, %fd60, 0d3E7AD7F29ABCAF48;
	and.pred  	%p476, %p474, %p475;
	mov.u64 	%rd439, %rd43;
	mov.f64 	%fd361, %fd58;
	@%p476 bra 	$L__BB11_52;
	setp.lt.f64 	%p477, %fd60, %fd59;
	setp.ge.f64 	%p478, %fd59, 0d3E7AD7F29ABCAF48;
	and.pred  	%p479, %p478, %p477;
	mov.u64 	%rd439, %rd508;
	mov.f64 	%fd361, %fd422;
	@%p479 bra 	$L__BB11_52;
	setp.lt.s64 	%p480, %rd508, %rd43;
	min.s64 	%rd439, %rd508, %rd43;
	selp.f64 	%fd361, %fd422, %fd58, %p480;
$L__BB11_52:
	ld.shared.f64 	%fd63, [_ZN6thrust24THRUST_300001_SM_1000_NS8cuda_cub4core6detail5shmemE+40];
	ld.shared.u64 	%rd46, [_ZN6thrust24THRUST_300001_SM_1000_NS8cuda_cub4core6detail5shmemE+48];
	abs.f64 	%fd64, %fd361;
	abs.f64 	%fd65, %fd63;
	setp.lt.f64 	%p481, %fd64, %fd65;
	setp.ge.f64 	%p482, %fd65, 0d3E7AD7F29ABCAF48;
	and.pred  	%p483, %p481, %p482;
	mov.u64 	%rd440, %rd46;
	mov.f64 	%fd362, %fd63;
	@%p483 bra 	$L__BB11_55;
	setp.lt.f64 	%p484, %fd65, %fd64;
	setp.ge.f64 	%p485, %fd64, 0d3E7AD7F29ABCAF48;
	and.pred  	%p486, %p485, %p484;
	mov.u64 	%rd440, %rd439;
	mov.f64 	%fd362, %fd361;
	@%p486 bra 	$L__BB11_55;
	setp.lt.s64 	%p487, %rd439, %rd46;
	min.s64 	%rd440, %rd439, %rd46;
	selp.f64 	%fd362, %fd361, %fd63, %p487;
$L__BB11_55:
	ld.shared.f64 	%fd68, [_ZN6thrust24THRUST_300001_SM_1000_NS8cuda_cub4core6detail5shmemE+56];
	ld.shared.u64 	%rd49, [_ZN6thrust24THRUST_300001_SM_1000_NS8cuda_cub4core6detail5shmemE+64];
	abs.f64 	%fd69, %fd362;
	abs.f64 	%fd70, %fd68;
	setp.lt.f64 	%p488, %fd69, %fd70;
	setp.ge.f64 	%p489, %fd70, 0d3E7AD7F29ABCAF48;
	and.pred  	%p490, %p488, %p489;
	mov.u64 	%rd441, %rd49;
	mov.f64 	%fd363, %fd68;
	@%p490 bra 	$L__BB11_58;
	setp.lt.f64 	%p491, %fd70, %fd69;
	setp.ge.f64 	%p492, %fd69, 0d3E7AD7F29ABCAF48;
	and.pred  	%p493, %p492, %p491;
	mov.u64 	%rd441, %rd440;
	mov.f64 	%fd363, %fd362;
	@%p493 bra 	$L__BB11_58;
	setp.lt.s64 	%p494, %rd440, %rd49;
	min.s64 	%rd441, %rd440, %rd49;
	selp.f64 	%fd363, %fd362, %fd68, %p494;
$L__BB11_58:
	ld.shared.f64 	%fd73, [_ZN6thrust24THRUST_300001_SM_1000_NS8cuda_cub4core6detail5shmemE+72];
	ld.shared.u64 	%rd52, [_ZN6thrust24THRUST_300001_SM_1000_NS8cuda_cub4core6detail5shmemE+80];
	abs.f64 	%fd74, %fd363;
	abs.f64 	%fd75, %fd73;
	setp.lt.f64 	%p495, %fd74, %fd75;
	setp.ge.f64 	%p496, %fd75, 0d3E7AD7F29ABCAF48;
	and.pred  	%p497, %p495, %p496;
	mov.u64 	%rd442, %rd52;
	mov.f64 	%fd364, %fd73;
	@%p497 bra 	$L__BB11_61;
	setp.lt.f64 	%p498, %fd75, %fd74;
	setp.ge.f64 	%p499, %fd74, 0d3E7AD7F29ABCAF48;
	and.pred  	%p500, %p499, %p498;
	mov.u64 	%rd442, %rd441;
	mov.f64 	%fd364, %fd363;
	@%p500 bra 	$L__BB11_61;
	setp.lt.s64 	%p501, %rd441, %rd52;
	min.s64 	%rd442, %rd441, %rd52;
	selp.f64 	%fd364, %fd363, %fd73, %p501;
$L__BB11_61:
	ld.shared.f64 	%fd78, [_ZN6thrust24THRUST_300001_SM_1000_NS8cuda_cub4core6detail5shmemE+88];
	ld.shared.u64 	%rd55, [_ZN6thrust24THRUST_300001_SM_1000_NS8cuda_cub4core6detail5shmemE+96];
	abs.f64 	%fd79, %fd364;
	abs.f64 	%fd80, %fd78;
	setp.lt.f64 	%p502, %fd79, %fd80;
	setp.ge.f64 	%p503, %fd80, 0d3E7AD7F29ABCAF48;
	and.pred  	%p504, %p502, %p503;
	mov.u64 	%rd443, %rd55;
	mov.f64 	%fd365, %fd78;
	@%p504 bra 	$L__BB11_64;
	setp.lt.f64 	%p505, %fd80, %fd79;
	setp.ge.f64 	%p506, %fd79, 0d3E7AD7F29ABCAF48;
	and.pred  	%p507, %p506, %p505;
	mov.u64 	%rd443, %rd442;
	mov.f64 	%fd365, %fd364;
	@%p507 bra 	$L__BB11_64;
	setp.lt.s64 	%p508, %rd442, %rd55;
	min.s64 	%rd443, %rd442, %rd55;
	selp.f64 	%fd365, %fd364, %fd78, %p508;
$L__BB11_64:
	ld.shared.f64 	%fd83, [_ZN6thrust24THRUST_300001_SM_1000_NS8cuda_cub4core6detail5shmemE+104];
	ld.shared.u64 	%rd58, [_ZN6thrust24THRUST_300001_SM_1000_NS8cuda_cub4core6detail5shmemE+112];
	abs.f64 	%fd84, %fd365;
	abs.f64 	%fd85, %fd83;
	setp.lt.f64 	%p509, %fd84, %fd85;
	setp.ge.f64 	%p510, %fd85, 0d3E7AD7F29ABCAF48;
	and.pred  	%p511, %p509, %p510;
	mov.u64 	%rd444, %rd58;
	mov.f64 	%fd366, %fd83;
	@%p511 bra 	$L__BB11_67;
	setp.lt.f64 	%p512, %fd85, %fd84;
	setp.ge.f64 	%p513, %fd84, 0d3E7AD7F29ABCAF48;
	and.pred  	%p514, %p513, %p512;
	mov.u64 	%rd444, %rd443;
	mov.f64 	%fd366, %fd365;
	@%p514 bra 	$L__BB11_67;
	setp.lt.s64 	%p515, %rd443, %rd58;
	min.s64 	%rd444, %rd443, %rd58;
	selp.f64 	%fd366, %fd365, %fd83, %p515;
$L__BB11_67:
	ld.shared.f64 	%fd88, [_ZN6thrust24THRUST_300001_SM_1000_NS8cuda_cub4core6detail5shmemE+120];
	ld.shared.u64 	%rd61, [_ZN6thrust24THRUST_300001_SM_1000_NS8cuda_cub4core6detail5shmemE+128];
	abs.f64 	%fd89, %fd366;
	abs.f64 	%fd90, %fd88;
	setp.lt.f64 	%p516, %fd89, %fd90;
	setp.ge.f64 	%p517, %fd90, 0d3E7AD7F29ABCAF48;
	and.pred  	%p518, %p516, %p517;
	mov.u64 	%rd508, %rd61;
	mov.f64 	%fd422, %fd88;
	@%p518 bra 	$L__BB11_232;
	setp.lt.f64 	%p519, %fd90, %fd89;
	setp.ge.f64 	%p520, %fd89, 0d3E7AD7F29ABCAF48;
	and.pred  	%p521, %p520, %p519;
	mov.u64 	%rd508, %rd444;
	mov.f64 	%fd422, %fd366;
	@%p521 bra 	$L__BB11_232;
	setp.lt.s64 	%p522, %rd444, %rd61;
	min.s64 	%rd508, %rd444, %rd61;
	selp.f64 	%fd422, %fd366, %fd88, %p522;
	bra.uni 	$L__BB11_232;
$L__BB11_70:
	// begin inline asm
	mov.u32 %r146, %laneid;
	// end inline asm
	and.b32  	%r167, %r1, 992;
	add.s32 	%r168, %r167, 32;
	setp.gt.s32 	%p333, %r168, %r29;
	not.b32 	%r169, %r167;
	add.s32 	%r170, %r29, %r169;
	selp.b32 	%r165, %r170, 31, %p333;
	mov.b64 	%rd400, %fd354;
	mov.b64 	{%r148, %r153}, %rd400;
	mov.b32 	%r164, 1;
	mov.b32 	%r166, -1;
	// begin inline asm
	shfl.sync.down.b32 %r147, %r148, %r164, %r165, %r166;
	// end inline asm
	// begin inline asm
	shfl.sync.down.b32 %r152, %r153, %r164, %r165, %r166;
	// end inline asm
	mov.b64 	%rd401, {%r147, %r152};
	mov.b64 	%fd92, %rd401;
	mov.b64 	{%r158, %r163}, %rd432;
	// begin inline asm
	shfl.sync.down.b32 %r157, %r158, %r164, %r165, %r166;
	// end inline asm
	// begin inline asm
	shfl.sync.down.b32 %r162, %r163, %r164, %r165, %r166;
	// end inline asm
	mov.b64 	%rd63, {%r157, %r162};
	setp.ge.s32 	%p334, %r146, %r165;
	mov.u64 	%rd445, %rd432;
	mov.f64 	%fd367, %fd354;
	@%p334 bra 	$L__BB11_74;
	abs.f64 	%fd93, %fd354;
	abs.f64 	%fd94, %fd92;
	setp.lt.f64 	%p335, %fd93, %fd94;
	setp.ge.f64 	%p336, %fd94, 0d3E7AD7F29ABCAF48;
	and.pred  	%p337, %p335, %p336;
	mov.u64 	%rd445, %rd63;
	mov.f64 	%fd367, %fd92;
	@%p337 bra 	$L__BB11_74;
	setp.lt.f64 	%p338, %fd94, %fd93;
	setp.ge.f64 	%p339, %fd93, 0d3E7AD7F29ABCAF48;
	and.pred  	%p340, %p339, %p338;
	mov.u64 	%rd445, %rd432;
	mov.f64 	%fd367, %fd354;
	@%p340 bra 	$L__BB11_74;
	setp.lt.s64 	%p341, %rd432, %rd63;
	min.s64 	%rd445, %rd432, %rd63;
	selp.f64 	%fd367, %fd354, %fd92, %p341;
$L__BB11_74:
	mov.b64 	%rd402, %fd367;
	mov.b64 	{%r172, %r177}, %rd402;
	mov.b32 	%r188, 2;
	mov.b32 	%r190, -1;
	// begin inline asm
	shfl.sync.down.b32 %r171, %r172, %r188, %r165, %r190;
	// end inline asm
	// begin inline asm
	shfl.sync.down.b32 %r176, %r177, %r188, %r165, %r190;
	// end inline asm
	mov.b64 	%rd403, {%r171, %r176};
	mov.b64 	%fd97, %rd403;
	mov.b64 	{%r182, %r187}, %rd445;
	// begin inline asm
	shfl.sync.down.b32 %r181, %r182, %r188, %r165, %r190;
	// end inline asm
	// begin inline asm
	shfl.sync.down.b32 %r186, %r187, %r188, %r165, %r190;
	// end inline asm
	mov.b64 	%rd66, {%r181, %r186};
	add.s32 	%r191, %r146, 2;
	setp.gt.s32 	%p342, %r191, %r165;
	mov.u64 	%rd446, %rd445;
	mov.f64 	%fd368, %fd367;
	@%p342 bra 	$L__BB11_78;
	abs.f64 	%fd98, %fd367;
	abs.f64 	%fd99, %fd97;
	setp.lt.f64 	%p343, %fd98, %fd99;
	setp.ge.f64 	%p344, %fd99, 0d3E7AD7F29ABCAF48;
	and.pred  	%p345, %p343, %p344;
	mov.u64 	%rd446, %rd66;
	mov.f64 	%fd368, %fd97;
	@%p345 bra 	$L__BB11_78;
	setp.lt.f64 	%p346, %fd99, %fd98;
	setp.ge.f64 	%p347, %fd98, 0d3E7AD7F29ABCAF48;
	and.pred  	%p348, %p347, %p346;
	mov.u64 	%rd446, %rd445;
	mov.f64 	%fd368, %fd367;
	@%p348 bra 	$L__BB11_78;
	setp.lt.s64 	%p349, %rd445, %rd66;
	min.s64 	%rd446, %rd445, %rd66;
	selp.f64 	%fd368, %fd367, %fd97, %p349;
$L__BB11_78:
	mov.b64 	%rd404, %fd368;
	mov.b64 	{%r193, %r198}, %rd404;
	mov.b32 	%r209, 4;
	mov.b32 	%r211, -1;
	// begin inline asm
	shfl.sync.down.b32 %r192, %r193, %r209, %r165, %r211;
	// end inline asm
	// begin inline asm
	shfl.sync.down.b32 %r197, %r198, %r209, %r165, %r211;
	// end inline asm
	mov.b64 	%rd405, {%r192, %r197};
	mov.b64 	%fd102, %rd405;
	mov.b64 	{%r203, %r208}, %rd446;
	// begin inline asm
	shfl.sync.down.b32 %r202, %r203, %r209, %r165, %r211;
	// end inline asm
	// begin inline asm
	shfl.sync.down.b32 %r207, %r208, %r209, %r165, %r211;
	// end inline asm
	mov.b64 	%rd69, {%r202, %r207};
	add.s32 	%r212, %r146, 4;
	setp.gt.s32 	%p350, %r212, %r165;
	mov.u64 	%rd447, %rd446;
	mov.f64 	%fd369, %fd368;
	@%p350 bra 	$L__BB11_82;
	abs.f64 	%fd103, %fd368;
	abs.f64 	%fd104, %fd102;
	setp.lt.f64 	%p351, %fd103, %fd104;
	setp.ge.f64 	%p352, %fd104, 0d3E7AD7F29ABCAF48;
	and.pred  	%p353, %p351, %p352;
	mov.u64 	%rd447, %rd69;
	mov.f64 	%fd369, %fd102;
	@%p353 bra 	$L__BB11_82;
	setp.lt.f64 	%p354, %fd104, %fd103;
	setp.ge.f64 	%p355, %fd103, 0d3E7AD7F29ABCAF48;
	and.pred  	%p356, %p355, %p354;
	mov.u64 	%rd447, %rd446;
	mov.f64 	%fd369, %fd368;
	@%p356 bra 	$L__BB11_82;
	setp.lt.s64 	%p357, %rd446, %rd69;
	min.s64 	%rd447, %rd446, %rd69;
	selp.f64 	%fd369, %fd368, %fd102, %p357;
$L__BB11_82:
	mov.b64 	%rd406, %fd369;
	mov.b64 	{%r214, %r219}, %rd406;
	mov.b32 	%r230, 8;
	mov.b32 	%r232, -1;
	// begin inline asm
	shfl.sync.down.b32 %r213, %r214, %r230, %r165, %r232;
	// end inline asm
	// begin inline asm
	shfl.sync.down.b32 %r218, %r219, %r230, %r165, %r232;
	// end inline asm
	mov.b64 	%rd407, {%r213, %r218};
	mov.b64 	%fd107, %rd407;
	mov.b64 	{%r224, %r229}, %rd447;
	// begin inline asm
	shfl.sync.down.b32 %r223, %r224, %r230, %r165, %r232;
	// end inline asm
	// begin inline asm
	shfl.sync.down.b32 %r228, %r229, %r230, %r165, %r232;
	// end inline asm
	mov.b64 	%rd72, {%r223, %r228};
	add.s32 	%r233, %r146, 8;
	setp.gt.s32 	%p358, %r233, %r165;
	mov.u64 	%rd448, %rd447;
	mov.f64 	%fd370, %fd369;
	@%p358 bra 	$L__BB11_86;
	abs.f64 	%fd108, %fd369;
	abs.f64 	%fd109, %fd107;
	setp.lt.f64 	%p359, %fd108, %fd109;
	setp.ge.f64 	%p360, %fd109, 0d3E7AD7F29ABCAF48;
	and.pred  	%p361, %p359, %p360;
	mov.u64 	%rd448, %rd72;
	mov.f64 	%fd370, %fd107;
	@%p361 bra 	$L__BB11_86;
	setp.lt.f64 	%p362, %fd109, %fd108;
	setp.ge.f64 	%p363, %fd108, 0d3E7AD7F29ABCAF48;
	and.pred  	%p364, %p363, %p362;
	mov.u64 	%rd448, %rd447;
	mov.f64 	%fd370, %fd369;
	@%p364 bra 	$L__BB11_86;
	setp.lt.s64 	%p365, %rd447, %rd72;
	min.s64 	%rd448, %rd447, %rd72;
	selp.f64 	%fd370, %fd369, %fd107, %p365;
$L__BB11_86:
	mov.b64 	%rd408, %fd370;
	mov.b64 	{%r235, %r240}, %rd408;
	mov.b32 	%r251, 16;
	mov.b32 	%r253, -1;
	// begin inline asm
	shfl.sync.down.b32 %r234, %r235, %r251, %r165, %r253;
	// end inline asm
	// begin inline asm
	shfl.sync.down.b32 %r239, %r240, %r251, %r165, %r253;
	// end inline asm
	mov.b64 	%rd409, {%r234, %r239};
	mov.b64 	%fd112, %rd409;
	mov.b64 	{%r245, %r250}, %rd448;
	// begin inline asm
	shfl.sync.down.b32 %r244, %r245, %r251, %r165, %r253;
	// end inline asm
	// begin inline asm
	shfl.sync.down.b32 %r249, %r250, %r251, %r165, %r253;
	// end inline asm
	mov.b64 	%rd75, {%r244, %r249};
	add.s32 	%r254, %r146, 16;
	setp.gt.s32 	%p366, %r254, %r165;
	mov.u64 	%rd508, %rd448;
	mov.f64 	%fd422, %fd370;
	@%p366 bra 	$L__BB11_90;
	abs.f64 	%fd113, %fd370;
	abs.f64 	%fd114, %fd112;
	setp.lt.f64 	%p367, %fd113, %fd114;
	setp.ge.f64 	%p368, %fd114, 0d3E7AD7F29ABCAF48;
	and.pred  	%p369, %p367, %p368;
	mov.u64 	%rd508, %rd75;
	mov.f64 	%fd422, %fd112;
	@%p369 bra 	$L__BB11_90;
	setp.lt.f64 	%p370, %fd114, %fd113;
	setp.ge.f64 	%p371, %fd113, 0d3E7AD7F29ABCAF48;
	and.pred  	%p372, %p371, %p370;
	mov.u64 	%rd508, %rd448;
	mov.f64 	%fd422, %fd370;
	@%p372 bra 	$L__BB11_90;
	setp.lt.s64 	%p373, %rd448, %rd75;
	min.s64 	%rd508, %rd448, %rd75;
	selp.f64 	%fd422, %fd370, %fd112, %p373;
$L__BB11_90:
	setp.ne.s32 	%p374, %r146, 0;
	@%p374 bra 	$L__BB11_92;
	shr.u32 	%r255, %r1, 1;
	and.b32  	%r256, %r255, 496;
	mov.u32 	%r257, _ZN6thrust24THRUST_300001_SM_1000_NS8cuda_cub4core6detail5shmemE;
	add.s32 	%r258, %r257, %r256;
	st.shared.f64 	[%r258+8], %fd422;
	st.shared.u64 	[%r258+16], %rd508;
$L__BB11_92:
	bar.sync 	0;
	setp.ne.s32 	%p375, %r1, 0;
	@%p375 bra 	$L__BB11_232;
	setp.lt.s32 	%p376, %r29, 33;
	mov.f64 	%fd372, %fd422;
	mov.u64 	%rd450, %rd508;
	@%p376 bra 	$L__BB11_97;
	ld.shared.f64 	%fd117, [_ZN6thrust24THRUST_300001_SM_1000_NS8cuda_cub4core6detail5shmemE+24];
	ld.shared.u64 	%rd78, [_ZN6thrust24THRUST_300001_SM_1000_NS8cuda_cub4core6detail5shmemE+32];
	abs.f64 	%fd118, %fd422;
	abs.f64 	%fd119, %fd117;
	setp.lt.f64 	%p377, %fd118, %fd119;
	setp.ge.f64 	%p378, %fd119, 0d3E7AD7F29ABCAF48;
	and.pred  	%p379, %p377, %p378;
	mov.f64 	%fd372, %fd117;
	mov.u64 	%rd450, %rd78;
	@%p379 bra 	$L__BB11_97;
	setp.lt.f64 	%p380, %fd119, %fd118;
	setp.ge.f64 	%p381, %fd118, 0d3E7AD7F29ABCAF48;
	and.pred  	%p382, %p381, %p380;
	mov.f64 	%fd372, %fd422;
	mov.u64 	%rd450, %rd508;
	@%p382 bra 	$L__BB11_97;
	setp.lt.s64 	%p383, %rd508, %rd78;
	min.s64 	%rd450, %rd508, %rd78;
	selp.f64 	%fd372, %fd422, %fd117, %p383;
$L__BB11_97:
	setp.lt.s32 	%p384, %r29, 65;
	mov.f64 	%fd373, %fd372;
	mov.u64 	%rd451, %rd450;
	@%p384 bra 	$L__BB11_101;
	ld.shared.f64 	%fd122, [_ZN6thrust24THRUST_300001_SM_1000_NS8cuda_cub4core6detail5shmemE+40];
	ld.shared.u64 	%rd81, [_ZN6thrust24THRUST_300001_SM_1000_NS8cuda_cub4core6detail5shmemE+48];
	abs.f64 	%fd123, %fd372;
	abs.f64 	%fd124, %fd122;
	setp.lt.f64 	%p385, %fd123, %fd124;
	setp.ge.f64 	%p386, %fd124, 0d3E7AD7F29ABCAF48;
	and.pred  	%p387, %p385, %p386;
	mov.f64 	%fd373, %fd122;
	mov.u64 	%rd451, %rd81;
	@%p387 bra 	$L__BB11_101;
	setp.lt.f64 	%p388, %fd124, %fd123;
	setp.ge.f64 	%p389, %fd123, 0d3E7AD7F29ABCAF48;
	and.pred  	%p390, %p389, %p388;
	mov.f64 	%fd373, %fd372;
	mov.u64 	%rd451, %rd450;
	@%p390 bra 	$L__BB11_101;
	setp.lt.s64 	%p391, %rd450, %rd81;
	min.s64 	%rd451, %rd450, %rd81;
	selp.f64 	%fd373, %fd372, %fd122, %p391;
$L__BB11_101:
	setp.lt.s32 	%p392, %r29, 97;
	mov.f64 	%fd374, %fd373;
	mov.u64 	%rd452, %rd451;
	@%p392 bra 	$L__BB11_105;
	ld.shared.f64 	%fd127, [_ZN6thrust24THRUST_300001_SM_1000_NS8cuda_cub4core6detail5shmemE+56];
	ld.shared.u64 	%rd84, [_ZN6thrust24THRUST_300001_SM_1000_NS8cuda_cub4core6detail5shmemE+64];
	abs.f64 	%fd128, %fd373;
	abs.f64 	%fd129, %fd127;
	setp.lt.f64 	%p393, %fd128, %fd129;
	setp.ge.f64 	%p394, %fd129, 0d3E7AD7F29ABCAF48;
	and.pred  	%p395, %p393, %p394;
	mov.f64 	%fd374, %fd127;
	mov.u64 	%rd452, %rd84;
	@%p395 bra 	$L__BB11_105;
	setp.lt.f64 	%p396, %fd129, %fd128;
	setp.ge.f64 	%p397, %fd128, 0d3E7AD7F29ABCAF48;
	and.pred  	%p398, %p397, %p396;
	mov.f64 	%fd374, %fd373;
	mov.u64 	%rd452, %rd451;
	@%p398 bra 	$L__BB11_105;
	setp.lt.s64 	%p399, %rd451, %rd84;
	min.s64 	%rd452, %rd451, %rd84;
	selp.f64 	%fd374, %fd373, %fd127, %p399;
$L__BB11_105:
	setp.lt.s32 	%p400, %r29, 129;
	mov.f64 	%fd375, %fd374;
	mov.u64 	%rd453, %rd452;
	@%p400 bra 	$L__BB11_109;
	ld.shared.f64 	%fd132, [_ZN6thrust24THRUST_300001_SM_1000_NS8cuda_cub4core6detail5shmemE+72];
	ld.shared.u64 	%rd87, [_ZN6thrust24THRUST_300001_SM_1000_NS8cuda_cub4core6detail5shmemE+80];
	abs.f64 	%fd133, %fd374;
	abs.f64 	%fd134, %fd132;
	setp.lt.f64 	%p401, %fd133, %fd134;
	setp.ge.f64 	%p402, %fd134, 0d3E7AD7F29ABCAF48;
	and.pred  	%p403, %p401, %p402;
	mov.f64 	%fd375, %fd132;
	mov.u64 	%rd453, %rd87;
	@%p403 bra 	$L__BB11_109;
	setp.lt.f64 	%p404, %fd134, %fd133;
	setp.ge.f64 	%p405, %fd133, 0d3E7AD7F29ABCAF48;
	and.pred  	%p406, %p405, %p404;
	mov.f64 	%fd375, %fd374;
	mov.u64 	%rd453, %rd452;
	@%p406 bra 	$L__BB11_109;
	setp.lt.s64 	%p407, %rd452, %rd87;
	min.s64 	%rd453, %rd452, %rd87;
	selp.f64 	%fd375, %fd374, %fd132, %p407;
$L__BB11_109:
	setp.lt.s32 	%p408, %r29, 161;
	mov.f64 	%fd376, %fd375;
	mov.u64 	%rd454, %rd453;
	@%p408 bra 	$L__BB11_113;
	ld.shared.f64 	%fd137, [_ZN6thrust24THRUST_300001_SM_1000_NS8cuda_cub4core6detail5shmemE+88];
	ld.shared.u64 	%rd90, [_ZN6thrust24THRUST_300001_SM_1000_NS8cuda_cub4core6detail5shmemE+96];
	abs.f64 	%fd138, %fd375;
	abs.f64 	%fd139, %fd137;
	setp.lt.f64 	%p409, %fd138, %fd139;
	setp.ge.f64 	%p410, %fd139, 0d3E7AD7F29ABCAF48;
	and.pred  	%p411, %p409, %p410;
	mov.f64 	%fd376, %fd137;
	mov.u64 	%rd454, %rd90;
	@%p411 bra 	$L__BB11_113;
	setp.lt.f64 	%p412, %fd139, %fd138;
	setp.ge.f64 	%p413, %fd138, 0d3E7AD7F29ABCAF48;
	and.pred  	%p414, %p413, %p412;
	mov.f64 	%fd376, %fd375;
	mov.u64 	%rd454, %rd453;
	@%p414 bra 	$L__BB11_113;
	setp.lt.s64 	%p415, %rd453, %rd90;
	min.s64 	%rd454, %rd453, %rd90;
	selp.f64 	%fd376, %fd375, %fd137, %p415;
$L__BB11_113:
	setp.lt.s32 	%p416, %r29, 193;
	mov.f64 	%fd377, %fd376;
	mov.u64 	%rd455, %rd454;
	@%p416 bra 	$L__BB11_117;
	ld.shared.f64 	%fd142, [_ZN6thrust24THRUST_300001_SM_1000_NS8cuda_cub4core6detail5shmemE+104];
	ld.shared.u64 	%rd93, [_ZN6thrust24THRUST_300001_SM_1000_NS8cuda_cub4core6detail5shmemE+112];
	abs.f64 	%fd143, %fd376;
	abs.f64 	%fd144, %fd142;
	setp.lt.f64 	%p417, %fd143, %fd144;
	setp.ge.f64 	%p418, %fd144, 0d3E7AD7F29ABCAF48;
	and.pred  	%p419, %p417, %p418;
	mov.f64 	%fd377, %fd142;
	mov.u64 	%rd455, %rd93;
	@%p419 bra 	$L__BB11_117;
	setp.lt.f64 	%p420, %fd144, %fd143;
	setp.ge.f64 	%p421, %fd143, 0d3E7AD7F29ABCAF48;
	and.pred  	%p422, %p421, %p420;
	mov.f64 	%fd377, %fd376;
	mov.u64 	%rd455, %rd454;
	@%p422 bra 	$L__BB11_117;
	setp.lt.s64 	%p423, %rd454, %rd93;
	min.s64 	%rd455, %rd454, %rd93;
	selp.f64 	%fd377, %fd376, %fd142, %p423;
$L__BB11_117:
	setp.lt.s32 	%p424, %r29, 225;
	mov.u64 	%rd508, %rd455;
	mov.f64 	%fd422, %fd377;
	@%p424 bra 	$L__BB11_232;
	ld.shared.f64 	%fd147, [_ZN6thrust24THRUST_300001_SM_1000_NS8cuda_cub4core6detail5shmemE+120];
	ld.shared.u64 	%rd96, [_ZN6thrust24THRUST_300001_SM_1000_NS8cuda_cub4core6detail5shmemE+128];
	abs.f64 	%fd148, %fd377;
	abs.f64 	%fd149, %fd147;
	setp.lt.f64 	%p425, %fd148, %fd149;
	setp.ge.f64 	%p426, %fd149, 0d3E7AD7F29ABCAF48;
	and.pred  	%p427, %p425, %p426;
	mov.u64 	%rd508, %rd96;
	mov.f64 	%fd422, %fd147;
	@%p427 bra 	$L__BB11_232;
	setp.lt.f64 	%p428, %fd149, %fd148;
	setp.ge.f64 	%p429, %fd148, 0d3E7AD7F29ABCAF48;
	and.pred  	%p430, %p429, %p428;
	mov.u64 	%rd508, %rd455;
	mov.f64 	%fd422, %fd377;
	@%p430 bra 	$L__BB11_232;
	setp.lt.s64 	%p431, %rd455, %rd96;
	min.s64 	%rd508, %rd455, %rd96;
	selp.f64 	%fd422, %fd377, %fd147, %p431;
	bra.uni 	$L__BB11_232;
$L__BB11_121:
	mov.u32 	%r16, %tid.x;
	cvt.u64.u32 	%rd98, %r16;
	mul.wide.u32 	%rd258, %r16, 16;
	add.s64 	%rd239, %rd236, %rd258;
	// begin inline asm
	ld.global.nc.u64 %rd238, [%rd239];
	// end inline asm
	add.s64 	%rd241, %rd239, 8;
	// begin inline asm
	ld.global.nc.u64 %rd240, [%rd241];
	// end inline asm
	mov.b64 	%fd151, %rd238;
	add.s64 	%rd243, %rd239, 4096;
	// begin inline asm
	ld.global.nc.u64 %rd242, [%rd243];
	// end inline asm
	add.s64 	%rd245, %rd239, 4104;
	// begin inline asm
	ld.global.nc.u64 %rd456, [%rd245];
	// end inline asm
	mov.b64 	%fd378, %rd242;
	add.s64 	%rd247, %rd239, 8192;
	// begin inline asm
	ld.global.nc.u64 %rd246, [%rd247];
	// end inline asm
	add.s64 	%rd249, %rd239, 8200;
	// begin inline asm
	ld.global.nc.u64 %rd457, [%rd249];
	// end inline asm
	mov.b64 	%fd379, %rd246;
	add.s64 	%rd251, %rd239, 12288;
	// begin inline asm
	ld.global.nc.u64 %rd250, [%rd251];
	// end inline asm
	add.s64 	%rd253, %rd239, 12296;
	// begin inline asm
	ld.global.nc.u64 %rd458, [%rd253];
	// end inline asm
	mov.b64 	%fd380, %rd250;
	add.s64 	%rd255, %rd239, 16384;
	// begin inline asm
	ld.global.nc.u64 %rd254, [%rd255];
	// end inline asm
	add.s64 	%rd257, %rd239, 16392;
	// begin inline asm
	ld.global.nc.u64 %rd495, [%rd257];
	// end inline asm
	mov.b64 	%fd409, %rd254;
	abs.f64 	%fd156, %fd151;
	abs.f64 	%fd157, %fd378;
	setp.lt.f64 	%p3, %fd156, %fd157;
	setp.ge.f64 	%p4, %fd157, 0d3E7AD7F29ABCAF48;
	and.pred  	%p5, %p3, %p4;
	@%p5 bra 	$L__BB11_123;
	setp.lt.f64 	%p6, %fd157, %fd156;
	setp.ge.f64 	%p7, %fd156, 0d3E7AD7F29ABCAF48;
	and.pred  	%p8, %p7, %p6;
	setp.lt.s64 	%p9, %rd240, %rd456;
	or.pred  	%p10, %p8, %p9;
	selp.b64 	%rd456, %rd240, %rd456, %p10;
	selp.f64 	%fd378, %fd151, %fd378, %p10;
$L__BB11_123:
	abs.f64 	%fd160, %fd378;
	abs.f64 	%fd161, %fd379;
	setp.lt.f64 	%p11, %fd160, %fd161;
	setp.ge.f64 	%p12, %fd161, 0d3E7AD7F29ABCAF48;
	and.pred  	%p13, %p11, %p12;
	@%p13 bra 	$L__BB11_125;
	setp.lt.f64 	%p14, %fd161, %fd160;
	setp.ge.f64 	%p15, %fd160, 0d3E7AD7F29ABCAF48;
	and.pred  	%p16, %p15, %p14;
	setp.lt.s64 	%p17, %rd456, %rd457;
	or.pred  	%p18, %p16, %p17;
	selp.b64 	%rd457, %rd456, %rd457, %p18;
	selp.f64 	%fd379, %fd378, %fd379, %p18;
$L__BB11_125:
	abs.f64 	%fd164, %fd379;
	abs.f64 	%fd165, %fd380;
	setp.lt.f64 	%p19, %fd164, %fd165;
	setp.ge.f64 	%p20, %fd165, 0d3E7AD7F29ABCAF48;
	and.pred  	%p21, %p19, %p20;
	@%p21 bra 	$L__BB11_127;
	setp.lt.f64 	%p22, %fd165, %fd164;
	setp.ge.f64 	%p23, %fd164, 0d3E7AD7F29ABCAF48;
	and.pred  	%p24, %p23, %p22;
	setp.lt.s64 	%p25, %rd457, %rd458;
	or.pred  	%p26, %p24, %p25;
	selp.b64 	%rd458, %rd457, %rd458, %p26;
	selp.f64 	%fd380, %fd379, %fd380, %p26;
$L__BB11_127:
	abs.f64 	%fd168, %fd380;
	abs.f64 	%fd169, %fd409;
	setp.lt.f64 	%p27, %fd168, %fd169;
	setp.ge.f64 	%p28, %fd169, 0d3E7AD7F29ABCAF48;
	and.pred  	%p29, %p27, %p28;
	@%p29 bra 	$L__BB11_129;
	setp.lt.f64 	%p30, %fd169, %fd168;
	setp.ge.f64 	%p31, %fd168, 0d3E7AD7F29ABCAF48;
	and.pred  	%p32, %p31, %p30;
	setp.lt.s64 	%p33, %rd458, %rd495;
	or.pred  	%p34, %p32, %p33;
	selp.b64 	%rd495, %rd458, %rd495, %p34;
	selp.f64 	%fd409, %fd380, %fd409, %p34;
$L__BB11_129:
	setp.lt.u32 	%p35, %r29, 2560;
	mov.b64 	%rd474, 1280;
	@%p35 bra 	$L__BB11_165;
	add.s64 	%rd262, %rd1, -2560;
	mul.hi.u64 	%rd263, %rd262, -3689348814741910323;
	shr.u64 	%rd112, %rd263, 10;
	setp.lt.u64 	%p36, %rd262, 1280;
	mov.b64 	%rd474, 1280;
	@%p36 bra 	$L__BB11_153;
	add.s64 	%rd265, %rd112, 1;
	and.b64  	%rd460, %rd265, 36028797018963966;
	shl.b64 	%rd266, %rd98, 4;
	add.s64 	%rd267, %rd266, %rd236;
	add.s64 	%rd461, %rd267, 57352;
	mov.b64 	%rd474, 1280;
$L__BB11_132:
	add.s64 	%rd269, %rd461, -36872;
	// begin inline asm
	ld.global.nc.u64 %rd268, [%rd269];
	// end inline asm
	add.s64 	%rd271, %rd461, -36864;
	// begin inline asm
	ld.global.nc.u64 %rd464, [%rd271];
	// end inline asm
	mov.b64 	%fd383, %rd268;
	add.s64 	%rd273, %rd461, -32776;
	// begin inline asm
	ld.global.nc.u64 %rd272, [%rd273];
	// end inline asm
	add.s64 	%rd275, %rd461, -32768;
	// begin inline asm
	ld.global.nc.u64 %rd465, [%rd275];
	// end inline asm
	mov.b64 	%fd384, %rd272;
	add.s64 	%rd277, %rd461, -28680;
	// begin inline asm
	ld.global.nc.u64 %rd276, [%rd277];
	// end inline asm
	add.s64 	%rd279, %rd461, -28672;
	// begin inline asm
	ld.global.nc.u64 %rd466, [%rd279];
	// end inline asm
	mov.b64 	%fd385, %rd276;
	add.s64 	%rd281, %rd461, -24584;
	// begin inline asm
	ld.global.nc.u64 %rd280, [%rd281];
	// end inline asm
	add.s64 	%rd283, %rd461, -24576;
	// begin inline asm
	ld.global.nc.u64 %rd467, [%rd283];
	// end inline asm
	mov.b64 	%fd386, %rd280;
	add.s64 	%rd285, %rd461, -20488;
	// begin inline asm
	ld.global.nc.u64 %rd284, [%rd285];
	// end inline asm
	add.s64 	%rd287, %rd461, -20480;
	// begin inline asm
	ld.global.nc.u64 %rd468, [%rd287];
	// end inline asm
	mov.b64 	%fd387, %rd284;
	abs.f64 	%fd178, %fd409;
	abs.f64 	%fd179, %fd383;
	setp.lt.f64 	%p37, %fd178, %fd179;
	setp.ge.f64 	%p38, %fd179, 0d3E7AD7F29ABCAF48;
	and.pred  	%p39, %p37, %p38;
	@%p39 bra 	$L__BB11_134;
	setp.lt.f64 	%p40, %fd179, %fd178;
	setp.ge.f64 	%p41, %fd178, 0d3E7AD7F29ABCAF48;
	and.pred  	%p42, %p41, %p40;
	setp.lt.s64 	%p43, %rd495, %rd464;
	or.pred  	%p44, %p42, %p43;
	selp.b64 	%rd464, %rd495, %rd464, %p44;
	selp.f64 	%fd383, %fd409, %fd383, %p44;
$L__BB11_134:
	abs.f64 	%fd182, %fd383;
	abs.f64 	%fd183, %fd384;
	setp.lt.f64 	%p45, %fd182, %fd183;
	setp.ge.f64 	%p46, %fd183, 0d3E7AD7F29ABCAF48;
	and.pred  	%p47, %p45, %p46;
	@%p47 bra 	$L__BB11_136;
	setp.lt.f64 	%p48, %fd183, %fd182;
	setp.ge.f64 	%p49, %fd182, 0d3E7AD7F29ABCAF48;
	and.pred  	%p50, %p49, %p48;
	setp.lt.s64 	%p51, %rd464, %rd465;
	or.pred  	%p52, %p50, %p51;
	selp.b64 	%rd465, %rd464, %rd465, %p52;
	selp.f64 	%fd384, %fd383, %fd384, %p52;
$L__BB11_136:
	abs.f64 	%fd186, %fd384;
	abs.f64 	%fd187, %fd385;
	setp.lt.f64 	%p53, %fd186, %fd187;
	setp.ge.f64 	%p54, %fd187, 0d3E7AD7F29ABCAF48;
	and.pred  	%p55, %p53, %p54;
	@%p55 bra 	$L__BB11_138;
	setp.lt.f64 	%p56, %fd187, %fd186;
	setp.ge.f64 	%p57, %fd186, 0d3E7AD7F29ABCAF48;
	and.pred  	%p58, %p57, %p56;
	setp.lt.s64 	%p59, %rd465, %rd466;
	or.pred  	%p60, %p58, %p59;
	selp.b64 	%rd466, %rd465, %rd466, %p60;
	selp.f64 	%fd385, %fd384, %fd385, %p60;
$L__BB11_138:
	abs.f64 	%fd190, %fd385;
	abs.f64 	%fd191, %fd386;
	setp.lt.f64 	%p61, %fd190, %fd191;
	setp.ge.f64 	%p62, %fd191, 0d3E7AD7F29ABCAF48;
	and.pred  	%p63, %p61, %p62;
	@%p63 bra 	$L__BB11_140;
	setp.lt.f64 	%p64, %fd191, %fd190;
	setp.ge.f64 	%p65, %fd190, 0d3E7AD7F29ABCAF48;
	and.pred  	%p66, %p65, %p64;
	setp.lt.s64 	%p67, %rd466, %rd467;
	or.pred  	%p68, %p66, %p67;
	selp.b64 	%rd467, %rd466, %rd467, %p68;
	selp.f64 	%fd386, %fd385, %fd386, %p68;
$L__BB11_140:
	abs.f64 	%fd194, %fd386;
	abs.f64 	%fd195, %fd387;
	setp.lt.f64 	%p69, %fd194, %fd195;
	setp.ge.f64 	%p70, %fd195, 0d3E7AD7F29ABCAF48;
	and.pred  	%p71, %p69, %p70;
	@%p71 bra 	$L__BB11_142;
	setp.lt.f64 	%p72, %fd195, %fd194;
	setp.ge.f64 	%p73, %fd194, 0d3E7AD7F29ABCAF48;
	and.pred  	%p74, %p73, %p72;
	setp.lt.s64 	%p75, %rd467, %rd468;
	or.pred  	%p76, %p74, %p75;
	selp.b64 	%rd468, %rd467, %rd468, %p76;
	selp.f64 	%fd387, %fd386, %fd387, %p76;
$L__BB11_142:
	add.s64 	%rd289, %rd461, -16392;
	// begin inline asm
	ld.global.nc.u64 %rd288, [%rd289];
	// end inline asm
	add.s64 	%rd291, %rd461, -16384;
	// begin inline asm
	ld.global.nc.u64 %rd469, [%rd291];
	// end inline asm
	mov.b64 	%fd388, %rd288;
	add.s64 	%rd293, %rd461, -12296;
	// begin inline asm
	ld.global.nc.u64 %rd292, [%rd293];
	// end inline asm
	add.s64 	%rd295, %rd461, -12288;
	// begin inline asm
	ld.global.nc.u64 %rd470, [%rd295];
	// end inline asm
	mov.b64 	%fd389, %rd292;
	add.s64 	%rd297, %rd461, -8200;
	// begin inline asm
	ld.global.nc.u64 %rd296, [%rd297];
	// end inline asm
	add.s64 	%rd299, %rd461, -8192;
	// begin inline asm
	ld.global.nc.u64 %rd471, [%rd299];
	// end inline asm
	mov.b64 	%fd390, %rd296;
	add.s64 	%rd301, %rd461, -4104;
	// begin inline asm
	ld.global.nc.u64 %rd300, [%rd301];
	// end inline asm
	add.s64 	%rd303, %rd461, -4096;
	// begin inline asm
	ld.global.nc.u64 %rd472, [%rd303];
	// end inline asm
	mov.b64 	%fd391, %rd300;
	add.s64 	%rd305, %rd461, -8;
	// begin inline asm
	ld.global.nc.u64 %rd304, [%rd305];
	// end inline asm
	// begin inline asm
	ld.global.nc.u64 %rd495, [%rd461];
	// end inline asm
	mov.b64 	%fd409, %rd304;
	abs.f64 	%fd203, %fd387;
	abs.f64 	%fd204, %fd388;
	setp.lt.f64 	%p77, %fd203, %fd204;
	setp.ge.f64 	%p78, %fd204, 0d3E7AD7F29ABCAF48;
	and.pred  	%p79, %p77, %p78;
	@%p79 bra 	$L__BB11_144;
	setp.lt.f64 	%p80, %fd204, %fd203;
	setp.ge.f64 	%p81, %fd203, 0d3E7AD7F29ABCAF48;
	and.pred  	%p82, %p81, %p80;
	setp.lt.s64 	%p83, %rd468, %rd469;
	or.pred  	%p84, %p82, %p83;
	selp.b64 	%rd469, %rd468, %rd469, %p84;
	selp.f64 	%fd388, %fd387, %fd388, %p84;
$L__BB11_144:
	abs.f64 	%fd207, %fd388;
	abs.f64 	%fd208, %fd389;
	setp.lt.f64 	%p85, %fd207, %fd208;
	setp.ge.f64 	%p86, %fd208, 0d3E7AD7F29ABCAF48;
	and.pred  	%p87, %p85, %p86;
	@%p87 bra 	$L__BB11_146;
	setp.lt.f64 	%p88, %fd208, %fd207;
	setp.ge.f64 	%p89, %fd207, 0d3E7AD7F29ABCAF48;
	and.pred  	%p90, %p89, %p88;
	setp.lt.s64 	%p91, %rd469, %rd470;
	or.pred  	%p92, %p90, %p91;
	selp.b64 	%rd470, %rd469, %rd470, %p92;
	selp.f64 	%fd389, %fd388, %fd389, %p92;
$L__BB11_146:
	abs.f64 	%fd211, %fd389;
	abs.f64 	%fd212, %fd390;
	setp.lt.f64 	%p93, %fd211, %fd212;
	setp.ge.f64 	%p94, %fd212, 0d3E7AD7F29ABCAF48;
	and.pred  	%p95, %p93, %p94;
	@%p95 bra 	$L__BB11_148;
	setp.lt.f64 	%p96, %fd212, %fd211;
	setp.ge.f64 	%p97, %fd211, 0d3E7AD7F29ABCAF48;
	and.pred  	%p98, %p97, %p96;
	setp.lt.s64 	%p99, %rd470, %rd471;
	or.pred  	%p100, %p98, %p99;
	selp.b64 	%rd471, %rd470, %rd471, %p100;
	selp.f64 	%fd390, %fd389, %fd390, %p100;
$L__BB11_148:
	abs.f64 	%fd215, %fd390;
	abs.f64 	%fd216, %fd391;
	setp.lt.f64 	%p101, %fd215, %fd216;
	setp.ge.f64 	%p102, %fd216, 0d3E7AD7F29ABCAF48;
	and.pred  	%p103, %p101, %p102;
	@%p103 bra 	$L__BB11_150;
	setp.lt.f64 	%p104, %fd216, %fd215;
	setp.ge.f64 	%p105, %fd215, 0d3E7AD7F29ABCAF48;
	and.pred  	%p106, %p105, %p104;
	setp.lt.s64 	%p107, %rd471, %rd472;
	or.pred  	%p108, %p106, %p107;
	selp.b64 	%rd472, %rd471, %rd472, %p108;
	selp.f64 	%fd391, %fd390, %fd391, %p108;
$L__BB11_150:
	abs.f64 	%fd219, %fd391;
	abs.f64 	%fd220, %fd409;
	setp.lt.f64 	%p109, %fd219, %fd220;
	setp.ge.f64 	%p110, %fd220, 0d3E7AD7F29ABCAF48;
	and.pred  	%p111, %p109, %p110;
	@%p111 bra 	$L__BB11_152;
	setp.lt.f64 	%p112, %fd220, %fd219;
	setp.ge.f64 	%p113, %fd219, 0d3E7AD7F29ABCAF48;
	and.pred  	%p114, %p113, %p112;
	setp.lt.s64 	%p115, %rd472, %rd495;
	or.pred  	%p116, %p114, %p115;
	selp.b64 	%rd495, %rd472, %rd495, %p116;
	selp.f64 	%fd409, %fd391, %fd409, %p116;
$L__BB11_152:
	add.s64 	%rd474, %rd474, 2560;
	add.s64 	%rd461, %rd461, 40960;
	add.s64 	%rd460, %rd460, -2;
	setp.ne.s64 	%p117, %rd460, 0;
	@%p117 bra 	$L__BB11_132;
$L__BB11_153:
	and.b64  	%rd308, %rd112, 1;
	setp.eq.b64 	%p118, %rd308, 1;
	@%p118 bra 	$L__BB11_165;
	shl.b64 	%rd329, %rd474, 4;
	mul.wide.u32 	%rd330, %r16, 16;
	add.s64 	%rd331, %rd236, %rd330;
	add.s64 	%rd310, %rd331, %rd329;
	// begin inline asm
	ld.global.nc.u64 %rd309, [%rd310];
	// end inline asm
	add.s64 	%rd312, %rd310, 8;
	// begin inline asm
	ld.global.nc.u64 %rd478, [%rd312];
	// end inline asm
	mov.b64 	%fd395, %rd309;
	add.s64 	%rd314, %rd310, 4096;
	// begin inline asm
	ld.global.nc.u64 %rd313, [%rd314];
	// end inline asm
	add.s64 	%rd316, %rd310, 4104;
	// begin inline asm
	ld.global.nc.u64 %rd479, [%rd316];
	// end inline asm
	mov.b64 	%fd396, %rd313;
	add.s64 	%rd318, %rd310, 8192;
	// begin inline asm
	ld.global.nc.u64 %rd317, [%rd318];
	// end inline asm
	add.s64 	%rd320, %rd310, 8200;
	// begin inline asm
	ld.global.nc.u64 %rd480, [%rd320];
	// end inline asm
	mov.b64 	%fd397, %rd317;
	add.s64 	%rd322, %rd310, 12288;
	// begin inline asm
	ld.global.nc.u64 %rd321, [%rd322];
	// end inline asm
	add.s64 	%rd324, %rd310, 12296;
	// begin inline asm
	ld.global.nc.u64 %rd481, [%rd324];
	// end inline asm
	mov.b64 	%fd398, %rd321;
	add.s64 	%rd326, %rd310, 16384;
	// begin inline asm
	ld.global.nc.u64 %rd325, [%rd326];
	// end inline asm
	add.s64 	%rd328, %rd310, 16392;
	// begin inline asm
	ld.global.nc.u64 %rd482, [%rd328];
	// end inline asm
	mov.b64 	%fd399, %rd325;
	abs.f64 	%fd230, %fd409;
	abs.f64 	%fd231, %fd395;
	setp.lt.f64 	%p119, %fd230, %fd231;
	setp.ge.f64 	%p120, %fd231, 0d3E7AD7F29ABCAF48;
	and.pred  	%p121, %p119, %p120;
	@%p121 bra 	$L__BB11_156;
	setp.lt.f64 	%p122, %fd231, %fd230;
	setp.ge.f64 	%p123, %fd230, 0d3E7AD7F29ABCAF48;
	and.pred  	%p124, %p123, %p122;
	setp.lt.s64 	%p125, %rd495, %rd478;
	or.pred  	%p126, %p124, %p125;
	selp.b64 	%rd478, %rd495, %rd478, %p126;
	selp.f64 	%fd395, %fd409, %fd395, %p126;
$L__BB11_156:
	abs.f64 	%fd234, %fd395;
	abs.f64 	%fd235, %fd396;
	setp.lt.f64 	%p127, %fd234, %fd235;
	setp.ge.f64 	%p128, %fd235, 0d3E7AD7F29ABCAF48;
	and.pred  	%p129, %p127, %p128;
	@%p129 bra 	$L__BB11_158;
	setp.lt.f64 	%p130, %fd235, %fd234;
	setp.ge.f64 	%p131, %fd234, 0d3E7AD7F29ABCAF48;
	and.pred  	%p132, %p131, %p130;
	setp.lt.s64 	%p133, %rd478, %rd479;
	or.pred  	%p134, %p132, %p133;
	selp.b64 	%rd479, %rd478, %rd479, %p134;
	selp.f64 	%fd396, %fd395, %fd396, %p134;
$L__BB11_158:
	abs.f64 	%fd238, %fd396;
	abs.f64 	%fd239, %fd397;
	setp.lt.f64 	%p135, %fd238, %fd239;
	setp.ge.f64 	%p136, %fd239, 0d3E7AD7F29ABCAF48;
	and.pred  	%p137, %p135, %p136;
	@%p137 bra 	$L__BB11_160;
	setp.lt.f64 	%p138, %fd239, %fd238;
	setp.ge.f64 	%p139, %fd238, 0d3E7AD7F29ABCAF48;
	and.pred  	%p140, %p139, %p138;
	setp.lt.s64 	%p141, %rd479, %rd480;
	or.pred  	%p142, %p140, %p141;
	selp.b64 	%rd480, %rd479, %rd480, %p142;
	selp.f64 	%fd397, %fd396, %fd397, %p142;
$L__BB11_160:
	abs.f64 	%fd242, %fd397;
	abs.f64 	%fd243, %fd398;
	setp.lt.f64 	%p143, %fd242, %fd243;
	setp.ge.f64 	%p144, %fd243, 0d3E7AD7F29ABCAF48;
	and.pred  	%p145, %p143, %p144;
	@%p145 bra 	$L__BB11_162;
	setp.lt.f64 	%p146, %fd243, %fd242;
	setp.ge.f64 	%p147, %fd242, 0d3E7AD7F29ABCAF48;
	and.pred  	%p148, %p147, %p146;
	setp.lt.s64 	%p149, %rd480, %rd481;
	or.pred  	%p150, %p148, %p149;
	selp.b64 	%rd481, %rd480, %rd481, %p150;
	selp.f64 	%fd398, %fd397, %fd398, %p150;
$L__BB11_162:
	abs.f64 	%fd246, %fd398;
	abs.f64 	%fd247, %fd399;
	setp.lt.f64 	%p151, %fd246, %fd247;
	setp.ge.f64 	%p152, %fd247, 0d3E7AD7F29ABCAF48;
	and.pred  	%p153, %p151, %p152;
	@%p153 bra 	$L__BB11_164;
	setp.lt.f64 	%p154, %fd247, %fd246;
	setp.ge.f64 	%p155, %fd246, 0d3E7AD7F29ABCAF48;
	and.pred  	%p156, %p155, %p154;
	setp.lt.s64 	%p157, %rd481, %rd482;
	or.pred  	%p158, %p156, %p157;
	selp.b64 	%rd482, %rd481, %rd482, %p158;
	selp.f64 	%fd399, %fd398, %fd399, %p158;
$L__BB11_164:
	add.s64 	%rd474, %rd474, 1280;
	mov.u64 	%rd495, %rd482;
	mov.f64 	%fd409, %fd399;
$L__BB11_165:
	cvt.s64.s32 	%rd332, %r29;
	setp.ge.s64 	%p159, %rd474, %rd332;
	@%p159 bra 	$L__BB11_188;
	cvt.u32.u64 	%r17, %rd474;
	sub.s32 	%r18, %r29, %r17;
	setp.ge.s32 	%p160, %r16, %r18;
	@%p160 bra 	$L__BB11_188;
	not.b32 	%r30, %r16;
	add.s32 	%r31, %r29, %r30;
	sub.s32 	%r19, %r31, %r17;
	and.b32  	%r32, %r19, 768;
	setp.eq.s32 	%p161, %r32, 768;
	mov.u32 	%r372, %r16;
	@%p161 bra 	$L__BB11_173;
	cvt.u64.u32 	%rd334, %r16;
	add.s64 	%rd335, %rd474, %rd334;
	shl.b64 	%rd336, %rd335, 4;
	add.s64 	%rd485, %rd236, %rd336;
	shr.u32 	%r33, %r19, 8;
	add.s32 	%r34, %r33, 1;
	and.b32  	%r35, %r34, 3;
	neg.s32 	%r370, %r35;
	mov.u32 	%r372, %r16;
$L__BB11_169:
	.pragma "nounroll";
	mov.u64 	%rd176, %rd495;
	mov.f64 	%fd251, %fd409;
	// begin inline asm
	ld.global.nc.u64 %rd337, [%rd485];
	// end inline asm
	add.s64 	%rd340, %rd485, 8;
	// begin inline asm
	ld.global.nc.u64 %rd339, [%rd340];
	// end inline asm
	mov.b64 	%fd252, %rd337;
	abs.f64 	%fd253, %fd251;
	abs.f64 	%fd254, %fd252;
	setp.lt.f64 	%p162, %fd253, %fd254;
	setp.ge.f64 	%p163, %fd254, 0d3E7AD7F29ABCAF48;
	and.pred  	%p164, %p162, %p163;
	mov.f64 	%fd409, %fd252;
	mov.u64 	%rd495, %rd339;
	@%p164 bra 	$L__BB11_172;
	setp.lt.f64 	%p165, %fd254, %fd253;
	setp.ge.f64 	%p166, %fd253, 0d3E7AD7F29ABCAF48;
	and.pred  	%p167, %p166, %p165;
	mov.f64 	%fd409, %fd251;
	mov.u64 	%rd495, %rd176;
	@%p167 bra 	$L__BB11_172;
	setp.lt.s64 	%p168, %rd176, %rd339;
	selp.f64 	%fd409, %fd251, %fd252, %p168;
	min.s64 	%rd495, %rd176, %rd339;
$L__BB11_172:
	add.s32 	%r372, %r372, 256;
	add.s64 	%rd485, %rd485, 4096;
	add.s32 	%r370, %r370, 1;
	setp.ne.s32 	%p169, %r370, 0;
	@%p169 bra 	$L__BB11_169;
$L__BB11_173:
	setp.lt.u32 	%p170, %r19, 768;
	@%p170 bra 	$L__BB11_188;
	cvt.u64.u32 	%rd341, %r372;
	add.s64 	%rd342, %rd474, %rd341;
	shl.b64 	%rd343, %rd342, 4;
	add.s64 	%rd344, %rd343, %rd236;
	add.s64 	%rd490, %rd344, 12296;
$L__BB11_175:
	add.s64 	%rd346, %rd490, -12296;
	// begin inline asm
	ld.global.nc.u64 %rd345, [%rd346];
	// end inline asm
	add.s64 	%rd348, %rd490, -12288;
	// begin inline asm
	ld.global.nc.u64 %rd347, [%rd348];
	// end inline asm
	mov.b64 	%fd260, %rd345;
	abs.f64 	%fd261, %fd409;
	abs.f64 	%fd262, %fd260;
	setp.lt.f64 	%p171, %fd261, %fd262;
	setp.ge.f64 	%p172, %fd262, 0d3E7AD7F29ABCAF48;
	and.pred  	%p173, %p171, %p172;
	mov.f64 	%fd406, %fd260;
	mov.u64 	%rd492, %rd347;
	@%p173 bra 	$L__BB11_178;
	setp.lt.f64 	%p174, %fd262, %fd261;
	setp.ge.f64 	%p175, %fd261, 0d3E7AD7F29ABCAF48;
	and.pred  	%p176, %p175, %p174;
	mov.f64 	%fd406, %fd409;
	mov.u64 	%rd492, %rd495;
	@%p176 bra 	$L__BB11_178;
	setp.lt.s64 	%p177, %rd495, %rd347;
	selp.f64 	%fd406, %fd409, %fd260, %p177;
	min.s64 	%rd492, %rd495, %rd347;
$L__BB11_178:
	add.s64 	%rd350, %rd490, -8200;
	// begin inline asm
	ld.global.nc.u64 %rd349, [%rd350];
	// end inline asm
	add.s64 	%rd352, %rd490, -8192;
	// begin inline asm
	ld.global.nc.u64 %rd351, [%rd352];
	// end inline asm
	mov.b64 	%fd265, %rd349;
	abs.f64 	%fd266, %fd406;
	abs.f64 	%fd267, %fd265;
	setp.lt.f64 	%p178, %fd266, %fd267;
	setp.ge.f64 	%p179, %fd267, 0d3E7AD7F29ABCAF48;
	and.pred  	%p180, %p178, %p179;
	mov.f64 	%fd407, %fd265;
	mov.u64 	%rd493, %rd351;
	@%p180 bra 	$L__BB11_181;
	setp.lt.f64 	%p181, %fd267, %fd266;
	setp.ge.f64 	%p182, %fd266, 0d3E7AD7F29ABCAF48;
	and.pred  	%p183, %p182, %p181;
	mov.f64 	%fd407, %fd406;
	mov.u64 	%rd493, %rd492;
	@%p183 bra 	$L__BB11_181;
	setp.lt.s64 	%p184, %rd492, %rd351;
	selp.f64 	%fd407, %fd406, %fd265, %p184;
	min.s64 	%rd493, %rd492, %rd351;
$L__BB11_181:
	add.s64 	%rd354, %rd490, -4104;
	// begin inline asm
	ld.global.nc.u64 %rd353, [%rd354];
	// end inline asm
	add.s64 	%rd356, %rd490, -4096;
	// begin inline asm
	ld.global.nc.u64 %rd355, [%rd356];
	// end inline asm
	mov.b64 	%fd270, %rd353;
	abs.f64 	%fd271, %fd407;
	abs.f64 	%fd272, %fd270;
	setp.lt.f64 	%p185, %fd271, %fd272;
	setp.ge.f64 	%p186, %fd272, 0d3E7AD7F29ABCAF48;
	and.pred  	%p187, %p185, %p186;
	mov.f64 	%fd408, %fd270;
	mov.u64 	%rd494, %rd355;
	@%p187 bra 	$L__BB11_184;
	setp.lt.f64 	%p188, %fd272, %fd271;
	setp.ge.f64 	%p189, %fd271, 0d3E7AD7F29ABCAF48;
	and.pred  	%p190, %p189, %p188;
	mov.f64 	%fd408, %fd407;
	mov.u64 	%rd494, %rd493;
	@%p190 bra 	$L__BB11_184;
	setp.lt.s64 	%p191, %rd493, %rd355;
	selp.f64 	%fd408, %fd407, %fd270, %p191;
	min.s64 	%rd494, %rd493, %rd355;
$L__BB11_184:
	add.s64 	%rd358, %rd490, -8;
	// begin inline asm
	ld.global.nc.u64 %rd357, [%rd358];
	// end inline asm
	// begin inline asm
	ld.global.nc.u64 %rd359, [%rd490];
	// end inline asm
	mov.b64 	%fd275, %rd357;
	abs.f64 	%fd276, %fd408;
	abs.f64 	%fd277, %fd275;
	setp.lt.f64 	%p192, %fd276, %fd277;
	setp.ge.f64 	%p193, %fd277, 0d3E7AD7F29ABCAF48;
	and.pred  	%p194, %p192, %p193;
	mov.f64 	%fd409, %fd275;
	mov.u64 	%rd495, %rd359;
	@%p194 bra 	$L__BB11_187;
	setp.lt.f64 	%p195, %fd277, %fd276;
	setp.ge.f64 	%p196, %fd276, 0d3E7AD7F29ABCAF48;
	and.pred  	%p197, %p196, %p195;
	mov.f64 	%fd409, %fd408;
	mov.u64 	%rd495, %rd494;
	@%p197 bra 	$L__BB11_187;
	setp.lt.s64 	%p198, %rd494, %rd359;
	selp.f64 	%fd409, %fd408, %fd275, %p198;
	min.s64 	%rd495, %rd494, %rd359;
$L__BB11_187:
	add.s32 	%r372, %r372, 1024;
	add.s64 	%rd490, %rd490, 16384;
	setp.lt.s32 	%p199, %r372, %r18;
	@%p199 bra 	$L__BB11_175;
$L__BB11_188:
	// begin inline asm
	mov.u32 %r36, %laneid;
	// end inline asm
	mov.b64 	%rd361, %fd409;
	mov.b64 	{%r38, %r43}, %rd361;
	mov.b32 	%r54, 1;
	mov.b32 	%r55, 31;
	mov.b32 	%r56, -1;
	// begin inline asm
	shfl.sync.down.b32 %r37, %r38, %r54, %r55, %r56;
	// end inline asm
	// begin inline asm
	shfl.sync.down.b32 %r42, %r43, %r54, %r55, %r56;
	// end inline asm
	mov.b64 	%rd362, {%r37, %r42};
	mov.b64 	%fd281, %rd362;
	mov.b64 	{%r48, %r53}, %rd495;
	// begin inline asm
	shfl.sync.down.b32 %r47, %r48, %r54, %r55, %r56;
	// end inline asm
	// begin inline asm
	shfl.sync.down.b32 %r52, %r53, %r54, %r55, %r56;
	// end inline asm
	mov.b64 	%rd200, {%r47, %r52};
	setp.gt.s32 	%p200, %r36, 30;
	mov.f64 	%fd411, %fd409;
	mov.u64 	%rd497, %rd495;
	@%p200 bra 	$L__BB11_192;
	abs.f64 	%fd282, %fd409;
	abs.f64 	%fd283, %fd281;
	setp.lt.f64 	%p201, %fd282, %fd283;
	setp.ge.f64 	%p202, %fd283, 0d3E7AD7F29ABCAF48;
	and.pred  	%p203, %p201, %p202;
	mov.f64 	%fd411, %fd281;
	mov.u64 	%rd497, %rd200;
	@%p203 bra 	$L__BB11_192;
	setp.lt.f64 	%p204, %fd283, %fd282;
	setp.ge.f64 	%p205, %fd282, 0d3E7AD7F29ABCAF48;
	and.pred  	%p206, %p205, %p204;
	mov.f64 	%fd411, %fd409;
	mov.u64 	%rd497, %rd495;
	@%p206 bra 	$L__BB11_192;
	setp.lt.s64 	%p207, %rd495, %rd200;
	selp.f64 	%fd411, %fd409, %fd281, %p207;
	min.s64 	%rd497, %rd495, %rd200;
$L__BB11_192:
	mov.b64 	%rd363, %fd411;
	mov.b64 	{%r58, %r63}, %rd363;
	mov.b32 	%r74, 2;
	mov.b32 	%r75, 31;
	mov.b32 	%r76, -1;
	// begin inline asm
	shfl.sync.down.b32 %r57, %r58, %r74, %r75, %r76;
	// end inline asm
	// begin inline asm
	shfl.sync.down.b32 %r62, %r63, %r74, %r75, %r76;
	// end inline asm
	mov.b64 	%rd364, {%r57, %r62};
	mov.b64 	%fd286, %rd364;
	mov.b64 	{%r68, %r73}, %rd497;
	// begin inline asm
	shfl.sync.down.b32 %r67, %r68, %r74, %r75, %r76;
	// end inline asm
	// begin inline asm
	shfl.sync.down.b32 %r72, %r73, %r74, %r75, %r76;
	// end inline asm
	mov.b64 	%rd203, {%r67, %r72};
	setp.gt.s32 	%p208, %r36, 29;
	mov.f64 	%fd412, %fd411;
	mov.u64 	%rd498, %rd497;
	@%p208 bra 	$L__BB11_196;
	abs.f64 	%fd287, %fd411;
	abs.f64 	%fd288, %fd286;
	setp.lt.f64 	%p209, %fd287, %fd288;
	setp.ge.f64 	%p210, %fd288, 0d3E7AD7F29ABCAF48;
	and.pred  	%p211, %p209, %p210;
	mov.f64 	%fd412, %fd286;
	mov.u64 	%rd498, %rd203;
	@%p211 bra 	$L__BB11_196;
	setp.lt.f64 	%p212, %fd288, %fd287;
	setp.ge.f64 	%p213, %fd287, 0d3E7AD7F29ABCAF48;
	and.pred  	%p214, %p213, %p212;
	mov.f64 	%fd412, %fd411;
	mov.u64 	%rd498, %rd497;
	@%p214 bra 	$L__BB11_196;
	setp.lt.s64 	%p215, %rd497, %rd203;
	selp.f64 	%fd412, %fd411, %fd286, %p215;
	min.s64 	%rd498, %rd497, %rd203;
$L__BB11_196:
	mov.b64 	%rd365, %fd412;
	mov.b64 	{%r78, %r83}, %rd365;
	mov.b32 	%r94, 4;
	mov.b32 	%r95, 31;
	mov.b32 	%r96, -1;
	// begin inline asm
	shfl.sync.down.b32 %r77, %r78, %r94, %r95, %r96;
	// end inline asm
	// begin inline asm
	shfl.sync.down.b32 %r82, %r83, %r94, %r95, %r96;
	// end inline asm
	mov.b64 	%rd366, {%r77, %r82};
	mov.b64 	%fd291, %rd366;
	mov.b64 	{%r88, %r93}, %rd498;
	// begin inline asm
	shfl.sync.down.b32 %r87, %r88, %r94, %r95, %r96;
	// end inline asm
	// begin inline asm
	shfl.sync.down.b32 %r92, %r93, %r94, %r95, %r96;
	// end inline asm
	mov.b64 	%rd206, {%r87, %r92};
	setp.gt.s32 	%p216, %r36, 27;
	mov.f64 	%fd413, %fd412;
	mov.u64 	%rd499, %rd498;
	@%p216 bra 	$L__BB11_200;
	abs.f64 	%fd292, %fd412;
	abs.f64 	%fd293, %fd291;
	setp.lt.f64 	%p217, %fd292, %fd293;
	setp.ge.f64 	%p218, %fd293, 0d3E7AD7F29ABCAF48;
	and.pred  	%p219, %p217, %p218;
	mov.f64 	%fd413, %fd291;
	mov.u64 	%rd499, %rd206;
	@%p219 bra 	$L__BB11_200;
	setp.lt.f64 	%p220, %fd293, %fd292;
	setp.ge.f64 	%p221, %fd292, 0d3E7AD7F29ABCAF48;
	and.pred  	%p222, %p221, %p220;
	mov.f64 	%fd413, %fd412;
	mov.u64 	%rd499, %rd498;
	@%p222 bra 	$L__BB11_200;
	setp.lt.s64 	%p223, %rd498, %rd206;
	selp.f64 	%fd413, %fd412, %fd291, %p223;
	min.s64 	%rd499, %rd498, %rd206;
$L__BB11_200:
	mov.b64 	%rd367, %fd413;
	mov.b64 	{%r98, %r103}, %rd367;
	mov.b32 	%r114, 8;
	mov.b32 	%r115, 31;
	mov.b32 	%r116, -1;
	// begin inline asm
	shfl.sync.down.b32 %r97, %r98, %r114, %r115, %r116;
	// end inline asm
	// begin inline asm
	shfl.sync.down.b32 %r102, %r103, %r114, %r115, %r116;
	// end inline asm
	mov.b64 	%rd368, {%r97, %r102};
	mov.b64 	%fd296, %rd368;
	mov.b64 	{%r108, %r113}, %rd499;
	// begin inline asm
	shfl.sync.down.b32 %r107, %r108, %r114, %r115, %r116;
	// end inline asm
	// begin inline asm
	shfl.sync.down.b32 %r112, %r113, %r114, %r115, %r116;
	// end inline asm
	mov.b64 	%rd209, {%r107, %r112};
	setp.gt.s32 	%p224, %r36, 23;
	mov.f64 	%fd414, %fd413;
	mov.u64 	%rd500, %rd499;
	@%p224 bra 	$L__BB11_204;
	abs.f64 	%fd297, %fd413;
	abs.f64 	%fd298, %fd296;
	setp.lt.f64 	%p225, %fd297, %fd298;
	setp.ge.f64 	%p226, %fd298, 0d3E7AD7F29ABCAF48;
	and.pred  	%p227, %p225, %p226;
	mov.f64 	%fd414, %fd296;
	mov.u64 	%rd500, %rd209;
	@%p227 bra 	$L__BB11_204;
	setp.lt.f64 	%p228, %fd298, %fd297;
	setp.ge.f64 	%p229, %fd297, 0d3E7AD7F29ABCAF48;
	and.pred  	%p230, %p229, %p228;
	mov.f64 	%fd414, %fd413;
	mov.u64 	%rd500, %rd499;
	@%p230 bra 	$L__BB11_204;
	setp.lt.s64 	%p231, %rd499, %rd209;
	selp.f64 	%fd414, %fd413, %fd296, %p231;
	min.s64 	%rd500, %rd499, %rd209;
$L__BB11_204:
	mov.b64 	%rd369, %fd414;
	mov.b64 	{%r118, %r123}, %rd369;
	mov.b32 	%r134, 16;
	mov.b32 	%r135, 31;
	mov.b32 	%r136, -1;
	// begin inline asm
	shfl.sync.down.b32 %r117, %r118, %r134, %r135, %r136;
	// end inline asm
	// begin inline asm
	shfl.sync.down.b32 %r122, %r123, %r134, %r135, %r136;
	// end inline asm
	mov.b64 	%rd370, {%r117, %r122};
	mov.b64 	%fd301, %rd370;
	mov.b64 	{%r128, %r133}, %rd500;
	// begin inline asm
	shfl.sync.down.b32 %r127, %r128, %r134, %r135, %r136;
	// end inline asm
	// begin inline asm
	shfl.sync.down.b32 %r132, %r133, %r134, %r135, %r136;
	// end inline asm
	mov.b64 	%rd212, {%r127, %r132};
	setp.gt.s32 	%p232, %r36, 15;
	mov.f64 	%fd422, %fd414;
	mov.u64 	%rd508, %rd500;
	@%p232 bra 	$L__BB11_208;
	abs.f64 	%fd302, %fd414;
	abs.f64 	%fd303, %fd301;
	setp.lt.f64 	%p233, %fd302, %fd303;
	setp.ge.f64 	%p234, %fd303, 0d3E7AD7F29ABCAF48;
	and.pred  	%p235, %p233, %p234;
	mov.f64 	%fd422, %fd301;
	mov.u64 	%rd508, %rd212;
	@%p235 bra 	$L__BB11_208;
	setp.lt.f64 	%p236, %fd303, %fd302;
	setp.ge.f64 	%p237, %fd302, 0d3E7AD7F29ABCAF48;
	and.pred  	%p238, %p237, %p236;
	mov.f64 	%fd422, %fd414;
	mov.u64 	%rd508, %rd500;
	@%p238 bra 	$L__BB11_208;
	setp.lt.s64 	%p239, %rd500, %rd212;
	selp.f64 	%fd422, %fd414, %fd301, %p239;
	min.s64 	%rd508, %rd500, %rd212;
$L__BB11_208:
	setp.ne.s32 	%p240, %r36, 0;
	@%p240 bra 	$L__BB11_210;
	shr.u32 	%r137, %r16, 1;
	and.b32  	%r138, %r137, 496;
	mov.u32 	%r139, _ZN6thrust24THRUST_300001_SM_1000_NS8cuda_cub4core6detail5shmemE;
	add.s32 	%r140, %r139, %r138;
	st.shared.f64 	[%r140+8], %fd422;
	st.shared.u64 	[%r140+16], %rd508;
$L__BB11_210:
	bar.sync 	0;
	setp.ne.s32 	%p241, %r16, 0;
	@%p241 bra 	$L__BB11_232;
	ld.shared.f64 	%fd306, [_ZN6thrust24THRUST_300001_SM_1000_NS8cuda_cub4core6detail5shmemE+24];
	ld.shared.u64 	%rd215, [_ZN6thrust24THRUST_300001_SM_1000_NS8cuda_cub4core6detail5shmemE+32];
	abs.f64 	%fd307, %fd422;
	abs.f64 	%fd308, %fd306;
	setp.lt.f64 	%p242, %fd307, %fd308;
	setp.ge.f64 	%p243, %fd308, 0d3E7AD7F29ABCAF48;
	and.pred  	%p244, %p242, %p243;
	mov.f64 	%fd416, %fd306;
	mov.u64 	%rd502, %rd215;
	@%p244 bra 	$L__BB11_214;
	setp.lt.f64 	%p245, %fd308, %fd307;
	setp.ge.f64 	%p246, %fd307, 0d3E7AD7F29ABCAF48;
	and.pred  	%p247, %p246, %p245;
	mov.f64 	%fd416, %fd422;
	mov.u64 	%rd502, %rd508;
	@%p247 bra 	$L__BB11_214;
	setp.lt.s64 	%p248, %rd508, %rd215;
	selp.f64 	%fd416, %fd422, %fd306, %p248;
	min.s64 	%rd502, %rd508, %rd215;
$L__BB11_214:
	ld.shared.f64 	%fd311, [_ZN6thrust24THRUST_300001_SM_1000_NS8cuda_cub4core6detail5shmemE+40];
	ld.shared.u64 	%rd218, [_ZN6thrust24THRUST_300001_SM_1000_NS8cuda_cub4core6detail5shmemE+48];
	abs.f64 	%fd312, %fd416;
	abs.f64 	%fd313, %fd311;
	setp.lt.f64 	%p249, %fd312, %fd313;
	setp.ge.f64 	%p250, %fd313, 0d3E7AD7F29ABCAF48;
	and.pred  	%p251, %p249, %p250;
	mov.f64 	%fd417, %fd311;
	mov.u64 	%rd503, %rd218;
	@%p251 bra 	$L__BB11_217;
	setp.lt.f64 	%p252, %fd313, %fd312;
	setp.ge.f64 	%p253, %fd312, 0d3E7AD7F29ABCAF48;
	and.pred  	%p254, %p253, %p252;
	mov.f64 	%fd417, %fd416;
	mov.u64 	%rd503, %rd502;
	@%p254 bra 	$L__BB11_217;
	setp.lt.s64 	%p255, %rd502, %rd218;
	selp.f64 	%fd417, %fd416, %fd311, %p255;
	min.s64 	%rd503, %rd502, %rd218;
$L__BB11_217:
	ld.shared.f64 	%fd316, [_ZN6thrust24THRUST_300001_SM_1000_NS8cuda_cub4core6detail5shmemE+56];
	ld.shared.u64 	%rd221, [_ZN6thrust24THRUST_300001_SM_1000_NS8cuda_cub4core6detail5shmemE+64];
	abs.f64 	%fd317, %fd417;
	abs.f64 	%fd318, %fd316;
	setp.lt.f64 	%p256, %fd317, %fd318;
	setp.ge.f64 	%p257, %fd318, 0d3E7AD7F29ABCAF48;
	and.pred  	%p258, %p256, %p257;
	mov.f64 	%fd418, %fd316;
	mov.u64 	%rd504, %rd221;
	@%p258 bra 	$L__BB11_220;
	setp.lt.f64 	%p259, %fd318, %fd317;
	setp.ge.f64 	%p260, %fd317, 0d3E7AD7F29ABCAF48;
	and.pred  	%p261, %p260, %p259;
	mov.f64 	%fd418, %fd417;
	mov.u64 	%rd504, %rd503;
	@%p261 bra 	$L__BB11_220;
	setp.lt.s64 	%p262, %rd503, %rd221;
	selp.f64 	%fd418, %fd417, %fd316, %p262;
	min.s64 	%rd504, %rd503, %rd221;
$L__BB11_220:
	ld.shared.f64 	%fd321, [_ZN6thrust24THRUST_300001_SM_1000_NS8cuda_cub4core6detail5shmemE+72];
	ld.shared.u64 	%rd224, [_ZN6thrust24THRUST_300001_SM_1000_NS8cuda_cub4core6detail5shmemE+80];
	abs.f64 	%fd322, %fd418;
	abs.f64 	%fd323, %fd321;
	setp.lt.f64 	%p263, %fd322, %fd323;
	setp.ge.f64 	%p264, %fd323, 0d3E7AD7F29ABCAF48;
	and.pred  	%p265, %p263, %p264;
	mov.f64 	%fd419, %fd321;
	mov.u64 	%rd505, %rd224;
	@%p265 bra 	$L__BB11_223;
	setp.lt.f64 	%p266, %fd323, %fd322;
	setp.ge.f64 	%p267, %fd322, 0d3E7AD7F29ABCAF48;
	and.pred  	%p268, %p267, %p266;
	mov.f64 	%fd419, %fd418;
	mov.u64 	%rd505, %rd504;
	@%p268 bra 	$L__BB11_223;
	setp.lt.s64 	%p269, %rd504, %rd224;
	selp.f64 	%fd419, %fd418, %fd321, %p269;
	min.s64 	%rd505, %rd504, %rd224;
$L__BB11_223:
	ld.shared.f64 	%fd326, [_ZN6thrust24THRUST_300001_SM_1000_NS8cuda_cub4core6detail5shmemE+88];
	ld.shared.u64 	%rd227, [_ZN6thrust24THRUST_300001_SM_1000_NS8cuda_cub4core6detail5shmemE+96];
	abs.f64 	%fd327, %fd419;
	abs.f64 	%fd328, %fd326;
	setp.lt.f64 	%p270, %fd327, %fd328;
	setp.ge.f64 	%p271, %fd328, 0d3E7AD7F29ABCAF48;
	and.pred  	%p272, %p270, %p271;
	mov.f64 	%fd420, %fd326;
	mov.u64 	%rd506, %rd227;
	@%p272 bra 	$L__BB11_226;
	setp.lt.f64 	%p273, %fd328, %fd327;
	setp.ge.f64 	%p274, %fd327, 0d3E7AD7F29ABCAF48;
	and.pred  	%p275, %p274, %p273;
	mov.f64 	%fd420, %fd419;
	mov.u64 	%rd506, %rd505;
	@%p275 bra 	$L__BB11_226;
	setp.lt.s64 	%p276, %rd505, %rd227;
	selp.f64 	%fd420, %fd419, %fd326, %p276;
	min.s64 	%rd506, %rd505, %rd227;
$L__BB11_226:
	ld.shared.f64 	%fd331, [_ZN6thrust24THRUST_300001_SM_1000_NS8cuda_cub4core6detail5shmemE+104];
	ld.shared.u64 	%rd230, [_ZN6thrust24THRUST_300001_SM_1000_NS8cuda_cub4core6detail5shmemE+112];
	abs.f64 	%fd332, %fd420;
	abs.f64 	%fd333, %fd331;
	setp.lt.f64 	%p277, %fd332, %fd333;
	setp.ge.f64 	%p278, %fd333, 0d3E7AD7F29ABCAF48;
	and.pred  	%p279, %p277, %p278;
	mov.f64 	%fd421, %fd331;
	mov.u64 	%rd507, %rd230;
	@%p279 bra 	$L__BB11_229;
	setp.lt.f64 	%p280, %fd333, %fd332;
	setp.ge.f64 	%p281, %fd332, 0d3E7AD7F29ABCAF48;
	and.pred  	%p282, %p281, %p280;
	mov.f64 	%fd421, %fd420;
	mov.u64 	%rd507, %rd506;
	@%p282 bra 	$L__BB11_229;
	setp.lt.s64 	%p283, %rd506, %rd230;
	selp.f64 	%fd421, %fd420, %fd331, %p283;
	min.s64 	%rd507, %rd506, %rd230;
$L__BB11_229:
	ld.shared.f64 	%fd336, [_ZN6thrust24THRUST_300001_SM_1000_NS8cuda_cub4core6detail5shmemE+120];
	ld.shared.u64 	%rd233, [_ZN6thrust24THRUST_300001_SM_1000_NS8cuda_cub4core6detail5shmemE+128];
	abs.f64 	%fd337, %fd421;
	abs.f64 	%fd338, %fd336;
	setp.lt.f64 	%p284, %fd337, %fd338;
	setp.ge.f64 	%p285, %fd338, 0d3E7AD7F29ABCAF48;
	and.pred  	%p286, %p284, %p285;
	mov.u64 	%rd508, %rd233;
	mov.f64 	%fd422, %fd336;
	@%p286 bra 	$L__BB11_232;
	setp.lt.f64 	%p287, %fd338, %fd337;
	setp.ge.f64 	%p288, %fd337, 0d3E7AD7F29ABCAF48;
	and.pred  	%p289, %p288, %p287;
	mov.u64 	%rd508, %rd507;
	mov.f64 	%fd422, %fd421;
	@%p289 bra 	$L__BB11_232;
	setp.lt.s64 	%p290, %rd507, %rd233;
	selp.f64 	%fd422, %fd421, %fd336, %p290;
	min.s64 	%rd508, %rd507, %rd233;
$L__BB11_232:
	mov.u32 	%r364, %tid.x;
	setp.ne.s32 	%p523, %r364, 0;
	@%p523 bra 	$L__BB11_234;
	ld.param.u64 	%rd421, [_ZN6thrust24THRUST_300001_SM_1000_NS8cuda_cub4core6detail13_kernel_agentINS1_8__reduce11ReduceAgentIPN4cuda3std3__45tupleIJdlEEESC_SB_lNS1_9__extrema9arg_max_fIdl10ComparatorEEEEJSC_SC_iSG_EEEvDpT0__param_1];
	cvta.to.global.u64 	%rd420, %rd421;
	st.global.f64 	[%rd420], %fd422;
	st.global.u64 	[%rd420+8], %rd508;
$L__BB11_234:
	ret;

}
	// .globl	_ZN3cub18CUB_300001_SM_10006detail11EmptyKernelIvEEvv
.visible .entry _ZN3cub18CUB_300001_SM_10006detail11EmptyKernelIvEEvv()
{


	ret;

}


// ===== COMPILED SASS (sm_100) =====

	.target	sm_100

	.elftype	@"ET_EXEC"


//--------------------- .note.nv.tkinfo           --------------------------
	.section	.note.nv.tkinfo,"",@"SHT_NOTE"
	.sectionflags	@"SHF_NOTE_NV_TKINFO"
	.tkinfo
        /*0018*/ 	.word	0x00000002
        /*0030*/ 	.string	""
        /*0030*/ 	.string	"ptxas"
        /*0030*/ 	.string	"Cuda compilation tools, release 13.0, V13.0.88"
        /*0030*/ 	.string	"Build cuda_13.0.r13.0/compiler.36424714_0"
        /*0030*/ 	.string	"-arch sm_100 -m 64 "



//--------------------- .note.nv.cuinfo           --------------------------
	.section	.note.nv.cuinfo,"",@"SHT_NOTE"
	.sectionflags	@"SHF_NOTE_NV_CUINFO"
        /*0018*/ 	.short	0x0002
        /*001a*/ 	.short	0x0064
        /*001c*/ 	.short	0x0082
	.zero		2


//--------------------- .nv.info                  --------------------------
	.section	.nv.info,"",@"SHT_CUDA_INFO"
	.align	4


	//----- nvinfo : EIATTR_REGCOUNT
	.align		4
        /*0000*/ 	.byte	0x04, 0x2f
        /*0002*/ 	.short	(.L_46 - .L_45)
	.align		4
.L_45:
        /*0004*/ 	.word	index@(_Z8SwapRowsPdiiiii)
        /*0008*/ 	.word	0x0000001c


	//----- nvinfo : EIATTR_FRAME_SIZE
	.align		4
.L_46:
        /*000c*/ 	.byte	0x04, 0x11
        /*000e*/ 	.short	(.L_48 - .L_47)
	.align		4
.L_47:
        /*0010*/ 	.word	index@(_Z8SwapRowsPdiiiii)
        /*0014*/ 	.word	0x00000000


	//----- nvinfo : EIATTR_REGCOUNT
	.align		4
.L_48:
        /*0018*/ 	.byte	0x04, 0x2f
        /*001a*/ 	.short	(.L_50 - .L_49)
	.align		4
.L_49:
        /*001c*/ 	.word	index@(_Z19CalculateCurrentRowPdiiii)
        /*0020*/ 	.word	0x00000022


	//----- nvinfo : EIATTR_FRAME_SIZE
	.align		4
.L_50:
        /*0024*/ 	.byte	0x04, 0x11
        /*0026*/ 	.short	(.L_52 - .L_51)
	.align		4
.L_51:
        /*0028*/ 	.word	index@($__internal_0_$__cuda_sm20_div_rn_f64_full)
        /*002c*/ 	.word	0x00000000


	//----- nvinfo : EIATTR_FRAME_SIZE
	.align		4
.L_52:
        /*0030*/ 	.byte	0x04, 0x11
        /*0032*/ 	.short	(.L_54 - .L_53)
	.align		4
.L_53:
        /*0034*/ 	.word	index@(_Z19CalculateCurrentRowPdiiii)
        /*0038*/ 	.word	0x00000000


	//----- nvinfo : EIATTR_REGCOUNT
	.align		4
.L_54:
        /*003c*/ 	.byte	0x04, 0x2f
        /*003e*/ 	.short	(.L_56 - .L_55)
	.align		4
.L_55:
        /*0040*/ 	.word	index@(_Z13CalculateRowsPdiiii)
        /*0044*/ 	.word	0x00000020


	//----- nvinfo : EIATTR_FRAME_SIZE
	.align		4
.L_56:
        /*0048*/ 	.byte	0x04, 0x11
        /*004a*/ 	.short	(.L_58 - .L_57)
	.align		4
.L_57:
        /*004c*/ 	.word	index@(_Z13CalculateRowsPdiiii)
        /*0050*/ 	.word	0x00000000


	//----- nvinfo : EIATTR_REGCOUNT
	.align		4
.L_58:
        /*0054*/ 	.byte	0x04, 0x2f
        /*0056*/ 	.short	(.L_60 - .L_59)
	.align		4
.L_59:
        /*0058*/ 	.word	index@(_Z14SetCurrentZeroPdiiii)
        /*005c*/ 	.word	0x0000001a


	//----- nvinfo : EIATTR_FRAME_SIZE
	.align		4
.L_60:
        /*0060*/ 	.byte	0x04, 0x11
        /*0062*/ 	.short	(.L_62 - .L_61)
	.align		4
.L_61:
        /*0064*/ 	.word	index@(_Z14SetCurrentZeroPdiiii)
        /*0068*/ 	.word	0x00000000


	//----- nvinfo : EIATTR_REGCOUNT
	.align		4
.L_62:
        /*006c*/ 	.byte	0x04, 0x2f
        /*006e*/ 	.short	(.L_64 - .L_63)
	.align		4
.L_63:
        /*0070*/ 	.word	index@(_ZN6thrust24THRUST_300001_SM_1000_NS8cuda_cub4core6detail13_kernel_agentINS1_8__reduce11ReduceAgentINS0_12zip_iteratorIN4cuda3std3__45tupleIJNS0_10device_ptrIdEENS0_17counting_iteratorIlNS0_11use_defaultESF_SF_EEEEEEEPNSB_IJdlEEESJ_iNS1_9__extrema9arg_max_fIdl10ComparatorEEEEJSI_SK_iSO_EEEvDpT0_)
        /*0074*/ 	.word	0x00000020


	//----- nvinfo : EIATTR_FRAME_SIZE
	.align		4
.L_64:
        /*0078*/ 	.byte	0x04, 0x11
        /*007a*/ 	.short	(.L_66 - .L_65)
	.align		4
.L_65:
        /*007c*/ 	.word	index@(_ZN6thrust24THRUST_300001_SM_1000_NS8cuda_cub4core6detail13_kernel_agentINS1_8__reduce11ReduceAgentINS0_12zip_iteratorIN4cuda3std3__45tupleIJNS0_10device_ptrIdEENS0_17counting_iteratorIlNS0_11use_defaultESF_SF_EEEEEEEPNSB_IJdlEEESJ_iNS1_9__extrema9arg_max_fIdl10ComparatorEEEEJSI_SK_iSO_EEEvDpT0_)
        /*0080*/ 	.word	0x00000000


	//----- nvinfo : EIATTR_REGCOUNT
	.align		4
.L_66:
        /*0084*/ 	.byte	0x04, 0x2f
        /*0086*/ 	.short	(.L_68 - .L_67)
	.align		4
.L_67:
        /*0088*/ 	.word	index@(_ZN6thrust24THRUST_300001_SM_1000_NS8cuda_cub4core6detail13_kernel_agentINS1_8__reduce11ReduceAgentINS0_12zip_iteratorIN4cuda3std3__45tupleIJNS0_10device_ptrIdEENS0_17counting_iteratorIlNS0_11use_defaultESF_SF_EEEEEEEPNSB_IJdlEEESJ_iNS1_9__extrema9arg_max_fIdl10ComparatorEEEEJSI_SK_iN3cub18CUB_300001_SM_100013GridEvenShareIiEENSR_9GridQueueIjEESO_EEEvDpT0_)
        /*008c*/ 	.word	0x00000028


	//----- nvinfo : EIATTR_FRAME_SIZE
	.align		4
.L_68:
        /*0090*/ 	.byte	0x04, 0x11
        /*0092*/ 	.short	(.L_70 - .L_69)
	.align		4
.L_69:
        /*0094*/ 	.word	index@(_ZN6thrust24THRUST_300001_SM_1000_NS8cuda_cub4core6detail13_kernel_agentINS1_8__reduce11ReduceAgentINS0_12zip_iteratorIN4cuda3std3__45tupleIJNS0_10device_ptrIdEENS0_17counting_iteratorIlNS0_11use_defaultESF_SF_EEEEEEEPNSB_IJdlEEESJ_iNS1_9__extrema9arg_max_fIdl10ComparatorEEEEJSI_SK_iN3cub18CUB_300001_SM_100013GridEvenShareIiEENSR_9GridQueueIjEESO_EEEvDpT0_)
        /*0098*/ 	.word	0x00000000


	//----- nvinfo : EIATTR_REGCOUNT
	.align		4
.L_70:
        /*009c*/ 	.byte	0x04, 0x2f
        /*009e*/ 	.short	(.L_72 - .L_71)
	.align		4
.L_71:
        /*00a0*/ 	.word	index@(_ZN6thrust24THRUST_300001_SM_1000_NS8cuda_cub4core6detail13_kernel_agentINS1_8__reduce10DrainAgentIiEEJN3cub18CUB_300001_SM_10009GridQueueIjEEiEEEvDpT0_)
        /*00a4*/ 	.word	0x00000008


	//----- nvinfo : EIATTR_FRAME_SIZE
	.align		4
.L_72:
        /*00a8*/ 	.byte	0x04, 0x11
        /*00aa*/ 	.short	(.L_74 - .L_73)
	.align		4
.L_73:
        /*00ac*/ 	.word	index@(_ZN6thrust24THRUST_300001_SM_1000_NS8cuda_cub4core6detail13_kernel_agentINS1_8__reduce10DrainAgentIiEEJN3cub18CUB_300001_SM_10009GridQueueIjEEiEEEvDpT0_)
        /*00b0*/ 	.word	0x00000000


	//----- nvinfo : EIATTR_REGCOUNT
	.align		4
.L_74:
        /*00b4*/ 	.byte	0x04, 0x2f
        /*00b6*/ 	.short	(.L_76 - .L_75)
	.align		4
.L_75:
        /*00b8*/ 	.word	index@(_ZN6thrust24THRUST_300001_SM_1000_NS8cuda_cub4core6detail13_kernel_agentINS1_8__reduce11ReduceAgentIPN4cuda3std3__45tupleIJdlEEESC_SB_iNS1_9__extrema9arg_max_fIdl10ComparatorEEEEJSC_SC_iSG_EEEvDpT0_)
        /*00bc*/ 	.word	0x00000020


	//----- nvinfo : EIATTR_FRAME_SIZE
	.align		4
.L_76:
        /*00c0*/ 	.byte	0x04, 0x11
        /*00c2*/ 	.short	(.L_78 - .L_77)
	.align		4
.L_77:
        /*00c4*/ 	.word	index@(_ZN6thrust24THRUST_300001_SM_1000_NS8cuda_cub4core6detail13_kernel_agentINS1_8__reduce11ReduceAgentIPN4cuda3std3__45tupleIJdlEEESC_SB_iNS1_9__extrema9arg_max_fIdl10ComparatorEEEEJSC_SC_iSG_EEEvDpT0_)
        /*00c8*/ 	.word	0x00000000


	//----- nvinfo : EIATTR_REGCOUNT
	.align		4
.L_78:
        /*00cc*/ 	.byte	0x04, 0x2f
        /*00ce*/ 	.short	(.L_80 - .L_79)
	.align		4
.L_79:
        /*00d0*/ 	.word	index@(_ZN6thrust24THRUST_300001_SM_1000_NS8cuda_cub4core6detail13_kernel_agentINS1_8__reduce11ReduceAgentINS0_12zip_iteratorIN4cuda3std3__45tupleIJNS0_10device_ptrIdEENS0_17counting_iteratorIlNS0_11use_defaultESF_SF_EEEEEEEPNSB_IJdlEEESJ_lNS1_9__extrema9arg_max_fIdl10ComparatorEEEEJSI_SK_lSO_EEEvDpT0_)
        /*00d4*/ 	.word	0x00000020


	//----- nvinfo : EIATTR_FRAME_SIZE
	.align		4
.L_80:
        /*00d8*/ 	.byte	0x04, 0x11
        /*00da*/ 	.short	(.L_82 - .L_81)
	.align		4
.L_81:
        /*00dc*/ 	.word	index@(_ZN6thrust24THRUST_300001_SM_1000_NS8cuda_cub4core6detail13_kernel_agentINS1_8__reduce11ReduceAgentINS0_12zip_iteratorIN4cuda3std3__45tupleIJNS0_10device_ptrIdEENS0_17counting_iteratorIlNS0_11use_defaultESF_SF_EEEEEEEPNSB_IJdlEEESJ_lNS1_9__extrema9arg_max_fIdl10ComparatorEEEEJSI_SK_lSO_EEEvDpT0_)
        /*00e0*/ 	.word	0x00000000


	//----- nvinfo : EIATTR_REGCOUNT
	.align		4
.L_82:
        /*00e4*/ 	.byte	0x04, 0x2f
        /*00e6*/ 	.short	(.L_84 - .L_83)
	.align		4
.L_83:
        /*00e8*/ 	.word	index@(_ZN6thrust24THRUST_300001_SM_1000_NS8cuda_cub4core6detail13_kernel_agentINS1_8__reduce11ReduceAgentINS0_12zip_iteratorIN4cuda3std3__45tupleIJNS0_10device_ptrIdEENS0_17counting_iteratorIlNS0_11use_defaultESF_SF_EEEEEEEPNSB_IJdlEEESJ_lNS1_9__extrema9arg_max_fIdl10ComparatorEEEEJSI_SK_lN3cub18CUB_300001_SM_100013GridEvenShareIlEENSR_9GridQueueIyEESO_EEEvDpT0_)
        /*00ec*/ 	.word	0x00000028


	//----- nvinfo : EIATTR_FRAME_SIZE
	.align		4
.L_84:
        /*00f0*/ 	.byte	0x04, 0x11
        /*00f2*/ 	.short	(.L_86 - .L_85)
	.align		4
.L_85:
        /*00f4*/ 	.word	index@(_ZN6thrust24THRUST_300001_SM_1000_NS8cuda_cub4core6detail13_kernel_agentINS1_8__reduce11ReduceAgentINS0_12zip_iteratorIN4cuda3std3__45tupleIJNS0_10device_ptrIdEENS0_17counting_iteratorIlNS0_11use_defaultESF_SF_EEEEEEEPNSB_IJdlEEESJ_lNS1_9__extrema9arg_max_fIdl10ComparatorEEEEJSI_SK_lN3cub18CUB_300001_SM_100013GridEvenShareIlEENSR_9GridQueueIyEESO_EEEvDpT0_)
        /*00f8*/ 	.word	0x00000000


	//----- nvinfo : EIATTR_REGCOUNT
	.align		4
.L_86:
        /*00fc*/ 	.byte	0x04, 0x2f
        /*00fe*/ 	.short	(.L_88 - .L_87)
	.align		4
.L_87:
        /*0100*/ 	.word	index@(_ZN6thrust24THRUST_300001_SM_1000_NS8cuda_cub4core6detail13_kernel_agentINS1_8__reduce10DrainAgentIlEEJN3cub18CUB_300001_SM_10009GridQueueIyEElEEEvDpT0_)
        /*0104*/ 	.word	0x00000008


	//----- nvinfo : EIATTR_FRAME_SIZE
	.align		4
.L_88:
        /*0108*/ 	.byte	0x04, 0x11
        /*010a*/ 	.short	(.L_90 - .L_89)
	.align		4
.L_89:
        /*010c*/ 	.word	index@(_ZN6thrust24THRUST_300001_SM_1000_NS8cuda_cub4core6detail13_kernel_agentINS1_8__reduce10DrainAgentIlEEJN3cub18CUB_300001_SM_10009GridQueueIyEElEEEvDpT0_)
        /*0110*/ 	.word	0x00000000


	//----- nvinfo : EIATTR_REGCOUNT
	.align		4
.L_90:
        /*0114*/ 	.byte	0x04, 0x2f
        /*0116*/ 	.short	(.L_92 - .L_91)
	.align		4
.L_91:
        /*0118*/ 	.word	index@(_ZN6thrust24THRUST_300001_SM_1000_NS8cuda_cub4core6detail13_kernel_agentINS1_8__reduce11ReduceAgentIPN4cuda3std3__45tupleIJdlEEESC_SB_lNS1_9__extrema9arg_max_fIdl10ComparatorEEEEJSC_SC_iSG_EEEvDpT0_)
        /*011c*/ 	.word	0x00000020


	//----- nvinfo : EIATTR_FRAME_SIZE
	.align		4
.L_92:
        /*0120*/ 	.byte	0x04, 0x11
        /*0122*/ 	.short	(.L_94 - .L_93)
	.align		4
.L_93:
        /*0124*/ 	.word	index@(_ZN6thrust24THRUST_300001_SM_1000_NS8cuda_cub4core6detail13_kernel_agentINS1_8__reduce11ReduceAgentIPN4cuda3std3__45tupleIJdlEEESC_SB_lNS1_9__extrema9arg_max_fIdl10ComparatorEEEEJSC_SC_iSG_EEEvDpT0_)
        /*0128*/ 	.word	0x00000000


	//----- nvinfo : EIATTR_REGCOUNT
	.align		4
.L_94:
        /*012c*/ 	.byte	0x04, 0x2f
        /*012e*/ 	.short	(.L_96 - .L_95)
	.align		4
.L_95:
        /*0130*/ 	.word	index@(_ZN3cub18CUB_300001_SM_10006detail11EmptyKernelIvEEvv)
        /*0134*/ 	.word	0x00000004


	//----- nvinfo : EIATTR_FRAME_SIZE
	.align		4
.L_96:
        /*0138*/ 	.byte	0x04, 0x11
        /*013a*/ 	.short	(.L_98 - .L_97)
	.align		4
.L_97:
        /*013c*/ 	.word	index@(_ZN3cub18CUB_300001_SM_10006detail11EmptyKernelIvEEvv)
        /*0140*/ 	.word	0x00000000


	//----- nvinfo : EIATTR_MIN_STACK_SIZE
	.align		4
.L_98:
        /*0144*/ 	.byte	0x04, 0x12
        /*0146*/ 	.short	(.L_100 - .L_99)
	.align		4
.L_99:
        /*0148*/ 	.word	index@(_ZN3cub18CUB_300001_SM_10006detail11EmptyKernelIvEEvv)
        /*014c*/ 	.word	0x00000000


	//----- nvinfo : EIATTR_MIN_STACK_SIZE
	.align		4
.L_100:
        /*0150*/ 	.byte	0x04, 0x12
        /*0152*/ 	.short	(.L_102 - .L_101)
	.align		4
.L_101:
        /*0154*/ 	.word	index@(_ZN6thrust24THRUST_300001_SM_1000_NS8cuda_cub4core6detail13_kernel_agentINS1_8__reduce11ReduceAgentIPN4cuda3std3__45tupleIJdlEEESC_SB_lNS1_9__extrema9arg_max_fIdl10ComparatorEEEEJSC_SC_iSG_EEEvDpT0_)
        /*0158*/ 	.word	0x00000000


	//----- nvinfo : EIATTR_MIN_STACK_SIZE
	.align		4
.L_102:
        /*015c*/ 	.byte	0x04, 0x12
        /*015e*/ 	.short	(.L_104 - .L_103)
	.align		4
.L_103:
        /*0160*/ 	.word	index@(_ZN6thrust24THRUST_300001_SM_1000_NS8cuda_cub4core6detail13_kernel_agentINS1_8__reduce10DrainAgentIlEEJN3cub18CUB_300001_SM_10009GridQueueIyEElEEEvDpT0_)
        /*0164*/ 	.word	0x00000000


	//----- nvinfo : EIATTR_MIN_STACK_SIZE
	.align		4
.L_104:
        /*0168*/ 	.byte	0x04, 0x12
        /*016a*/ 	.short	(.L_106 - .L_105)
	.align		4
.L_105:
        /*016c*/ 	.word	index@(_ZN6thrust24THRUST_300001_SM_1000_NS8cuda_cub4core6detail13_kernel_agentINS1_8__reduce11ReduceAgentINS0_12zip_iteratorIN4cuda3std3__45tupleIJNS0_10device_ptrIdEENS0_17counting_iteratorIlNS0_11use_defaultESF_SF_EEEEEEEPNSB_IJdlEEESJ_lNS1_9__extrema9arg_max_fIdl10ComparatorEEEEJSI_SK_lN3cub18CUB_300001_SM_100013GridEvenShareIlEENSR_9GridQueueIyEESO_EEEvDpT0_)
        /*0170*/ 	.word	0x00000000


	//----- nvinfo : EIATTR_MIN_STACK_SIZE
	.align		4
.L_106:
        /*0174*/ 	.byte	0x04, 0x12
        /*0176*/ 	.short	(.L_108 - .L_107)
	.align		4
.L_107:
        /*0178*/ 	.word	index@(_ZN6thrust24THRUST_300001_SM_1000_NS8cuda_cub4core6detail13_kernel_agentINS1_8__reduce11ReduceAgentINS0_12zip_iteratorIN4cuda3std3__45tupleIJNS0_10device_ptrIdEENS0_17counting_iteratorIlNS0_11use_defaultESF_SF_EEEEEEEPNSB_IJdlEEESJ_lNS1_9__extrema9arg_max_fIdl10ComparatorEEEEJSI_SK_lSO_EEEvDpT0_)
        /*017c*/ 	.word	0x00000000


	//----- nvinfo : EIATTR_MIN_STACK_SIZE
	.align		4
.L_108:
        /*0180*/ 	.byte	0x04, 0x12
        /*0182*/ 	.short	(.L_110 - .L_109)
	.align		4
.L_109:
        /*0184*/ 	.word	index@(_ZN6thrust24THRUST_300001_SM_1000_NS8cuda_cub4core6detail13_kernel_agentINS1_8__reduce11ReduceAgentIPN4cuda3std3__45tupleIJdlEEESC_SB_iNS1_9__extrema9arg_max_fIdl10ComparatorEEEEJSC_SC_iSG_EEEvDpT0_)
        /*0188*/ 	.word	0x00000000


	//----- nvinfo : EIATTR_MIN_STACK_SIZE
	.align		4
.L_110:
        /*018c*/ 	.byte	0x04, 0x12
        /*018e*/ 	.short	(.L_112 - .L_111)
	.align		4
.L_111:
        /*0190*/ 	.word	index@(_ZN6thrust24THRUST_300001_SM_1000_NS8cuda_cub4core6detail13_kernel_agentINS1_8__reduce10DrainAgentIiEEJN3cub18CUB_300001_SM_10009GridQueueIjEEiEEEvDpT0_)
        /*0194*/ 	.word	0x00000000


	//----- nvinfo : EIATTR_MIN_STACK_SIZE
	.align		4
.L_112:
        /*0198*/ 	.byte	0x04, 0x12
        /*019a*/ 	.short	(.L_114 - .L_113)
	.align		4
.L_113:
        /*019c*/ 	.word	index@(_ZN6thrust24THRUST_300001_SM_1000_NS8cuda_cub4core6detail13_kernel_agentINS1_8__reduce11ReduceAgentINS0_12zip_iteratorIN4cuda3std3__45tupleIJNS0_10device_ptrIdEENS0_17counting_iteratorIlNS0_11use_defaultESF_SF_EEEEEEEPNSB_IJdlEEESJ_iNS1_9__extrema9arg_max_fIdl10ComparatorEEEEJSI_SK_iN3cub18CUB_300001_SM_100013GridEvenShareIiEENSR_9GridQueueIjEESO_EEEvDpT0_)
        /*01a0*/ 	.word	0x00000000


	//----- nvinfo : EIATTR_MIN_STACK_SIZE
	.align		4
.L_114:
        /*01a4*/ 	.byte	0x04, 0x12
        /*01a6*/ 	.short	(.L_116 - .L_115)
	.align		4
.L_115:
        /*01a8*/ 	.word	index@(_ZN6thrust24THRUST_300001_SM_1000_NS8cuda_cub4core6detail13_kernel_agentINS1_8__reduce11ReduceAgentINS0_12zip_iteratorIN4cuda3std3__45tupleIJNS0_10device_ptrIdEENS0_17counting_iteratorIlNS0_11use_defaultESF_SF_EEEEEEEPNSB_IJdlEEESJ_iNS1_9__extrema9arg_max_fIdl10ComparatorEEEEJSI_SK_iSO_EEEvDpT0_)
        /*01ac*/ 	.word	0x00000000


	//----- nvinfo : EIATTR_MIN_STACK_SIZE
	.align		4
.L_116:
        /*01b0*/ 	.byte	0x04, 0x12
        /*01b2*/ 	.short	(.L_118 - .L_117)
	.align		4
.L_117:
        /*01b4*/ 	.word	index@(_Z14SetCurrentZeroPdiiii)
        /*01b8*/ 	.word	0x00000000


	//----- nvinfo : EIATTR_MIN_STACK_SIZE
	.align		4
.L_118:
        /*01bc*/ 	.byte	0x04, 0x12
        /*01be*/ 	.short	(.L_120 - .L_119)
	.align		4
.L_119:
        /*01c0*/ 	.word	index@(_Z13CalculateRowsPdiiii)
        /*01c4*/ 	.word	0x00000000


	//----- nvinfo : EIATTR_MIN_STACK_SIZE
	.align		4
.L_120:
        /*01c8*/ 	.byte	0x04, 0x12
        /*01ca*/ 	.short	(.L_122 - .L_121)
	.align		4
.L_121:
        /*01cc*/ 	.word	index@(_Z19CalculateCurrentRowPdiiii)
        /*01d0*/ 	.word	0x00000000


	//----- nvinfo : EIATTR_MIN_STACK_SIZE
	.align		4
.L_122:
        /*01d4*/ 	.byte	0x04, 0x12
        /*01d6*/ 	.short	(.L_124 - .L_123)
	.align		4
.L_123:
        /*01d8*/ 	.word	index@(_Z8SwapRowsPdiiiii)
        /*01dc*/ 	.word	0x00000000
.L_124:


//--------------------- .nv.compat                --------------------------
	.section	.nv.compat,"",@"SHT_CUDA_COMPAT_INFO"
	.align	4
        /*0000*/ 	.byte	0x02, 0x09, 0x00, 0x00, 0x02, 0x02, 0x01, 0x00, 0x02, 0x05, 0x05, 0x00, 0x03, 0x07, 0x01, 0x01
        /*0010*/ 	.byte	0x02, 0x03, 0x00, 0x00, 0x02, 0x06, 0x01, 0x00, 0x04, 0x0b, 0x08, 0x00, 0x01, 0x00, 0x00, 0x00
        /*0020*/ 	.byte	0x00, 0x00, 0x00, 0x00


//--------------------- .nv.info._ZN3cub18CUB_300001_SM_10006detail11EmptyKernelIvEEvv --------------------------
	.section	.nv.info._ZN3cub18CUB_300001_SM_10006detail11EmptyKernelIvEEvv,"",@"SHT_CUDA_INFO"
	.sectionflags	@""
	.align	4


	//----- nvinfo : EIATTR_CUDA_API_VERSION
	.align		4
        /*0000*/ 	.byte	0x04, 0x37
        /*0002*/ 	.short	(.L_126 - .L_125)
.L_125:
        /*0004*/ 	.word	0x00000082


	//----- nvinfo : EIATTR_SPARSE_MMA_MASK
	.align		4
.L_126:
        /*0008*/ 	.byte	0x03, 0x50
        /*000a*/ 	.short	0x0000


	//----- nvinfo : EIATTR_MAXREG_COUNT
	.align		4
        /*000c*/ 	.byte	0x03, 0x1b
        /*000e*/ 	.short	0x00ff


	//----- nvinfo : EIATTR_MERCURY_ISA_VERSION
	.align		4
        /*0010*/ 	.byte	0x03, 0x5f
        /*0012*/ 	.short	0x0101


	//----- nvinfo : EIATTR_VRC_CTA_INIT_COUNT
	.align		4
        /*0014*/ 	.byte	0x02, 0x4a
	.zero		1
	.zero		1


	//----- nvinfo : EIATTR_EXIT_INSTR_OFFSETS
	.align		4
        /*0018*/ 	.byte	0x04, 0x1c
        /*001a*/ 	.short	(.L_128 - .L_127)


	//   ....[0]....
.L_127:
        /*001c*/ 	.word	0x00000010


	//----- nvinfo : EIATTR_SW_WAR
	.align		4
.L_128:
        /*0020*/ 	.byte	0x04, 0x36
        /*0022*/ 	.short	(.L_130 - .L_129)
.L_129:
        /*0024*/ 	.word	0x00000008
.L_130:


//--------------------- .nv.info._ZN6thrust24THRUST_300001_SM_1000_NS8cuda_cub4core6detail13_kernel_agentINS1_8__reduce11ReduceAgentIPN4cuda3std3__45tupleIJdlEEESC_SB_lNS1_9__extrema9arg_max_fIdl10ComparatorEEEEJSC_SC_iSG_EEEvDpT0_ --------------------------
	.section	.nv.info._ZN6thrust24THRUST_300001_SM_1000_NS8cuda_cub4core6detail13_kernel_agentINS1_8__reduce11ReduceAgentIPN4cuda3std3__45tupleIJdlEEESC_SB_lNS1_9__extrema9arg_max_fIdl10ComparatorEEEEJSC_SC_iSG_EEEvDpT0_,"",@"SHT_CUDA_INFO"
	.sectionflags	@""
	.align	4


	//----- nvinfo : EIATTR_CUDA_API_VERSION
	.align		4
        /*0000*/ 	.byte	0x04, 0x37
        /*0002*/ 	.short	(.L_132 - .L_131)
.L_131:
        /*0004*/ 	.word	0x00000082


	//----- nvinfo : EIATTR_KPARAM_INFO
	.align		4
.L_132:
        /*0008*/ 	.byte	0x04, 0x17
        /*000a*/ 	.short	(.L_134 - .L_133)
.L_133:
        /*000c*/ 	.word	0x00000000
        /*0010*/ 	.short	0x0003
        /*0012*/ 	.short	0x0014
        /*0014*/ 	.byte	0x00, 0xf0, 0x05, 0x00


	//----- nvinfo : EIATTR_KPARAM_INFO
	.align		4
.L_134:
        /*0018*/ 	.byte	0x04, 0x17
        /*001a*/ 	.short	(.L_136 - .L_135)
.L_135:
        /*001c*/ 	.word	0x00000000
        /*0020*/ 	.short	0x0002
        /*0022*/ 	.short	0x0010
        /*0024*/ 	.byte	0x00, 0xf0, 0x11, 0x00


	//----- nvinfo : EIATTR_KPARAM_INFO
	.align		4
.L_136:
        /*0028*/ 	.byte	0x04, 0x17
        /*002a*/ 	.short	(.L_138 - .L_137)
.L_137:
        /*002c*/ 	.word	0x00000000
        /*0030*/ 	.short	0x0001
        /*0032*/ 	.short	0x0008
        /*0034*/ 	.byte	0x00, 0xf5, 0x21, 0x00


	//----- nvinfo : EIATTR_KPARAM_INFO
	.align		4
.L_138:
        /*0038*/ 	.byte	0x04, 0x17
        /*003a*/ 	.short	(.L_140 - .L_139)
.L_139:
        /*003c*/ 	.word	0x00000000
        /*0040*/ 	.short	0x0000
        /*0042*/ 	.short	0x0000
        /*0044*/ 	.byte	0x00, 0xf5, 0x21, 0x00


	//----- nvinfo : EIATTR_SPARSE_MMA_MASK
	.align		4
.L_140:
        /*0048*/ 	.byte	0x03, 0x50
        /*004a*/ 	.short	0x0000


	//----- nvinfo : EIATTR_MAXREG_COUNT
	.align		4
        /*004c*/ 	.byte	0x03, 0x1b
        /*004e*/ 	.short	0x00ff


	//----- nvinfo : EIATTR_NUM_BARRIERS
	.align		4
        /*0050*/ 	.byte	0x02, 0x4c
        /*0052*/ 	.byte	0x01
	.zero		1


	//----- nvinfo : EIATTR_MERCURY_ISA_VERSION
	.align		4
        /*0054*/ 	.byte	0x03, 0x5f
        /*0056*/ 	.short	0x0101


	//----- nvinfo : EIATTR_COOP_GROUP_MASK_REGIDS
	.align		4
        /*0058*/ 	.byte	0x04, 0x29
        /*005a*/ 	.short	(.L_142 - .L_141)


	//   ....[0]....
.L_141:
        /*005c*/ 	.word	0xffffffff


	//   ....[1]....
        /*0060*/ 	.word	0xffffffff


	//   ....[2]....
        /*0064*/ 	.word	0xffffffff


	//   ....[3]....
        /*0068*/ 	.word	0xffffffff


	//   ....[4]....
        /*006c*/ 	.word	0xffffffff


	//   ....[5]....
        /*0070*/ 	.word	0xffffffff


	//   ....[6]....
        /*0074*/ 	.word	0xffffffff


	//   ....[7]....
        /*0078*/ 	.word	0xffffffff


	//   ....[8]....
        /*007c*/ 	.word	0xffffffff


	//   ....[9]....
        /*0080*/ 	.word	0xffffffff


	//   ....[10]....
        /*0084*/ 	.word	0xffffffff


	//   ....[11]....
        /*0088*/ 	.word	0xffffffff


	//   ....[12]....
        /*008c*/ 	.word	0xffffffff


	//   ....[13]....
        /*0090*/ 	.word	0xffffffff


	//   ....[14]....
        /*0094*/ 	.word	0xffffffff


	//   ....[15]....
        /*0098*/ 	.word	0xffffffff


	//   ....[16]....
        /*009c*/ 	.word	0xffffffff


	//   ....[17]....
        /*00a0*/ 	.word	0xffffffff


	//   ....[18]....
        /*00a4*/ 	.word	0xffffffff


	//   ....[19]....
        /*00a8*/ 	.word	0xffffffff


	//   ....[20]....
        /*00ac*/ 	.word	0xffffffff


	//   ....[21]....
        /*00b0*/ 	.word	0xffffffff


	//   ....[22]....
        /*00b4*/ 	.word	0xffffffff


	//   ....[23]....
        /*00b8*/ 	.word	0xffffffff


	//   ....[24]....
        /*00bc*/ 	.word	0xffffffff


	//   ....[25]....
        /*00c0*/ 	.word	0xffffffff


	//   ....[26]....
        /*00c4*/ 	.word	0xffffffff


	//   ....[27]....
        /*00c8*/ 	.word	0xffffffff


	//   ....[28]....
        /*00cc*/ 	.word	0xffffffff


	//   ....[29]....
        /*00d0*/ 	.word	0xffffffff


	//   ....[30]....
        /*00d4*/ 	.word	0xffffffff


	//   ....[31]....
        /*00d8*/ 	.word	0xffffffff


	//   ....[32]....
        /*00dc*/ 	.word	0xffffffff


	//   ....[33]....
        /*00e0*/ 	.word	0xffffffff


	//   ....[34]....
        /*00e4*/ 	.word	0xffffffff


	//   ....[35]....
        /*00e8*/ 	.word	0xffffffff


	//   ....[36]....
        /*00ec*/ 	.word	0xffffffff


	//   ....[37]....
        /*00f0*/ 	.word	0xffffffff


	//   ....[38]....
        /*00f4*/ 	.word	0xffffffff


	//   ....[39]....
        /*00f8*/ 	.word	0xffffffff


	//   ....[40]....
        /*00fc*/ 	.word	0xffffffff


	//   ....[41]....
        /*0100*/ 	.word	0xffffffff


	//   ....[42]....
        /*0104*/ 	.word	0xffffffff


	//   ....[43]....
        /*0108*/ 	.word	0xffffffff


	//   ....[44]....
        /*010c*/ 	.word	0xffffffff


	//   ....[45]....
        /*0110*/ 	.word	0xffffffff


	//   ....[46]....
        /*0114*/ 	.word	0xffffffff


	//   ....[47]....
        /*0118*/ 	.word	0xffffffff


	//   ....[48]....
        /*011c*/ 	.word	0xffffffff


	//   ....[49]....
        /*0120*/ 	.word	0xffffffff


	//   ....[50]....
        /*0124*/ 	.word	0xffffffff


	//   ....[51]....
        /*0128*/ 	.word	0xffffffff


	//   ....[52]....
        /*012c*/ 	.word	0xffffffff


	//   ....[53]....
        /*0130*/ 	.word	0xffffffff


	//   ....[54]....
        /*0134*/ 	.word	0xffffffff


	//   ....[55]....
        /*0138*/ 	.word	0xffffffff


	//   ....[56]....
        /*013c*/ 	.word	0xffffffff


	//   ....[57]....
        /*0140*/ 	.word	0xffffffff


	//   ....[58]....
        /*0144*/ 	.word	0xffffffff


	//   ....[59]....
        /*0148*/ 	.word	0xffffffff


	//----- nvinfo : EIATTR_COOP_GROUP_INSTR_OFFSETS
	.align		4
.L_142:
        /*014c*/ 	.byte	0x04, 0x28
        /*014e*/ 	.short	(.L_144 - .L_143)


	//   ....[0]....
.L_143:
        /*0150*/ 	.word	0x00000c50


	//   ....[1]....
        /*0154*/ 	.word	0x00000c80


	//   ....[2]....
        /*0158*/ 	.word	0x00000ca0


	//   ....[3]....
        /*015c*/ 	.word	0x00000cb0


	//   ....[4]....
        /*0160*/ 	.word	0x00000e80


	//   ....[5]....
        /*0164*/ 	.word	0x00000eb0


	//   ....[6]....
        /*0168*/ 	.word	0x00000ee0


	//   ....[7]....
        /*016c*/ 	.word	0x00000f00


	//   ....[8]....
        /*0170*/ 	.word	0x000010c0


	//   ....[9]....
        /*0174*/ 	.word	0x000010f0


	//   ....[10]....
        /*0178*/ 	.word	0x00001120


	//   ....[11]....
        /*017c*/ 	.word	0x00001140


	//   ....[12]....
        /*0180*/ 	.word	0x00001300


	//   ....[13]....
        /*0184*/ 	.word	0x00001330


	//   ....[14]....
        /*0188*/ 	.word	0x00001360


	//   ....[15]....
        /*018c*/ 	.word	0x00001380


	//   ....[16]....
        /*0190*/ 	.word	0x00001540


	//   ....[17]....
        /*0194*/ 	.word	0x00001570


	//   ....[18]....
        /*0198*/ 	.word	0x000015a0


	//   ....[19]....
        /*019c*/ 	.word	0x000015c0


	//   ....[20]....
        /*01a0*/ 	.word	0x00002460


	//   ....[21]....
        /*01a4*/ 	.word	0x00002470


	//   ....[22]....
        /*01a8*/ 	.word	0x00002480


	//   ....[23]....
        /*01ac*/ 	.word	0x000024a0


	//   ....[24]....
        /*01b0*/ 	.word	0x00002660


	//   ....[25]....
        /*01b4*/ 	.word	0x000026a0


	//   ....[26]....
        /*01b8*/ 	.word	0x000026d0


	//   ....[27]....
        /*01bc*/ 	.word	0x000026f0


	//   ....[28]....
        /*01c0*/ 	.word	0x000028b0


	//   ....[29]....
        /*01c4*/ 	.word	0x000028f0


	//   ....[30]....
        /*01c8*/ 	.word	0x00002920


	//   ....[31]....
        /*01cc*/ 	.word	0x00002940


	//   ....[32]....
        /*01d0*/ 	.word	0x00002b00


	//   ....[33]....
        /*01d4*/ 	.word	0x00002b40


	//   ....[34]....
        /*01d8*/ 	.word	0x00002b70


	//   ....[35]....
        /*01dc*/ 	.word	0x00002b90


	//   ....[36]....
        /*01e0*/ 	.word	0x00002d50


	//   ....[37]....
        /*01e4*/ 	.word	0x00002d90


	//   ....[38]....
        /*01e8*/ 	.word	0x00002dc0


	//   ....[39]....
        /*01ec*/ 	.word	0x00002de0


	//   ....[40]....
        /*01f0*/ 	.word	0x00006180


	//   ....[41]....
        /*01f4*/ 	.word	0x000061b0


	//   ....[42]....
        /*01f8*/ 	.word	0x000061d0


	//   ....[43]....
        /*01fc*/ 	.word	0x000061e0


	//   ....[44]....
        /*0200*/ 	.word	0x00006390


	//   ....[45]....
        /*0204*/ 	.word	0x000063c0


	//   ....[46]....
        /*0208*/ 	.word	0x000063f0


	//   ....[47]....
        /*020c*/ 	.word	0x00006410


	//   ....[48]....
        /*0210*/ 	.word	0x000065b0


	//   ....[49]....
        /*0214*/ 	.word	0x000065e0


	//   ....[50]....
        /*0218*/ 	.word	0x00006610


	//   ....[51]....
        /*021c*/ 	.word	0x00006630


	//   ....[52]....
        /*0220*/ 	.word	0x000067d0


	//   ....[53]....
        /*0224*/ 	.word	0x00006800


	//   ....[54]....
        /*0228*/ 	.word	0x00006830


	//   ....[55]....
        /*022c*/ 	.word	0x00006850


	//   ....[56]....
        /*0230*/ 	.word	0x000069f0


	//   ....[57]....
        /*0234*/ 	.word	0x00006a20


	//   ....[58]....
        /*0238*/ 	.word	0x00006a50


	//   ....[59]....
        /*023c*/ 	.word	0x00006a70


	//----- nvinfo : EIATTR_VRC_CTA_INIT_COUNT
	.align		4
.L_144:
        /*0240*/ 	.byte	0x02, 0x4a
	.zero		1
	.zero		1


	//----- nvinfo : EIATTR_EXIT_INSTR_OFFSETS
	.align		4
        /*0244*/ 	.byte	0x04, 0x1c
        /*0246*/ 	.short	(.L_146 - .L_145)


	//   ....[0]....
.L_145:
        /*0248*/ 	.word	0x00000030


	//   ....[1]....
        /*024c*/ 	.word	0x00007810


	//   ....[2]....
        /*0250*/ 	.word	0x00007850


	//----- nvinfo : EIATTR_MAX_THREADS
	.align		4
.L_146:
        /*0254*/ 	.byte	0x04, 0x05
        /*0256*/ 	.short	(.L_148 - .L_147)
.L_147:
        /*0258*/ 	.word	0x00000100
        /*025c*/ 	.word	0x00000001
        /*0260*/ 	.word	0x00000001


	//----- nvinfo : EIATTR_CRS_STACK_SIZE
	.align		4
.L_148:
        /*0264*/ 	.byte	0x04, 0x1e
        /*0266*/ 	.short	(.L_150 - .L_149)
.L_149:
        /*0268*/ 	.word	0x00000000


	//----- nvinfo : EIATTR_CBANK_PARAM_SIZE
	.align		4
.L_150:
        /*026c*/ 	.byte	0x03, 0x19
        /*026e*/ 	.short	0x0015


	//----- nvinfo : EIATTR_PARAM_CBANK
	.align		4
        /*0270*/ 	.byte	0x04, 0x0a
        /*0272*/ 	.short	(.L_152 - .L_151)
	.align		4
.L_151:
        /*0274*/ 	.word	index@(.nv.constant0._ZN6thrust24THRUST_300001_SM_1000_NS8cuda_cub4core6detail13_kernel_agentINS1_8__reduce11ReduceAgentIPN4cuda3std3__45tupleIJdlEEESC_SB_lNS1_9__extrema9arg_max_fIdl10ComparatorEEEEJSC_SC_iSG_EEEvDpT0_)
        /*0278*/ 	.short	0x0380
        /*027a*/ 	.short	0x0015


	//----- nvinfo : EIATTR_SW_WAR
	.align		4
.L_152:
        /*027c*/ 	.byte	0x04, 0x36
        /*027e*/ 	.short	(.L_154 - .L_153)
.L_153:
        /*0280*/ 	.word	0x00000008
.L_154:


//--------------------- .nv.info._ZN6thrust24THRUST_300001_SM_1000_NS8cuda_cub4core6detail13_kernel_agentINS1_8__reduce10DrainAgentIlEEJN3cub18CUB_300001_SM_10009GridQueueIyEElEEEvDpT0_ --------------------------
	.section	.nv.info._ZN6thrust24THRUST_300001_SM_1000_NS8cuda_cub4core6detail13_kernel_agentINS1_8__reduce10DrainAgentIlEEJN3cub18CUB_300001_SM_10009GridQueueIyEElEEEvDpT0_,"",@"SHT_CUDA_INFO"
	.sectionflags	@""
	.align	4


	//----- nvinfo : EIATTR_CUDA_API_VERSION
	.align		4
        /*0000*/ 	.byte	0x04, 0x37
        /*0002*/ 	.short	(.L_156 - .L_155)
.L_155:
        /*0004*/ 	.word	0x00000082


	//----- nvinfo : EIATTR_KPARAM_INFO
	.align		4
.L_156:
        /*0008*/ 	.byte	0x04, 0x17
        /*000a*/ 	.short	(.L_158 - .L_157)
.L_157:
        /*000c*/ 	.word	0x00000000
        /*0010*/ 	.short	0x0001
        /*0012*/ 	.short	0x0008
        /*0014*/ 	.byte	0x00, 0xf0, 0x21, 0x00


	//----- nvinfo : EIATTR_KPARAM_INFO
	.align		4
.L_158:
        /*0018*/ 	.byte	0x04, 0x17
        /*001a*/ 	.short	(.L_160 - .L_159)
.L_159:
        /*001c*/ 	.word	0x00000000
        /*0020*/ 	.short	0x0000
        /*0022*/ 	.short	0x0000
        /*0024*/ 	.byte	0x00, 0xf0, 0x21, 0x00


	//----- nvinfo : EIATTR_SPARSE_MMA_MASK
	.align		4
.L_160:
        /*0028*/ 	.byte	0x03, 0x50
        /*002a*/ 	.short	0x0000


	//----- nvinfo : EIATTR_MAXREG_COUNT
	.align		4
        /*002c*/ 	.byte	0x03, 0x1b
        /*002e*/ 	.short	0x00ff


	//----- nvinfo : EIATTR_MERCURY_ISA_VERSION
	.align		4
        /*0030*/ 	.byte	0x03, 0x5f
        /*0032*/ 	.short	0x0101


	//----- nvinfo : EIATTR_VRC_CTA_INIT_COUNT
	.align		4
        /*0034*/ 	.byte	0x02, 0x4a
	.zero		1
	.zero		1


	//----- nvinfo : EIATTR_EXIT_INSTR_OFFSETS
	.align		4
        /*0038*/ 	.byte	0x04, 0x1c
        /*003a*/ 	.short	(.L_162 - .L_161)


	//   ....[0]....
.L_161:
        /*003c*/ 	.word	0x00000060


	//----- nvinfo : EIATTR_MAX_THREADS
	.align		4
.L_162:
        /*0040*/ 	.byte	0x04, 0x05
        /*0042*/ 	.short	(.L_164 - .L_163)
.L_163:
        /*0044*/ 	.word	0x00000001
        /*0048*/ 	.word	0x00000001
        /*004c*/ 	.word	0x00000001


	//----- nvinfo : EIATTR_CBANK_PARAM_SIZE
	.align		4
.L_164:
        /*0050*/ 	.byte	0x03, 0x19
        /*0052*/ 	.short	0x0010


	//----- nvinfo : EIATTR_PARAM_CBANK
	.align		4
        /*0054*/ 	.byte	0x04, 0x0a
        /*0056*/ 	.short	(.L_166 - .L_165)
	.align		4
.L_165:
        /*0058*/ 	.word	index@(.nv.constant0._ZN6thrust24THRUST_300001_SM_1000_NS8cuda_cub4core6detail13_kernel_agentINS1_8__reduce10DrainAgentIlEEJN3cub18CUB_300001_SM_10009GridQueueIyEElEEEvDpT0_)
        /*005c*/ 	.short	0x0380
        /*005e*/ 	.short	0x0010


	//----- nvinfo : EIATTR_SW_WAR
	.align		4
.L_166:
        /*0060*/ 	.byte	0x04, 0x36
        /*0062*/ 	.short	(.L_168 - .L_167)
.L_167:
        /*0064*/ 	.word	0x00000008
.L_168:


//--------------------- .nv.info._ZN6thrust24THRUST_300001_SM_1000_NS8cuda_cub4core6detail13_kernel_agentINS1_8__reduce11ReduceAgentINS0_12zip_iteratorIN4cuda3std3__45tupleIJNS0_10device_ptrIdEENS0_17counting_iteratorIlNS0_11use_defaultESF_SF_EEEEEEEPNSB_IJdlEEESJ_lNS1_9__extrema9arg_max_fIdl10ComparatorEEEEJSI_SK_lN3cub18CUB_300001_SM_100013GridEvenShareIlEENSR_9GridQueueIyEESO_EEEvDpT0_ --------------------------
	.section	.nv.info._ZN6thrust24THRUST_300001_SM_1000_NS8cuda_cub4core6detail13_kernel_agentINS1_8__reduce11ReduceAgentINS0_12zip_iteratorIN4cuda3std3__45tupleIJNS0_10device_ptrIdEENS0_17counting_iteratorIlNS0_11use_defaultESF_SF_EEEEEEEPNSB_IJdlEEESJ_lNS1_9__extrema9arg_max_fIdl10ComparatorEEEEJSI_SK_lN3cub18CUB_300001_SM_100013GridEvenShareIlEENSR_9GridQueueIyEESO_EEEvDpT0_,"",@"SHT_CUDA_INFO"
	.sectionflags	@""
	.align	4


	//----- nvinfo : EIATTR_CUDA_API_VERSION
	.align		4
        /*0000*/ 	.byte	0x04, 0x37
        /*0002*/ 	.short	(.L_170 - .L_169)
.L_169:
        /*0004*/ 	.word	0x00000082


	//----- nvinfo : EIATTR_KPARAM_INFO
	.align		4
.L_170:
        /*0008*/ 	.byte	0x04, 0x17
        /*000a*/ 	.short	(.L_172 - .L_171)
.L_171:
        /*000c*/ 	.word	0x00000000
        /*0010*/ 	.short	0x0005
        /*0012*/ 	.short	0x0070
        /*0014*/ 	.byte	0x00, 0xf0, 0x05, 0x00


	//----- nvinfo : EIATTR_KPARAM_INFO
	.align		4
.L_172:
        /*0018*/ 	.byte	0x04, 0x17
        /*001a*/ 	.short	(.L_174 - .L_173)
.L_173:
        /*001c*/ 	.word	0x00000000
        /*0020*/ 	.short	0x0004
        /*0022*/ 	.short	0x0068
        /*0024*/ 	.byte	0x00, 0xf0, 0x21, 0x00


	//----- nvinfo : EIATTR_KPARAM_INFO
	.align		4
.L_174:
        /*0028*/ 	.byte	0x04, 0x17
        /*002a*/ 	.short	(.L_176 - .L_175)
.L_175:
        /*002c*/ 	.word	0x00000000
        /*0030*/ 	.short	0x0003
        /*0032*/ 	.short	0x0020
        /*0034*/ 	.byte	0x00, 0xf0, 0x21, 0x01


	//----- nvinfo : EIATTR_KPARAM_INFO
	.align		4
.L_176:
        /*0038*/ 	.byte	0x04, 0x17
        /*003a*/ 	.short	(.L_178 - .L_177)
.L_177:
        /*003c*/ 	.word	0x00000000
        /*0040*/ 	.short	0x0002
        /*0042*/ 	.short	0x0018
        /*0044*/ 	.byte	0x00, 0xf0, 0x21, 0x00


	//----- nvinfo : EIATTR_KPARAM_INFO
	.align		4
.L_178:
        /*0048*/ 	.byte	0x04, 0x17
        /*004a*/ 	.short	(.L_180 - .L_179)
.L_179:
        /*004c*/ 	.word	0x00000000
        /*0050*/ 	.short	0x0001
        /*0052*/ 	.short	0x0010
        /*0054*/ 	.byte	0x00, 0xf5, 0x21, 0x00


	//----- nvinfo : EIATTR_KPARAM_INFO
	.align		4
.L_180:
        /*0058*/ 	.byte	0x04, 0x17
        /*005a*/ 	.short	(.L_182 - .L_181)
.L_181:
        /*005c*/ 	.word	0x00000000
        /*0060*/ 	.short	0x0000
        /*0062*/ 	.short	0x0000
        /*0064*/ 	.byte	0x00, 0xf0, 0x41, 0x00


	//----- nvinfo : EIATTR_SPARSE_MMA_MASK
	.align		4
.L_182:
        /*0068*/ 	.byte	0x03, 0x50
        /*006a*/ 	.short	0x0000


	//----- nvinfo : EIATTR_MAXREG_COUNT
	.align		4
        /*006c*/ 	.byte	0x03, 0x1b
        /*006e*/ 	.short	0x00ff


	//----- nvinfo : EIATTR_NUM_BARRIERS
	.align		4
        /*0070*/ 	.byte	0x02, 0x4c
        /*0072*/ 	.byte	0x01
	.zero		1


	//----- nvinfo : EIATTR_MERCURY_ISA_VERSION
	.align		4
        /*0074*/ 	.byte	0x03, 0x5f
        /*0076*/ 	.short	0x0101


	//----- nvinfo : EIATTR_COOP_GROUP_MASK_REGIDS
	.align		4
        /*0078*/ 	.byte	0x04, 0x29
        /*007a*/ 	.short	(.L_184 - .L_183)


	//   ....[0]....
.L_183:
        /*007c*/ 	.word	0xffffffff


	//   ....[1]....
        /*0080*/ 	.word	0xffffffff


	//   ....[2]....
        /*0084*/ 	.word	0xffffffff


	//   ....[3]....
        /*0088*/ 	.word	0xffffffff


	//   ....[4]....
        /*008c*/ 	.word	0xffffffff


	//   ....[5]....
        /*0090*/ 	.word	0xffffffff


	//   ....[6]....
        /*0094*/ 	.word	0xffffffff


	//   ....[7]....
        /*0098*/ 	.word	0xffffffff


	//   ....[8]....
        /*009c*/ 	.word	0xffffffff


	//   ....[9]....
        /*00a0*/ 	.word	0xffffffff


	//   ....[10]....
        /*00a4*/ 	.word	0xffffffff


	//   ....[11]....
        /*00a8*/ 	.word	0xffffffff


	//   ....[12]....
        /*00ac*/ 	.word	0xffffffff


	//   ....[13]....
        /*00b0*/ 	.word	0xffffffff


	//   ....[14]....
        /*00b4*/ 	.word	0xffffffff


	//   ....[15]....
        /*00b8*/ 	.word	0xffffffff


	//   ....[16]....
        /*00bc*/ 	.word	0xffffffff


	//   ....[17]....
        /*00c0*/ 	.word	0xffffffff


	//   ....[18]....
        /*00c4*/ 	.word	0xffffffff


	//   ....[19]....
        /*00c8*/ 	.word	0xffffffff


	//   ....[20]....
        /*00cc*/ 	.word	0xffffffff


	//   ....[21]....
        /*00d0*/ 	.word	0xffffffff


	//   ....[22]....
        /*00d4*/ 	.word	0xffffffff


	//   ....[23]....
        /*00d8*/ 	.word	0xffffffff


	//   ....[24]....
        /*00dc*/ 	.word	0xffffffff


	//   ....[25]....
        /*00e0*/ 	.word	0xffffffff


	//   ....[26]....
        /*00e4*/ 	.word	0xffffffff


	//   ....[27]....
        /*00e8*/ 	.word	0xffffffff


	//   ....[28]....
        /*00ec*/ 	.word	0xffffffff


	//   ....[29]....
        /*00f0*/ 	.word	0xffffffff


	//   ....[30]....
        /*00f4*/ 	.word	0xffffffff


	//   ....[31]....
        /*00f8*/ 	.word	0xffffffff


	//   ....[32]....
        /*00fc*/ 	.word	0xffffffff


	//   ....[33]....
        /*0100*/ 	.word	0xffffffff


	//   ....[34]....
        /*0104*/ 	.word	0xffffffff


	//   ....[35]....
        /*0108*/ 	.word	0xffffffff


	//   ....[36]....
        /*010c*/ 	.word	0xffffffff


	//   ....[37]....
        /*0110*/ 	.word	0xffffffff


	//   ....[38]....
        /*0114*/ 	.word	0xffffffff


	//   ....[39]....
        /*0118*/ 	.word	0xffffffff


	//   ....[40]....
        /*011c*/ 	.word	0xffffffff


	//   ....[41]....
        /*0120*/ 	.word	0xffffffff


	//   ....[42]....
        /*0124*/ 	.word	0xffffffff


	//   ....[43]....
        /*0128*/ 	.word	0xffffffff


	//   ....[44]....
        /*012c*/ 	.word	0xffffffff


	//   ....[45]....
        /*0130*/ 	.word	0xffffffff


	//   ....[46]....
        /*0134*/ 	.word	0xffffffff


	//   ....[47]....
        /*0138*/ 	.word	0xffffffff


	//   ....[48]....
        /*013c*/ 	.word	0xffffffff


	//   ....[49]....
        /*0140*/ 	.word	0xffffffff


	//   ....[50]....
        /*0144*/ 	.word	0xffffffff


	//   ....[51]....
        /*0148*/ 	.word	0xffffffff


	//   ....[52]....
        /*014c*/ 	.word	0xffffffff


	//   ....[53]....
        /*0150*/ 	.word	0xffffffff


	//   ....[54]....
        /*0154*/ 	.word	0xffffffff


	//   ....[55]....
        /*0158*/ 	.word	0xffffffff


	//   ....[56]....
        /*015c*/ 	.word	0xffffffff


	//   ....[57]....
        /*0160*/ 	.word	0xffffffff


	//   ....[58]....
        /*0164*/ 	.word	0xffffffff


	//   ....[59]....
        /*0168*/ 	.word	0xffffffff


	//----- nvinfo : EIATTR_COOP_GROUP_INSTR_OFFSETS
	.align		4
.L_184:
        /*016c*/ 	.byte	0x04, 0x28
        /*016e*/ 	.short	(.L_186 - .L_185)


	//   ....[0]....
.L_185:
        /*0170*/ 	.word	0x00000e60


	//   ....[1]....
        /*0174*/ 	.word	0x00000e90


	//   ....[2]....
        /*0178*/ 	.word	0x00000eb0


	//   ....[3]....
        /*017c*/ 	.word	0x00000ec0


	//   ....[4]....
        /*0180*/ 	.word	0x00001090


	//   ....[5]....
        /*0184*/ 	.word	0x000010c0


	//   ....[6]....
        /*0188*/ 	.word	0x000010f0


	//   ....[7]....
        /*018c*/ 	.word	0x00001110


	//   ....[8]....
        /*0190*/ 	.word	0x000012d0


	//   ....[9]....
        /*0194*/ 	.word	0x00001300


	//   ....[10]....
        /*0198*/ 	.word	0x00001330


	//   ....[11]....
        /*019c*/ 	.word	0x00001350


	//   ....[12]....
        /*01a0*/ 	.word	0x00001510


	//   ....[13]....
        /*01a4*/ 	.word	0x00001550


	//   ....[14]....
        /*01a8*/ 	.word	0x00001580


	//   ....[15]....
        /*01ac*/ 	.word	0x00001590


	//   ....[16]....
        /*01b0*/ 	.word	0x00001750


	//   ....[17]....
        /*01b4*/ 	.word	0x00001780


	//   ....[18]....
        /*01b8*/ 	.word	0x000017b0


	//   ....[19]....
        /*01bc*/ 	.word	0x000017d0


	//   ....[20]....
        /*01c0*/ 	.word	0x00002670


	//   ....[21]....
        /*01c4*/ 	.word	0x00002680


	//   ....[22]....
        /*01c8*/ 	.word	0x00002690


	//   ....[23]....
        /*01cc*/ 	.word	0x000026b0


	//   ....[24]....
        /*01d0*/ 	.word	0x00002870


	//   ....[25]....
        /*01d4*/ 	.word	0x000028b0


	//   ....[26]....
        /*01d8*/ 	.word	0x000028e0


	//   ....[27]....
        /*01dc*/ 	.word	0x00002900


	//   ....[28]....
        /*01e0*/ 	.word	0x00002ac0


	//   ....[29]....
        /*01e4*/ 	.word	0x00002b00


	//   ....[30]....
        /*01e8*/ 	.word	0x00002b30


	//   ....[31]....
        /*01ec*/ 	.word	0x00002b50


	//   ....[32]....
        /*01f0*/ 	.word	0x00002d10


	//   ....[33]....
        /*01f4*/ 	.word	0x00002d50


	//   ....[34]....
        /*01f8*/ 	.word	0x00002d80


	//   ....[35]....
        /*01fc*/ 	.word	0x00002da0


	//   ....[36]....
        /*0200*/ 	.word	0x00002f60


	//   ....[37]....
        /*0204*/ 	.word	0x00002fa0


	//   ....[38]....
        /*0208*/ 	.word	0x00002fd0


	//   ....[39]....
        /*020c*/ 	.word	0x00002ff0


	//   ....[40]....
        /*0210*/ 	.word	0x00005be0


	//   ....[41]....
        /*0214*/ 	.word	0x00005c10


	//   ....[42]....
        /*0218*/ 	.word	0x00005c30


	//   ....[43]....
        /*021c*/ 	.word	0x00005c40


	//   ....[44]....
        /*0220*/ 	.word	0x00005df0


	//   ....[45]....
        /*0224*/ 	.word	0x00005e20


	//   ....[46]....
        /*0228*/ 	.word	0x00005e50


	//   ....[47]....
        /*022c*/ 	.word	0x00005e70


	//   ....[48]....
        /*0230*/ 	.word	0x00006010


	//   ....[49]....
        /*0234*/ 	.word	0x00006040


	//   ....[50]....
        /*0238*/ 	.word	0x00006070


	//   ....[51]....
        /*023c*/ 	.word	0x00006090


	//   ....[52]....
        /*0240*/ 	.word	0x00006230


	//   ....[53]....
        /*0244*/ 	.word	0x00006260


	//   ....[54]....
        /*0248*/ 	.word	0x00006290


	//   ....[55]....
        /*024c*/ 	.word	0x000062b0


	//   ....[56]....
        /*0250*/ 	.word	0x00006450


	//   ....[57]....
        /*0254*/ 	.word	0x00006480


	//   ....[58]....
        /*0258*/ 	.word	0x000064b0


	//   ....[59]....
        /*025c*/ 	.word	0x000064d0


	//----- nvinfo : EIATTR_VRC_CTA_INIT_COUNT
	.align		4
.L_186:
        /*0260*/ 	.byte	0x02, 0x4a
	.zero		1
	.zero		1


	//----- nvinfo : EIATTR_EXIT_INSTR_OFFSETS
	.align		4
        /*0264*/ 	.byte	0x04, 0x1c
        /*0266*/ 	.short	(.L_188 - .L_187)


	//   ....[0]....
.L_187:
        /*0268*/ 	.word	0x00007270


	//   ....[1]....
        /*026c*/ 	.word	0x000072c0


	//----- nvinfo : EIATTR_MAX_THREADS
	.align		4
.L_188:
        /*0270*/ 	.byte	0x04, 0x05
        /*0272*/ 	.short	(.L_190 - .L_189)
.L_189:
        /*0274*/ 	.word	0x00000100
        /*0278*/ 	.word	0x00000001
        /*027c*/ 	.word	0x00000001


	//----- nvinfo : EIATTR_CRS_STACK_SIZE
	.align		4
.L_190:
        /*0280*/ 	.byte	0x04, 0x1e
        /*0282*/ 	.short	(.L_192 - .L_191)
.L_191:
        /*0284*/ 	.word	0x00000000


	//----- nvinfo : EIATTR_CBANK_PARAM_SIZE
	.align		4
.L_192:
        /*0288*/ 	.byte	0x03, 0x19
        /*028a*/ 	.short	0x0071


	//----- nvinfo : EIATTR_PARAM_CBANK
	.align		4
        /*028c*/ 	.byte	0x04, 0x0a
        /*028e*/ 	.short	(.L_194 - .L_193)
	.align		4
.L_193:
        /*0290*/ 	.word	index@(.nv.constant0._ZN6thrust24THRUST_300001_SM_1000_NS8cuda_cub4core6detail13_kernel_agentINS1_8__reduce11ReduceAgentINS0_12zip_iteratorIN4cuda3std3__45tupleIJNS0_10device_ptrIdEENS0_17counting_iteratorIlNS0_11use_defaultESF_SF_EEEEEEEPNSB_IJdlEEESJ_lNS1_9__extrema9arg_max_fIdl10ComparatorEEEEJSI_SK_lN3cub18CUB_300001_SM_100013GridEvenShareIlEENSR_9GridQueueIyEESO_EEEvDpT0_)
        /*0294*/ 	.short	0x0380
        /*0296*/ 	.short	0x0071


	//----- nvinfo : EIATTR_SW_WAR
	.align		4
.L_194:
        /*0298*/ 	.byte	0x04, 0x36
        /*029a*/ 	.short	(.L_196 - .L_195)
.L_195:
        /*029c*/ 	.word	0x00000008
.L_196:


//--------------------- .nv.info._ZN6thrust24THRUST_300001_SM_1000_NS8cuda_cub4core6detail13_kernel_agentINS1_8__reduce11ReduceAgentINS0_12zip_iteratorIN4cuda3std3__45tupleIJNS0_10device_ptrIdEENS0_17counting_iteratorIlNS0_11use_defaultESF_SF_EEEEEEEPNSB_IJdlEEESJ_lNS1_9__extrema9arg_max_fIdl10ComparatorEEEEJSI_SK_lSO_EEEvDpT0_ --------------------------
	.section	.nv.info._ZN6thrust24THRUST_300001_SM_1000_NS8cuda_cub4core6detail13_kernel_agentINS1_8__reduce11ReduceAgentINS0_12zip_iteratorIN4cuda3std3__45tupleIJNS0_10device_ptrIdEENS0_17counting_iteratorIlNS0_11use_defaultESF_SF_EEEEEEEPNSB_IJdlEEESJ_lNS1_9__extrema9arg_max_fIdl10ComparatorEEEEJSI_SK_lSO_EEEvDpT0_,"",@"SHT_CUDA_INFO"
	.sectionflags	@""
	.align	4


	//----- nvinfo : EIATTR_CUDA_API_VERSION
	.align		4
        /*0000*/ 	.byte	0x04, 0x37
        /*0002*/ 	.short	(.L_198 - .L_197)
.L_197:
        /*0004*/ 	.word	0x00000082


	//----- nvinfo : EIATTR_KPARAM_INFO
	.align		4
.L_198:
        /*0008*/ 	.byte	0x04, 0x17
        /*000a*/ 	.short	(.L_200 - .L_199)
.L_199:
        /*000c*/ 	.word	0x00000000
        /*0010*/ 	.short	0x0003
        /*0012*/ 	.short	0x0020
        /*0014*/ 	.byte	0x00, 0xf0, 0x05, 0x00


	//----- nvinfo : EIATTR_KPARAM_INFO
	.align		4
.L_200:
        /*0018*/ 	.byte	0x04, 0x17
        /*001a*/ 	.short	(.L_202 - .L_201)
.L_201:
        /*001c*/ 	.word	0x00000000
        /*0020*/ 	.short	0x0002
        /*0022*/ 	.short	0x0018
        /*0024*/ 	.byte	0x00, 0xf0, 0x21, 0x00


	//----- nvinfo : EIATTR_KPARAM_INFO
	.align		4
.L_202:
        /*0028*/ 	.byte	0x04, 0x17
        /*002a*/ 	.short	(.L_204 - .L_203)
.L_203:
        /*002c*/ 	.word	0x00000000
        /*0030*/ 	.short	0x0001
        /*0032*/ 	.short	0x0010
        /*0034*/ 	.byte	0x00, 0xf5, 0x21, 0x00


	//----- nvinfo : EIATTR_KPARAM_INFO
	.align		4
.L_204:
        /*0038*/ 	.byte	0x04, 0x17
        /*003a*/ 	.short	(.L_206 - .L_205)
.L_205:
        /*003c*/ 	.word	0x00000000
        /*0040*/ 	.short	0x0000
        /*0042*/ 	.short	0x0000
        /*0044*/ 	.byte	0x00, 0xf0, 0x41, 0x00


	//----- nvinfo : EIATTR_SPARSE_MMA_MASK
	.align		4
.L_206:
        /*0048*/ 	.byte	0x03, 0x50
        /*004a*/ 	.short	0x0000


	//----- nvinfo : EIATTR_MAXREG_COUNT
	.align		4
        /*004c*/ 	.byte	0x03, 0x1b
        /*004e*/ 	.short	0x00ff


	//----- nvinfo : EIATTR_NUM_BARRIERS
	.align		4
        /*0050*/ 	.byte	0x02, 0x4c
        /*0052*/ 	.byte	0x01
	.zero		1


	//----- nvinfo : EIATTR_MERCURY_ISA_VERSION
	.align		4
        /*0054*/ 	.byte	0x03, 0x5f
        /*0056*/ 	.short	0x0101


	//----- nvinfo : EIATTR_COOP_GROUP_MASK_REGIDS
	.align		4
        /*0058*/ 	.byte	0x04, 0x29
        /*005a*/ 	.short	(.L_208 - .L_207)


	//   ....[0]....
.L_207:
        /*005c*/ 	.word	0xffffffff


	//   ....[1]....
        /*0060*/ 	.word	0xffffffff


	//   ....[2]....
        /*0064*/ 	.word	0xffffffff


	//   ....[3]....
        /*0068*/ 	.word	0xffffffff


	//   ....[4]....
        /*006c*/ 	.word	0xffffffff


	//   ....[5]....
        /*0070*/ 	.word	0xffffffff


	//   ....[6]....
        /*0074*/ 	.word	0xffffffff


	//   ....[7]....
        /*0078*/ 	.word	0xffffffff


	//   ....[8]....
        /*007c*/ 	.word	0xffffffff


	//   ....[9]....
        /*0080*/ 	.word	0xffffffff


	//   ....[10]....
        /*0084*/ 	.word	0xffffffff


	//   ....[11]....
        /*0088*/ 	.word	0xffffffff


	//   ....[12]....
        /*008c*/ 	.word	0xffffffff


	//   ....[13]....
        /*0090*/ 	.word	0xffffffff


	//   ....[14]....
        /*0094*/ 	.word	0xffffffff


	//   ....[15]....
        /*0098*/ 	.word	0xffffffff


	//   ....[16]....
        /*009c*/ 	.word	0xffffffff


	//   ....[17]....
        /*00a0*/ 	.word	0xffffffff


	//   ....[18]....
        /*00a4*/ 	.word	0xffffffff


	//   ....[19]....
        /*00a8*/ 	.word	0xffffffff


	//   ....[20]....
        /*00ac*/ 	.word	0xffffffff


	//   ....[21]....
        /*00b0*/ 	.word	0xffffffff


	//   ....[22]....
        /*00b4*/ 	.word	0xffffffff


	//   ....[23]....
        /*00b8*/ 	.word	0xffffffff


	//   ....[24]....
        /*00bc*/ 	.word	0xffffffff


	//   ....[25]....
        /*00c0*/ 	.word	0xffffffff


	//   ....[26]....
        /*00c4*/ 	.word	0xffffffff


	//   ....[27]....
        /*00c8*/ 	.word	0xffffffff


	//   ....[28]....
        /*00cc*/ 	.word	0xffffffff


	//   ....[29]....
        /*00d0*/ 	.word	0xffffffff


	//   ....[30]....
        /*00d4*/ 	.word	0xffffffff


	//   ....[31]....
        /*00d8*/ 	.word	0xffffffff


	//   ....[32]....
        /*00dc*/ 	.word	0xffffffff


	//   ....[33]....
        /*00e0*/ 	.word	0xffffffff


	//   ....[34]....
        /*00e4*/ 	.word	0xffffffff


	//   ....[35]....
        /*00e8*/ 	.word	0xffffffff


	//   ....[36]....
        /*00ec*/ 	.word	0xffffffff


	//   ....[37]....
        /*00f0*/ 	.word	0xffffffff


	//   ....[38]....
        /*00f4*/ 	.word	0xffffffff


	//   ....[39]....
        /*00f8*/ 	.word	0xffffffff


	//   ....[40]....
        /*00fc*/ 	.word	0xffffffff


	//   ....[41]....
        /*0100*/ 	.word	0xffffffff


	//   ....[42]....
        /*0104*/ 	.word	0xffffffff


	//   ....[43]....
        /*0108*/ 	.word	0xffffffff


	//   ....[44]....
        /*010c*/ 	.word	0xffffffff


	//   ....[45]....
        /*0110*/ 	.word	0xffffffff


	//   ....[46]....
        /*0114*/ 	.word	0xffffffff


	//   ....[47]....
        /*0118*/ 	.word	0xffffffff


	//   ....[48]....
        /*011c*/ 	.word	0xffffffff


	//   ....[49]....
        /*0120*/ 	.word	0xffffffff


	//   ....[50]....
        /*0124*/ 	.word	0xffffffff


	//   ....[51]....
        /*0128*/ 	.word	0xffffffff


	//   ....[52]....
        /*012c*/ 	.word	0xffffffff


	//   ....[53]....
        /*0130*/ 	.word	0xffffffff


	//   ....[54]....
        /*0134*/ 	.word	0xffffffff


	//   ....[55]....
        /*0138*/ 	.word	0xffffffff


	//   ....[56]....
        /*013c*/ 	.word	0xffffffff


	//   ....[57]....
        /*0140*/ 	.word	0xffffffff


	//   ....[58]....
        /*0144*/ 	.word	0xffffffff


	//   ....[59]....
        /*0148*/ 	.word	0xffffffff


	//----- nvinfo : EIATTR_COOP_GROUP_INSTR_OFFSETS
	.align		4
.L_208:
        /*014c*/ 	.byte	0x04, 0x28
        /*014e*/ 	.short	(.L_210 - .L_209)


	//   ....[0]....
.L_209:
        /*0150*/ 	.word	0x00000d90


	//   ....[1]....
        /*0154*/ 	.word	0x00000dc0


	//   ....[2]....
        /*0158*/ 	.word	0x00000de0


	//   ....[3]....
        /*015c*/ 	.word	0x00000df0


	//   ....[4]....
        /*0160*/ 	.word	0x00000fc0


	//   ....[5]....
        /*0164*/ 	.word	0x00000ff0


	//   ....[6]....
        /*0168*/ 	.word	0x00001020


	//   ....[7]....
        /*016c*/ 	.word	0x00001040


	//   ....[8]....
        /*0170*/ 	.word	0x00001200


	//   ....[9]....
        /*0174*/ 	.word	0x00001240


	//   ....[10]....
        /*0178*/ 	.word	0x00001270


	//   ....[11]....
        /*017c*/ 	.word	0x00001280


	//   ....[12]....
        /*0180*/ 	.word	0x00001440


	//   ....[13]....
        /*0184*/ 	.word	0x00001470


	//   ....[14]....
        /*0188*/ 	.word	0x000014a0


	//   ....[15]....
        /*018c*/ 	.word	0x000014c0


	//   ....[16]....
        /*0190*/ 	.word	0x00001680


	//   ....[17]....
        /*0194*/ 	.word	0x000016b0


	//   ....[18]....
        /*0198*/ 	.word	0x000016e0


	//   ....[19]....
        /*019c*/ 	.word	0x00001700


	//   ....[20]....
        /*01a0*/ 	.word	0x000025a0


	//   ....[21]....
        /*01a4*/ 	.word	0x000025b0


	//   ....[22]....
        /*01a8*/ 	.word	0x000025c0


	//   ....[23]....
        /*01ac*/ 	.word	0x000025e0


	//   ....[24]....
        /*01b0*/ 	.word	0x000027a0


	//   ....[25]....
        /*01b4*/ 	.word	0x000027f0


	//   ....[26]....
        /*01b8*/ 	.word	0x00002820


	//   ....[27]....
        /*01bc*/ 	.word	0x00002830


	//   ....[28]....
        /*01c0*/ 	.word	0x000029f0


	//   ....[29]....
        /*01c4*/ 	.word	0x00002a30


	//   ....[30]....
        /*01c8*/ 	.word	0x00002a60


	//   ....[31]....
        /*01cc*/ 	.word	0x00002a80


	//   ....[32]....
        /*01d0*/ 	.word	0x00002c40


	//   ....[33]....
        /*01d4*/ 	.word	0x00002c80


	//   ....[34]....
        /*01d8*/ 	.word	0x00002cb0


	//   ....[35]....
        /*01dc*/ 	.word	0x00002cd0


	//   ....[36]....
        /*01e0*/ 	.word	0x00002e90


	//   ....[37]....
        /*01e4*/ 	.word	0x00002ed0


	//   ....[38]....
        /*01e8*/ 	.word	0x00002f00


	//   ....[39]....
        /*01ec*/ 	.word	0x00002f20


	//   ....[40]....
        /*01f0*/ 	.word	0x00005730


	//   ....[41]....
        /*01f4*/ 	.word	0x00005760


	//   ....[42]....
        /*01f8*/ 	.word	0x00005780


	//   ....[43]....
        /*01fc*/ 	.word	0x00005790


	//   ....[44]....
        /*0200*/ 	.word	0x00005940


	//   ....[45]....
        /*0204*/ 	.word	0x00005970


	//   ....[46]....
        /*0208*/ 	.word	0x000059a0


	//   ....[47]....
        /*020c*/ 	.word	0x000059c0


	//   ....[48]....
        /*0210*/ 	.word	0x00005b60


	//   ....[49]....
        /*0214*/ 	.word	0x00005b90


	//   ....[50]....
        /*0218*/ 	.word	0x00005bc0


	//   ....[51]....
        /*021c*/ 	.word	0x00005be0


	//   ....[52]....
        /*0220*/ 	.word	0x00005d80


	//   ....[53]....
        /*0224*/ 	.word	0x00005db0


	//   ....[54]....
        /*0228*/ 	.word	0x00005de0


	//   ....[55]....
        /*022c*/ 	.word	0x00005e00


	//   ....[56]....
        /*0230*/ 	.word	0x00005fa0


	//   ....[57]....
        /*0234*/ 	.word	0x00005fd0


	//   ....[58]....
        /*0238*/ 	.word	0x00006000


	//   ....[59]....
        /*023c*/ 	.word	0x00006020


	//----- nvinfo : EIATTR_VRC_CTA_INIT_COUNT
	.align		4
.L_210:
        /*0240*/ 	.byte	0x02, 0x4a
	.zero		1
	.zero		1


	//----- nvinfo : EIATTR_EXIT_INSTR_OFFSETS
	.align		4
        /*0244*/ 	.byte	0x04, 0x1c
        /*0246*/ 	.short	(.L_212 - .L_211)


	//   ....[0]....
.L_211:
        /*0248*/ 	.word	0x00000040


	//   ....[1]....
        /*024c*/ 	.word	0x00006dc0


	//   ....[2]....
        /*0250*/ 	.word	0x00006e00


	//----- nvinfo : EIATTR_MAX_THREADS
	.align		4
.L_212:
        /*0254*/ 	.byte	0x04, 0x05
        /*0256*/ 	.short	(.L_214 - .L_213)
.L_213:
        /*0258*/ 	.word	0x00000100
        /*025c*/ 	.word	0x00000001
        /*0260*/ 	.word	0x00000001


	//----- nvinfo : EIATTR_CRS_STACK_SIZE
	.align		4
.L_214:
        /*0264*/ 	.byte	0x04, 0x1e
        /*0266*/ 	.short	(.L_216 - .L_215)
.L_215:
        /*0268*/ 	.word	0x00000000


	//----- nvinfo : EIATTR_CBANK_PARAM_SIZE
	.align		4
.L_216:
        /*026c*/ 	.byte	0x03, 0x19
        /*026e*/ 	.short	0x0021


	//----- nvinfo : EIATTR_PARAM_CBANK
	.align		4
        /*0270*/ 	.byte	0x04, 0x0a
        /*0272*/ 	.short	(.L_218 - .L_217)
	.align		4
.L_217:
        /*0274*/ 	.word	index@(.nv.constant0._ZN6thrust24THRUST_300001_SM_1000_NS8cuda_cub4core6detail13_kernel_agentINS1_8__reduce11ReduceAgentINS0_12zip_iteratorIN4cuda3std3__45tupleIJNS0_10device_ptrIdEENS0_17counting_iteratorIlNS0_11use_defaultESF_SF_EEEEEEEPNSB_IJdlEEESJ_lNS1_9__extrema9arg_max_fIdl10ComparatorEEEEJSI_SK_lSO_EEEvDpT0_)
        /*0278*/ 	.short	0x0380
        /*027a*/ 	.short	0x0021


	//----- nvinfo : EIATTR_SW_WAR
	.align		4
.L_218:
        /*027c*/ 	.byte	0x04, 0x36
        /*027e*/ 	.short	(.L_220 - .L_219)
.L_219:
        /*0280*/ 	.word	0x00000008
.L_220:


//--------------------- .nv.info._ZN6thrust24THRUST_300001_SM_1000_NS8cuda_cub4core6detail13_kernel_agentINS1_8__reduce11ReduceAgentIPN4cuda3std3__45tupleIJdlEEESC_SB_iNS1_9__extrema9arg_max_fIdl10ComparatorEEEEJSC_SC_iSG_EEEvDpT0_ --------------------------
	.section	.nv.info._ZN6thrust24THRUST_300001_SM_1000_NS8cuda_cub4core6detail13_kernel_agentINS1_8__reduce11ReduceAgentIPN4cuda3std3__45tupleIJdlEEESC_SB_iNS1_9__extrema9arg_max_fIdl10ComparatorEEEEJSC_SC_iSG_EEEvDpT0_,"",@"SHT_CUDA_INFO"
	.sectionflags	@""
	.align	4


	//----- nvinfo : EIATTR_CUDA_API_VERSION
	.align		4
        /*0000*/ 	.byte	0x04, 0x37
        /*0002*/ 	.short	(.L_222 - .L_221)
.L_221:
        /*0004*/ 	.word	0x00000082


	//----- nvinfo : EIATTR_KPARAM_INFO
	.align		4
.L_222:
        /*0008*/ 	.byte	0x04, 0x17
        /*000a*/ 	.short	(.L_224 - .L_223)
.L_223:
        /*000c*/ 	.word	0x00000000
        /*0010*/ 	.short	0x0003
        /*0012*/ 	.short	0x0014
        /*0014*/ 	.byte	0x00, 0xf0, 0x05, 0x00


	//----- nvinfo : EIATTR_KPARAM_INFO
	.align		4
.L_224:
        /*0018*/ 	.byte	0x04, 0x17
        /*001a*/ 	.short	(.L_226 - .L_225)
.L_225:
        /*001c*/ 	.word	0x00000000
        /*0020*/ 	.short	0x0002
        /*0022*/ 	.short	0x0010
        /*0024*/ 	.byte	0x00, 0xf0, 0x11, 0x00


	//----- nvinfo : EIATTR_KPARAM_INFO
	.align		4
.L_226:
        /*0028*/ 	.byte	0x04, 0x17
        /*002a*/ 	.short	(.L_228 - .L_227)
.L_227:
        /*002c*/ 	.word	0x00000000
        /*0030*/ 	.short	0x0001
        /*0032*/ 	.short	0x0008
        /*0034*/ 	.byte	0x00, 0xf5, 0x21, 0x00


	//----- nvinfo : EIATTR_KPARAM_INFO
	.align		4
.L_228:
        /*0038*/ 	.byte	0x04, 0x17
        /*003a*/ 	.short	(.L_230 - .L_229)
.L_229:
        /*003c*/ 	.word	0x00000000
        /*0040*/ 	.short	0x0000
        /*0042*/ 	.short	0x0000
        /*0044*/ 	.byte	0x00, 0xf5, 0x21, 0x00


	//----- nvinfo : EIATTR_SPARSE_MMA_MASK
	.align		4
.L_230:
        /*0048*/ 	.byte	0x03, 0x50
        /*004a*/ 	.short	0x0000


	//----- nvinfo : EIATTR_MAXREG_COUNT
	.align		4
        /*004c*/ 	.byte	0x03, 0x1b
        /*004e*/ 	.short	0x00ff


	//----- nvinfo : EIATTR_NUM_BARRIERS
	.align		4
        /*0050*/ 	.byte	0x02, 0x4c
        /*0052*/ 	.byte	0x01
	.zero		1


	//----- nvinfo : EIATTR_MERCURY_ISA_VERSION
	.align		4
        /*0054*/ 	.byte	0x03, 0x5f
        /*0056*/ 	.short	0x0101


	//----- nvinfo : EIATTR_COOP_GROUP_MASK_REGIDS
	.align		4
        /*0058*/ 	.byte	0x04, 0x29
        /*005a*/ 	.short	(.L_232 - .L_231)


	//   ....[0]....
.L_231:
        /*005c*/ 	.word	0xffffffff


	//   ....[1]....
        /*0060*/ 	.word	0xffffffff


	//   ....[2]....
        /*0064*/ 	.word	0xffffffff


	//   ....[3]....
        /*0068*/ 	.word	0xffffffff


	//   ....[4]....
        /*006c*/ 	.word	0xffffffff


	//   ....[5]....
        /*0070*/ 	.word	0xffffffff


	//   ....[6]....
        /*0074*/ 	.word	0xffffffff


	//   ....[7]....
        /*0078*/ 	.word	0xffffffff


	//   ....[8]....
        /*007c*/ 	.word	0xffffffff


	//   ....[9]....
        /*0080*/ 	.word	0xffffffff


	//   ....[10]....
        /*0084*/ 	.word	0xffffffff


	//   ....[11]....
        /*0088*/ 	.word	0xffffffff


	//   ....[12]....
        /*008c*/ 	.word	0xffffffff


	//   ....[13]....
        /*0090*/ 	.word	0xffffffff


	//   ....[14]....
        /*0094*/ 	.word	0xffffffff


	//   ....[15]....
        /*0098*/ 	.word	0xffffffff


	//   ....[16]....
        /*009c*/ 	.word	0xffffffff


	//   ....[17]....
        /*00a0*/ 	.word	0xffffffff


	//   ....[18]....
        /*00a4*/ 	.word	0xffffffff


	//   ....[19]....
        /*00a8*/ 	.word	0xffffffff


	//   ....[20]....
        /*00ac*/ 	.word	0xffffffff


	//   ....[21]....
        /*00b0*/ 	.word	0xffffffff


	//   ....[22]....
        /*00b4*/ 	.word	0xffffffff


	//   ....[23]....
        /*00b8*/ 	.word	0xffffffff


	//   ....[24]....
        /*00bc*/ 	.word	0xffffffff


	//   ....[25]....
        /*00c0*/ 	.word	0xffffffff


	//   ....[26]....
        /*00c4*/ 	.word	0xffffffff


	//   ....[27]....
        /*00c8*/ 	.word	0xffffffff


	//   ....[28]....
        /*00cc*/ 	.word	0xffffffff


	//   ....[29]....
        /*00d0*/ 	.word	0xffffffff


	//   ....[30]....
        /*00d4*/ 	.word	0xffffffff


	//   ....[31]....
        /*00d8*/ 	.word	0xffffffff


	//   ....[32]....
        /*00dc*/ 	.word	0xffffffff


	//   ....[33]....
        /*00e0*/ 	.word	0xffffffff


	//   ....[34]....
        /*00e4*/ 	.word	0xffffffff


	//   ....[35]....
        /*00e8*/ 	.word	0xffffffff


	//   ....[36]....
        /*00ec*/ 	.word	0xffffffff


	//   ....[37]....
        /*00f0*/ 	.word	0xffffffff


	//   ....[38]....
        /*00f4*/ 	.word	0xffffffff


	//   ....[39]....
        /*00f8*/ 	.word	0xffffffff


	//   ....[40]....
        /*00fc*/ 	.word	0xffffffff


	//   ....[41]....
        /*0100*/ 	.word	0xffffffff


	//   ....[42]....
        /*0104*/ 	.word	0xffffffff


	//   ....[43]....
        /*0108*/ 	.word	0xffffffff


	//   ....[44]....
        /*010c*/ 	.word	0xffffffff


	//   ....[45]....
        /*0110*/ 	.word	0xffffffff


	//   ....[46]....
        /*0114*/ 	.word	0xffffffff


	//   ....[47]....
        /*0118*/ 	.word	0xffffffff


	//   ....[48]....
        /*011c*/ 	.word	0xffffffff


	//   ....[49]....
        /*0120*/ 	.word	0xffffffff


	//   ....[50]....
        /*0124*/ 	.word	0xffffffff


	//   ....[51]....
        /*0128*/ 	.word	0xffffffff


	//   ....[52]....
        /*012c*/ 	.word	0xffffffff


	//   ....[53]....
        /*0130*/ 	.word	0xffffffff


	//   ....[54]....
        /*0134*/ 	.word	0xffffffff


	//   ....[55]....
        /*0138*/ 	.word	0xffffffff


	//   ....[56]....
        /*013c*/ 	.word	0xffffffff


	//   ....[57]....
        /*0140*/ 	.word	0xffffffff


	//   ....[58]....
        /*0144*/ 	.word	0xffffffff


	//   ....[59]....
        /*0148*/ 	.word	0xffffffff


	//----- nvinfo : EIATTR_COOP_GROUP_INSTR_OFFSETS
	.align		4
.L_232:
        /*014c*/ 	.byte	0x04, 0x28
        /*014e*/ 	.short	(.L_234 - .L_233)


	//   ....[0]....
.L_233:
        /*0150*/ 	.word	0x00000c50


	//   ....[1]....
        /*0154*/ 	.word	0x00000c80


	//   ....[2]....
        /*0158*/ 	.word	0x00000ca0


	//   ....[3]....
        /*015c*/ 	.word	0x00000cb0


	//   ....[4]....
        /*0160*/ 	.word	0x00000e80


	//   ....[5]....
        /*0164*/ 	.word	0x00000eb0


	//   ....[6]....
        /*0168*/ 	.word	0x00000ee0


	//   ....[7]....
        /*016c*/ 	.word	0x00000f00


	//   ....[8]....
        /*0170*/ 	.word	0x000010c0


	//   ....[9]....
        /*0174*/ 	.word	0x000010f0


	//   ....[10]....
        /*0178*/ 	.word	0x00001120


	//   ....[11]....
        /*017c*/ 	.word	0x00001140


	//   ....[12]....
        /*0180*/ 	.word	0x00001300


	//   ....[13]....
        /*0184*/ 	.word	0x00001330


	//   ....[14]....
        /*0188*/ 	.word	0x00001360


	//   ....[15]....
        /*018c*/ 	.word	0x00001380


	//   ....[16]....
        /*0190*/ 	.word	0x00001540


	//   ....[17]....
        /*0194*/ 	.word	0x00001570


	//   ....[18]....
        /*0198*/ 	.word	0x000015a0


	//   ....[19]....
        /*019c*/ 	.word	0x000015c0


	//   ....[20]....
        /*01a0*/ 	.word	0x00002460


	//   ....[21]....
        /*01a4*/ 	.word	0x00002470


	//   ....[22]....
        /*01a8*/ 	.word	0x00002480


	//   ....[23]....
        /*01ac*/ 	.word	0x000024a0


	//   ....[24]....
        /*01b0*/ 	.word	0x00002660


	//   ....[25]....
        /*01b4*/ 	.word	0x000026a0


	//   ....[26]....
        /*01b8*/ 	.word	0x000026d0


	//   ....[27]....
        /*01bc*/ 	.word	0x000026f0


	//   ....[28]....
        /*01c0*/ 	.word	0x000028b0


	//   ....[29]....
        /*01c4*/ 	.word	0x000028f0


	//   ....[30]....
        /*01c8*/ 	.word	0x00002920


	//   ....[31]....
        /*01cc*/ 	.word	0x00002940


	//   ....[32]....
        /*01d0*/ 	.word	0x00002b00


	//   ....[33]....
        /*01d4*/ 	.word	0x00002b40


	//   ....[34]....
        /*01d8*/ 	.word	0x00002b70


	//   ....[35]....
        /*01dc*/ 	.word	0x00002b90


	//   ....[36]....
        /*01e0*/ 	.word	0x00002d50


	//   ....[37]....
        /*01e4*/ 	.word	0x00002d90


	//   ....[38]....
        /*01e8*/ 	.word	0x00002dc0


	//   ....[39]....
        /*01ec*/ 	.word	0x00002de0


	//   ....[40]....
        /*01f0*/ 	.word	0x00005630


	//   ....[41]....
        /*01f4*/ 	.word	0x00005660


	//   ....[42]....
        /*01f8*/ 	.word	0x00005680


	//   ....[43]....
        /*01fc*/ 	.word	0x00005690


	//   ....[44]....
        /*0200*/ 	.word	0x00005840


	//   ....[45]....
        /*0204*/ 	.word	0x00005880


	//   ....[46]....
        /*0208*/ 	.word	0x000058b0


	//   ....[47]....
        /*020c*/ 	.word	0x000058c0


	//   ....[48]....
        /*0210*/ 	.word	0x00005a60


	//   ....[49]....
        /*0214*/ 	.word	0x00005a90


	//   ....[50]....
        /*0218*/ 	.word	0x00005ac0


	//   ....[51]....
        /*021c*/ 	.word	0x00005ae0


	//   ....[52]....
        /*0220*/ 	.word	0x00005c80


	//   ....[53]....
        /*0224*/ 	.word	0x00005cb0


	//   ....[54]....
        /*0228*/ 	.word	0x00005ce0


	//   ....[55]....
        /*022c*/ 	.word	0x00005d00


	//   ....[56]....
        /*0230*/ 	.word	0x00005ea0


	//   ....[57]....
        /*0234*/ 	.word	0x00005ed0


	//   ....[58]....
        /*0238*/ 	.word	0x00005f00


	//   ....[59]....
        /*023c*/ 	.word	0x00005f20


	//----- nvinfo : EIATTR_VRC_CTA_INIT_COUNT
	.align		4
.L_234:
        /*0240*/ 	.byte	0x02, 0x4a
	.zero		1
	.zero		1


	//----- nvinfo : EIATTR_EXIT_INSTR_OFFSETS
	.align		4
        /*0244*/ 	.byte	0x04, 0x1c
        /*0246*/ 	.short	(.L_236 - .L_235)


	//   ....[0]....
.L_235:
        /*0248*/ 	.word	0x00000030


	//   ....[1]....
        /*024c*/ 	.word	0x00006cc0


	//   ....[2]....
        /*0250*/ 	.word	0x00006d00


	//----- nvinfo : EIATTR_MAX_THREADS
	.align		4
.L_236:
        /*0254*/ 	.byte	0x04, 0x05
        /*0256*/ 	.short	(.L_238 - .L_237)
.L_237:
        /*0258*/ 	.word	0x00000100
        /*025c*/ 	.word	0x00000001
        /*0260*/ 	.word	0x00000001


	//----- nvinfo : EIATTR_CRS_STACK_SIZE
	.align		4
.L_238:
        /*0264*/ 	.byte	0x04, 0x1e
        /*0266*/ 	.short	(.L_240 - .L_239)
.L_239:
        /*0268*/ 	.word	0x00000000


	//----- nvinfo : EIATTR_CBANK_PARAM_SIZE
	.align		4
.L_240:
        /*026c*/ 	.byte	0x03, 0x19
        /*026e*/ 	.short	0x0015


	//----- nvinfo : EIATTR_PARAM_CBANK
	.align		4
        /*0270*/ 	.byte	0x04, 0x0a
        /*0272*/ 	.short	(.L_242 - .L_241)
	.align		4
.L_241:
        /*0274*/ 	.word	index@(.nv.constant0._ZN6thrust24THRUST_300001_SM_1000_NS8cuda_cub4core6detail13_kernel_agentINS1_8__reduce11ReduceAgentIPN4cuda3std3__45tupleIJdlEEESC_SB_iNS1_9__extrema9arg_max_fIdl10ComparatorEEEEJSC_SC_iSG_EEEvDpT0_)
        /*0278*/ 	.short	0x0380
        /*027a*/ 	.short	0x0015


	//----- nvinfo : EIATTR_SW_WAR
	.align		4
.L_242:
        /*027c*/ 	.byte	0x04, 0x36
        /*027e*/ 	.short	(.L_244 - .L_243)
.L_243:
        /*0280*/ 	.word	0x00000008
.L_244:


//--------------------- .nv.info._ZN6thrust24THRUST_300001_SM_1000_NS8cuda_cub4core6detail13_kernel_agentINS1_8__reduce10DrainAgentIiEEJN3cub18CUB_300001_SM_10009GridQueueIjEEiEEEvDpT0_ --------------------------
	.section	.nv.info._ZN6thrust24THRUST_300001_SM_1000_NS8cuda_cub4core6detail13_kernel_agentINS1_8__reduce10DrainAgentIiEEJN3cub18CUB_300001_SM_10009GridQueueIjEEiEEEvDpT0_,"",@"SHT_CUDA_INFO"
	.sectionflags	@""
	.align	4


	//----- nvinfo : EIATTR_CUDA_API_VERSION
	.align		4
        /*0000*/ 	.byte	0x04, 0x37
        /*0002*/ 	.short	(.L_246 - .L_245)
.L_245:
        /*0004*/ 	.word	0x00000082


	//----- nvinfo : EIATTR_KPARAM_INFO
	.align		4
.L_246:
        /*0008*/ 	.byte	0x04, 0x17
        /*000a*/ 	.short	(.L_248 - .L_247)
.L_247:
        /*000c*/ 	.word	0x00000000
        /*0010*/ 	.short	0x0001
        /*0012*/ 	.short	0x0008
        /*0014*/ 	.byte	0x00, 0xf0, 0x11, 0x00


	//----- nvinfo : EIATTR_KPARAM_INFO
	.align		4
.L_248:
        /*0018*/ 	.byte	0x04, 0x17
        /*001a*/ 	.short	(.L_250 - .L_249)
.L_249:
        /*001c*/ 	.word	0x00000000
        /*0020*/ 	.short	0x0000
        /*0022*/ 	.short	0x0000
        /*0024*/ 	.byte	0x00, 0xf0, 0x21, 0x00


	//----- nvinfo : EIATTR_SPARSE_MMA_MASK
	.align		4
.L_250:
        /*0028*/ 	.byte	0x03, 0x50
        /*002a*/ 	.short	0x0000


	//----- nvinfo : EIATTR_MAXREG_COUNT
	.align		4
        /*002c*/ 	.byte	0x03, 0x1b
        /*002e*/ 	.short	0x00ff


	//----- nvinfo : EIATTR_MERCURY_ISA_VERSION
	.align		4
        /*0030*/ 	.byte	0x03, 0x5f
        /*0032*/ 	.short	0x0101


	//----- nvinfo : EIATTR_VRC_CTA_INIT_COUNT
	.align		4
        /*0034*/ 	.byte	0x02, 0x4a
	.zero		1
	.zero		1


	//----- nvinfo : EIATTR_EXIT_INSTR_OFFSETS
	.align		4
        /*0038*/ 	.byte	0x04, 0x1c
        /*003a*/ 	.short	(.L_252 - .L_251)


	//   ....[0]....
.L_251:
        /*003c*/ 	.word	0x00000060


	//----- nvinfo : EIATTR_MAX_THREADS
	.align		4
.L_252:
        /*0040*/ 	.byte	0x04, 0x05
        /*0042*/ 	.short	(.L_254 - .L_253)
.L_253:
        /*0044*/ 	.word	0x00000001
        /*0048*/ 	.word	0x00000001
        /*004c*/ 	.word	0x00000001


	//----- nvinfo : EIATTR_CBANK_PARAM_SIZE
	.align		4
.L_254:
        /*0050*/ 	.byte	0x03, 0x19
        /*0052*/ 	.short	0x000c


	//----- nvinfo : EIATTR_PARAM_CBANK
	.align		4
        /*0054*/ 	.byte	0x04, 0x0a
        /*0056*/ 	.short	(.L_256 - .L_255)
	.align		4
.L_255:
        /*0058*/ 	.word	index@(.nv.constant0._ZN6thrust24THRUST_300001_SM_1000_NS8cuda_cub4core6detail13_kernel_agentINS1_8__reduce10DrainAgentIiEEJN3cub18CUB_300001_SM_10009GridQueueIjEEiEEEvDpT0_)
        /*005c*/ 	.short	0x0380
        /*005e*/ 	.short	0x000c


	//----- nvinfo : EIATTR_SW_WAR
	.align		4
.L_256:
        /*0060*/ 	.byte	0x04, 0x36
        /*0062*/ 	.short	(.L_258 - .L_257)
.L_257:
        /*0064*/ 	.word	0x00000008
.L_258:


//--------------------- .nv.info._ZN6thrust24THRUST_300001_SM_1000_NS8cuda_cub4core6detail13_kernel_agentINS1_8__reduce11ReduceAgentINS0_12zip_iteratorIN4cuda3std3__45tupleIJNS0_10device_ptrIdEENS0_17counting_iteratorIlNS0_11use_defaultESF_SF_EEEEEEEPNSB_IJdlEEESJ_iNS1_9__extrema9arg_max_fIdl10ComparatorEEEEJSI_SK_iN3cub18CUB_300001_SM_100013GridEvenShareIiEENSR_9GridQueueIjEESO_EEEvDpT0_ --------------------------
	.section	.nv.info._ZN6thrust24THRUST_300001_SM_1000_NS8cuda_cub4core6detail13_kernel_agentINS1_8__reduce11ReduceAgentINS0_12zip_iteratorIN4cuda3std3__45tupleIJNS0_10device_ptrIdEENS0_17counting_iteratorIlNS0_11use_defaultESF_SF_EEEEEEEPNSB_IJdlEEESJ_iNS1_9__extrema9arg_max_fIdl10ComparatorEEEEJSI_SK_iN3cub18CUB_300001_SM_100013GridEvenShareIiEENSR_9GridQueueIjEESO_EEEvDpT0_,"",@"SHT_CUDA_INFO"
	.sectionflags	@""
	.align	4


	//----- nvinfo : EIATTR_CUDA_API_VERSION
	.align		4
        /*0000*/ 	.byte	0x04, 0x37
        /*0002*/ 	.short	(.L_260 - .L_259)
.L_259:
        /*0004*/ 	.word	0x00000082


	//----- nvinfo : EIATTR_KPARAM_INFO
	.align		4
.L_260:
        /*0008*/ 	.byte	0x04, 0x17
        /*000a*/ 	.short	(.L_262 - .L_261)
.L_261:
        /*000c*/ 	.word	0x00000000
        /*0010*/ 	.short	0x0005
        /*0012*/ 	.short	0x0050
        /*0014*/ 	.byte	0x00, 0xf0, 0x05, 0x00


	//----- nvinfo : EIATTR_KPARAM_INFO
	.align		4
.L_262:
        /*0018*/ 	.byte	0x04, 0x17
        /*001a*/ 	.short	(.L_264 - .L_263)
.L_263:
        /*001c*/ 	.word	0x00000000
        /*0020*/ 	.short	0x0004
        /*0022*/ 	.short	0x0048
        /*0024*/ 	.byte	0x00, 0xf0, 0x21, 0x00


	//----- nvinfo : EIATTR_KPARAM_INFO
	.align		4
.L_264:
        /*0028*/ 	.byte	0x04, 0x17
        /*002a*/ 	.short	(.L_266 - .L_265)
.L_265:
        /*002c*/ 	.word	0x00000000
        /*0030*/ 	.short	0x0003
        /*0032*/ 	.short	0x001c
        /*0034*/ 	.byte	0x00, 0xf0, 0xa1, 0x00


	//----- nvinfo : EIATTR_KPARAM_INFO
	.align		4
.L_266:
        /*0038*/ 	.byte	0x04, 0x17
        /*003a*/ 	.short	(.L_268 - .L_267)
.L_267:
        /*003c*/ 	.word	0x00000000
        /*0040*/ 	.short	0x0002
        /*0042*/ 	.short	0x0018
        /*0044*/ 	.byte	0x00, 0xf0, 0x11, 0x00


	//----- nvinfo : EIATTR_KPARAM_INFO
	.align		4
.L_268:
        /*0048*/ 	.byte	0x04, 0x17
        /*004a*/ 	.short	(.L_270 - .L_269)
.L_269:
        /*004c*/ 	.word	0x00000000
        /*0050*/ 	.short	0x0001
        /*0052*/ 	.short	0x0010
        /*0054*/ 	.byte	0x00, 0xf5, 0x21, 0x00


	//----- nvinfo : EIATTR_KPARAM_INFO
	.align		4
.L_270:
        /*0058*/ 	.byte	0x04, 0x17
        /*005a*/ 	.short	(.L_272 - .L_271)
.L_271:
        /*005c*/ 	.word	0x00000000
        /*0060*/ 	.short	0x0000
        /*0062*/ 	.short	0x0000
        /*0064*/ 	.byte	0x00, 0xf0, 0x41, 0x00


	//----- nvinfo : EIATTR_SPARSE_MMA_MASK
	.align		4
.L_272:
        /*0068*/ 	.byte	0x03, 0x50
        /*006a*/ 	.short	0x0000


	//----- nvinfo : EIATTR_MAXREG_COUNT
	.align		4
        /*006c*/ 	.byte	0x03, 0x1b
        /*006e*/ 	.short	0x00ff


	//----- nvinfo : EIATTR_NUM_BARRIERS
	.align		4
        /*0070*/ 	.byte	0x02, 0x4c
        /*0072*/ 	.byte	0x01
	.zero		1


	//----- nvinfo : EIATTR_MERCURY_ISA_VERSION
	.align		4
        /*0074*/ 	.byte	0x03, 0x5f
        /*0076*/ 	.short	0x0101


	//----- nvinfo : EIATTR_COOP_GROUP_MASK_REGIDS
	.align		4
        /*0078*/ 	.byte	0x04, 0x29
        /*007a*/ 	.short	(.L_274 - .L_273)


	//   ....[0]....
.L_273:
        /*007c*/ 	.word	0xffffffff


	//   ....[1]....
        /*0080*/ 	.word	0xffffffff


	//   ....[2]....
        /*0084*/ 	.word	0xffffffff


	//   ....[3]....
        /*0088*/ 	.word	0xffffffff


	//   ....[4]....
        /*008c*/ 	.word	0xffffffff


	//   ....[5]....
        /*0090*/ 	.word	0xffffffff


	//   ....[6]....
        /*0094*/ 	.word	0xffffffff


	//   ....[7]....
        /*0098*/ 	.word	0xffffffff


	//   ....[8]....
        /*009c*/ 	.word	0xffffffff


	//   ....[9]....
        /*00a0*/ 	.word	0xffffffff


	//   ....[10]....
        /*00a4*/ 	.word	0xffffffff


	//   ....[11]....
        /*00a8*/ 	.word	0xffffffff


	//   ....[12]....
        /*00ac*/ 	.word	0xffffffff


	//   ....[13]....
        /*00b0*/ 	.word	0xffffffff


	//   ....[14]....
        /*00b4*/ 	.word	0xffffffff


	//   ....[15]....
        /*00b8*/ 	.word	0xffffffff


	//   ....[16]....
        /*00bc*/ 	.word	0xffffffff


	//   ....[17]....
        /*00c0*/ 	.word	0xffffffff


	//   ....[18]....
        /*00c4*/ 	.word	0xffffffff


	//   ....[19]....
        /*00c8*/ 	.word	0xffffffff


	//   ....[20]....
        /*00cc*/ 	.word	0xffffffff


	//   ....[21]....
        /*00d0*/ 	.word	0xffffffff


	//   ....[22]....
        /*00d4*/ 	.word	0xffffffff


	//   ....[23]....
        /*00d8*/ 	.word	0xffffffff


	//   ....[24]....
        /*00dc*/ 	.word	0xffffffff


	//   ....[25]....
        /*00e0*/ 	.word	0xffffffff


	//   ....[26]....
        /*00e4*/ 	.word	0xffffffff


	//   ....[27]....
        /*00e8*/ 	.word	0xffffffff


	//   ....[28]....
        /*00ec*/ 	.word	0xffffffff


	//   ....[29]....
        /*00f0*/ 	.word	0xffffffff


	//   ....[30]....
        /*00f4*/ 	.word	0xffffffff


	//   ....[31]....
        /*00f8*/ 	.word	0xffffffff


	//   ....[32]....
        /*00fc*/ 	.word	0xffffffff


	//   ....[33]....
        /*0100*/ 	.word	0xffffffff


	//   ....[34]....
        /*0104*/ 	.word	0xffffffff


	//   ....[35]....
        /*0108*/ 	.word	0xffffffff


	//   ....[36]....
        /*010c*/ 	.word	0xffffffff


	//   ....[37]....
        /*0110*/ 	.word	0xffffffff


	//   ....[38]....
        /*0114*/ 	.word	0xffffffff


	//   ....[39]....
        /*0118*/ 	.word	0xffffffff


	//   ....[40]....
        /*011c*/ 	.word	0xffffffff


	//   ....[41]....
        /*0120*/ 	.word	0xffffffff


	//   ....[42]....
        /*0124*/ 	.word	0xffffffff


	//   ....[43]....
        /*0128*/ 	.word	0xffffffff


	//   ....[44]....
        /*012c*/ 	.word	0xffffffff


	//   ....[45]....
        /*0130*/ 	.word	0xffffffff


	//   ....[46]....
        /*0134*/ 	.word	0xffffffff


	//   ....[47]....
        /*0138*/ 	.word	0xffffffff


	//   ....[48]....
        /*013c*/ 	.word	0xffffffff


	//   ....[49]....
        /*0140*/ 	.word	0xffffffff


	//   ....[50]....
        /*0144*/ 	.word	0xffffffff


	//   ....[51]....
        /*0148*/ 	.word	0xffffffff


	//   ....[52]....
        /*014c*/ 	.word	0xffffffff


	//   ....[53]....
        /*0150*/ 	.word	0xffffffff


	//   ....[54]....
        /*0154*/ 	.word	0xffffffff


	//   ....[55]....
        /*0158*/ 	.word	0xffffffff


	//   ....[56]....
        /*015c*/ 	.word	0xffffffff


	//   ....[57]....
        /*0160*/ 	.word	0xffffffff


	//   ....[58]....
        /*0164*/ 	.word	0xffffffff


	//   ....[59]....
        /*0168*/ 	.word	0xffffffff


	//----- nvinfo : EIATTR_COOP_GROUP_INSTR_OFFSETS
	.align		4
.L_274:
        /*016c*/ 	.byte	0x04, 0x28
        /*016e*/ 	.short	(.L_276 - .L_275)


	//   ....[0]....
.L_275:
        /*0170*/ 	.word	0x00000da0


	//   ....[1]....
        /*0174*/ 	.word	0x00000dd0


	//   ....[2]....
        /*0178*/ 	.word	0x00000df0


	//   ....[3]....
        /*017c*/ 	.word	0x00000e00


	//   ....[4]....
        /*0180*/ 	.word	0x00000fd0


	//   ....[5]....
        /*0184*/ 	.word	0x00001000


	//   ....[6]....
        /*0188*/ 	.word	0x00001030


	//   ....[7]....
        /*018c*/ 	.word	0x00001050


	//   ....[8]....
        /*0190*/ 	.word	0x00001210


	//   ....[9]....
        /*0194*/ 	.word	0x00001240


	//   ....[10]....
        /*0198*/ 	.word	0x00001270


	//   ....[11]....
        /*019c*/ 	.word	0x00001290


	//   ....[12]....
        /*01a0*/ 	.word	0x00001450


	//   ....[13]....
        /*01a4*/ 	.word	0x00001490


	//   ....[14]....
        /*01a8*/ 	.word	0x000014c0


	//   ....[15]....
        /*01ac*/ 	.word	0x000014d0


	//   ....[16]....
        /*01b0*/ 	.word	0x00001690


	//   ....[17]....
        /*01b4*/ 	.word	0x000016c0


	//   ....[18]....
        /*01b8*/ 	.word	0x000016f0


	//   ....[19]....
        /*01bc*/ 	.word	0x00001710


	//   ....[20]....
        /*01c0*/ 	.word	0x000025b0


	//   ....[21]....
        /*01c4*/ 	.word	0x000025c0


	//   ....[22]....
        /*01c8*/ 	.word	0x000025d0


	//   ....[23]....
        /*01cc*/ 	.word	0x000025f0


	//   ....[24]....
        /*01d0*/ 	.word	0x000027b0


	//   ....[25]....
        /*01d4*/ 	.word	0x000027f0


	//   ....[26]....
        /*01d8*/ 	.word	0x00002820


	//   ....[27]....
        /*01dc*/ 	.word	0x00002840


	//   ....[28]....
        /*01e0*/ 	.word	0x00002a00


	//   ....[29]....
        /*01e4*/ 	.word	0x00002a40


	//   ....[30]....
        /*01e8*/ 	.word	0x00002a70


	//   ....[31]....
        /*01ec*/ 	.word	0x00002a90


	//   ....[32]....
        /*01f0*/ 	.word	0x00002c50


	//   ....[33]....
        /*01f4*/ 	.word	0x00002c90


	//   ....[34]....
        /*01f8*/ 	.word	0x00002cd0


	//   ....[35]....
        /*01fc*/ 	.word	0x00002ce0


	//   ....[36]....
        /*0200*/ 	.word	0x00002ea0


	//   ....[37]....
        /*0204*/ 	.word	0x00002ee0


	//   ....[38]....
        /*0208*/ 	.word	0x00002f10


	//   ....[39]....
        /*020c*/ 	.word	0x00002f30


	//   ....[40]....
        /*0210*/ 	.word	0x000059d0


	//   ....[41]....
        /*0214*/ 	.word	0x00005a00


	//   ....[42]....
        /*0218*/ 	.word	0x00005a20


	//   ....[43]....
        /*021c*/ 	.word	0x00005a30


	//   ....[44]....
        /*0220*/ 	.word	0x00005be0


	//   ....[45]....
        /*0224*/ 	.word	0x00005c10


	//   ....[46]....
        /*0228*/ 	.word	0x00005c40


	//   ....[47]....
        /*022c*/ 	.word	0x00005c60


	//   ....[48]....
        /*0230*/ 	.word	0x00005e00


	//   ....[49]....
        /*0234*/ 	.word	0x00005e40


	//   ....[50]....
        /*0238*/ 	.word	0x00005e70


	//   ....[51]....
        /*023c*/ 	.word	0x00005e80


	//   ....[52]....
        /*0240*/ 	.word	0x00006020


	//   ....[53]....
        /*0244*/ 	.word	0x00006050


	//   ....[54]....
        /*0248*/ 	.word	0x00006080


	//   ....[55]....
        /*024c*/ 	.word	0x000060a0


	//   ....[56]....
        /*0250*/ 	.word	0x00006240


	//   ....[57]....
        /*0254*/ 	.word	0x00006270


	//   ....[58]....
        /*0258*/ 	.word	0x000062a0


	//   ....[59]....
        /*025c*/ 	.word	0x000062c0


	//----- nvinfo : EIATTR_VRC_CTA_INIT_COUNT
	.align		4
.L_276:
        /*0260*/ 	.byte	0x02, 0x4a
	.zero		1
	.zero		1


	//----- nvinfo : EIATTR_EXIT_INSTR_OFFSETS
	.align		4
        /*0264*/ 	.byte	0x04, 0x1c
        /*0266*/ 	.short	(.L_278 - .L_277)


	//   ....[0]....
.L_277:
        /*0268*/ 	.word	0x00007060


	//   ....[1]....
        /*026c*/ 	.word	0x000070b0


	//----- nvinfo : EIATTR_MAX_THREADS
	.align		4
.L_278:
        /*0270*/ 	.byte	0x04, 0x05
        /*0272*/ 	.short	(.L_280 - .L_279)
.L_279:
        /*0274*/ 	.word	0x00000100
        /*0278*/ 	.word	0x00000001
        /*027c*/ 	.word	0x00000001


	//----- nvinfo : EIATTR_CRS_STACK_SIZE
	.align		4
.L_280:
        /*0280*/ 	.byte	0x04, 0x1e
        /*0282*/ 	.short	(.L_282 - .L_281)
.L_281:
        /*0284*/ 	.word	0x00000000


	//----- nvinfo : EIATTR_CBANK_PARAM_SIZE
	.align		4
.L_282:
        /*0288*/ 	.byte	0x03, 0x19
        /*028a*/ 	.short	0x0051


	//----- nvinfo : EIATTR_PARAM_CBANK
	.align		4
        /*028c*/ 	.byte	0x04, 0x0a
        /*028e*/ 	.short	(.L_284 - .L_283)
	.align		4
.L_283:
        /*0290*/ 	.word	index@(.nv.constant0._ZN6thrust24THRUST_300001_SM_1000_NS8cuda_cub4core6detail13_kernel_agentINS1_8__reduce11ReduceAgentINS0_12zip_iteratorIN4cuda3std3__45tupleIJNS0_10device_ptrIdEENS0_17counting_iteratorIlNS0_11use_defaultESF_SF_EEEEEEEPNSB_IJdlEEESJ_iNS1_9__extrema9arg_max_fIdl10ComparatorEEEEJSI_SK_iN3cub18CUB_300001_SM_100013GridEvenShareIiEENSR_9GridQueueIjEESO_EEEvDpT0_)
        /*0294*/ 	.short	0x0380
        /*0296*/ 	.short	0x0051


	//----- nvinfo : EIATTR_SW_WAR
	.align		4
.L_284:
        /*0298*/ 	.byte	0x04, 0x36
        /*029a*/ 	.short	(.L_286 - .L_285)
.L_285:
        /*029c*/ 	.word	0x00000008
.L_286:


//--------------------- .nv.info._ZN6thrust24THRUST_300001_SM_1000_NS8cuda_cub4core6detail13_kernel_agentINS1_8__reduce11ReduceAgentINS0_12zip_iteratorIN4cuda3std3__45tupleIJNS0_10device_ptrIdEENS0_17counting_iteratorIlNS0_11use_defaultESF_SF_EEEEEEEPNSB_IJdlEEESJ_iNS1_9__extrema9arg_max_fIdl10ComparatorEEEEJSI_SK_iSO_EEEvDpT0_ --------------------------
	.section	.nv.info._ZN6thrust24THRUST_300001_SM_1000_NS8cuda_cub4core6detail13_kernel_agentINS1_8__reduce11ReduceAgentINS0_12zip_iteratorIN4cuda3std3__45tupleIJNS0_10device_ptrIdEENS0_17counting_iteratorIlNS0_11use_defaultESF_SF_EEEEEEEPNSB_IJdlEEESJ_iNS1_9__extrema9arg_max_fIdl10ComparatorEEEEJSI_SK_iSO_EEEvDpT0_,"",@"SHT_CUDA_INFO"
	.sectionflags	@""
	.align	4


	//----- nvinfo : EIATTR_CUDA_API_VERSION
	.align		4
        /*0000*/ 	.byte	0x04, 0x37
        /*0002*/ 	.short	(.L_288 - .L_287)
.L_287:
        /*0004*/ 	.word	0x00000082


	//----- nvinfo : EIATTR_KPARAM_INFO
	.align		4
.L_288:
        /*0008*/ 	.byte	0x04, 0x17
        /*000a*/ 	.short	(.L_290 - .L_289)
.L_289:
        /*000c*/ 	.word	0x00000000
        /*0010*/ 	.short	0x0003
        /*0012*/ 	.short	0x001c
        /*0014*/ 	.byte	0x00, 0xf0, 0x05, 0x00


	//----- nvinfo : EIATTR_KPARAM_INFO
	.align		4
.L_290:
        /*0018*/ 	.byte	0x04, 0x17
        /*001a*/ 	.short	(.L_292 - .L_291)
.L_291:
        /*001c*/ 	.word	0x00000000
        /*0020*/ 	.short	0x0002
        /*0022*/ 	.short	0x0018
        /*0024*/ 	.byte	0x00, 0xf0, 0x11, 0x00


	//----- nvinfo : EIATTR_KPARAM_INFO
	.align		4
.L_292:
        /*0028*/ 	.byte	0x04, 0x17
        /*002a*/ 	.short	(.L_294 - .L_293)
.L_293:
        /*002c*/ 	.word	0x00000000
        /*0030*/ 	.short	0x0001
        /*0032*/ 	.short	0x0010
        /*0034*/ 	.byte	0x00, 0xf5, 0x21, 0x00


	//----- nvinfo : EIATTR_KPARAM_INFO
	.align		4
.L_294:
        /*0038*/ 	.byte	0x04, 0x17
        /*003a*/ 	.short	(.L_296 - .L_295)
.L_295:
        /*003c*/ 	.word	0x00000000
        /*0040*/ 	.short	0x0000
        /*0042*/ 	.short	0x0000
        /*0044*/ 	.byte	0x00, 0xf0, 0x41, 0x00


	//----- nvinfo : EIATTR_SPARSE_MMA_MASK
	.align		4
.L_296:
        /*0048*/ 	.byte	0x03, 0x50
        /*004a*/ 	.short	0x0000


	//----- nvinfo : EIATTR_MAXREG_COUNT
	.align		4
        /*004c*/ 	.byte	0x03, 0x1b
        /*004e*/ 	.short	0x00ff


	//----- nvinfo : EIATTR_NUM_BARRIERS
	.align		4
        /*0050*/ 	.byte	0x02, 0x4c
        /*0052*/ 	.byte	0x01
	.zero		1


	//----- nvinfo : EIATTR_MERCURY_ISA_VERSION
	.align		4
        /*0054*/ 	.byte	0x03, 0x5f
        /*0056*/ 	.short	0x0101


	//----- nvinfo : EIATTR_COOP_GROUP_MASK_REGIDS
	.align		4
        /*0058*/ 	.byte	0x04, 0x29
        /*005a*/ 	.short	(.L_298 - .L_297)


	//   ....[0]....
.L_297:
        /*005c*/ 	.word	0xffffffff


	//   ....[1]....
        /*0060*/ 	.word	0xffffffff


	//   ....[2]....
        /*0064*/ 	.word	0xffffffff


	//   ....[3]....
        /*0068*/ 	.word	0xffffffff


	//   ....[4]....
        /*006c*/ 	.word	0xffffffff


	//   ....[5]....
        /*0070*/ 	.word	0xffffffff


	//   ....[6]....
        /*0074*/ 	.word	0xffffffff


	//   ....[7]....
        /*0078*/ 	.word	0xffffffff


	//   ....[8]....
        /*007c*/ 	.word	0xffffffff


	//   ....[9]....
        /*0080*/ 	.word	0xffffffff


	//   ....[10]....
        /*0084*/ 	.word	0xffffffff


	//   ....[11]....
        /*0088*/ 	.word	0xffffffff


	//   ....[12]....
        /*008c*/ 	.word	0xffffffff


	//   ....[13]....
        /*0090*/ 	.word	0xffffffff


	//   ....[14]....
        /*0094*/ 	.word	0xffffffff


	//   ....[15]....
        /*0098*/ 	.word	0xffffffff


	//   ....[16]....
        /*009c*/ 	.word	0xffffffff


	//   ....[17]....
        /*00a0*/ 	.word	0xffffffff


	//   ....[18]....
        /*00a4*/ 	.word	0xffffffff


	//   ....[19]....
        /*00a8*/ 	.word	0xffffffff


	//   ....[20]....
        /*00ac*/ 	.word	0xffffffff


	//   ....[21]....
        /*00b0*/ 	.word	0xffffffff


	//   ....[22]....
        /*00b4*/ 	.word	0xffffffff


	//   ....[23]....
        /*00b8*/ 	.word	0xffffffff


	//   ....[24]....
        /*00bc*/ 	.word	0xffffffff


	//   ....[25]....
        /*00c0*/ 	.word	0xffffffff


	//   ....[26]....
        /*00c4*/ 	.word	0xffffffff


	//   ....[27]....
        /*00c8*/ 	.word	0xffffffff


	//   ....[28]....
        /*00cc*/ 	.word	0xffffffff


	//   ....[29]....
        /*00d0*/ 	.word	0xffffffff


	//   ....[30]....
        /*00d4*/ 	.word	0xffffffff


	//   ....[31]....
        /*00d8*/ 	.word	0xffffffff


	//   ....[32]....
        /*00dc*/ 	.word	0xffffffff


	//   ....[33]....
        /*00e0*/ 	.word	0xffffffff


	//   ....[34]....
        /*00e4*/ 	.word	0xffffffff


	//   ....[35]....
        /*00e8*/ 	.word	0xffffffff


	//   ....[36]....
        /*00ec*/ 	.word	0xffffffff


	//   ....[37]....
        /*00f0*/ 	.word	0xffffffff


	//   ....[38]....
        /*00f4*/ 	.word	0xffffffff


	//   ....[39]....
        /*00f8*/ 	.word	0xffffffff


	//   ....[40]....
        /*00fc*/ 	.word	0xffffffff


	//   ....[41]....
        /*0100*/ 	.word	0xffffffff


	//   ....[42]....
        /*0104*/ 	.word	0xffffffff


	//   ....[43]....
        /*0108*/ 	.word	0xffffffff


	//   ....[44]....
        /*010c*/ 	.word	0xffffffff


	//   ....[45]....
        /*0110*/ 	.word	0xffffffff


	//   ....[46]....
        /*0114*/ 	.word	0xffffffff


	//   ....[47]....
        /*0118*/ 	.word	0xffffffff


	//   ....[48]....
        /*011c*/ 	.word	0xffffffff


	//   ....[49]....
        /*0120*/ 	.word	0xffffffff


	//   ....[50]....
        /*0124*/ 	.word	0xffffffff


	//   ....[51]....
        /*0128*/ 	.word	0xffffffff


	//   ....[52]....
        /*012c*/ 	.word	0xffffffff


	//   ....[53]....
        /*0130*/ 	.word	0xffffffff


	//   ....[54]....
        /*0134*/ 	.word	0xffffffff


	//   ....[55]....
        /*0138*/ 	.word	0xffffffff


	//   ....[56]....
        /*013c*/ 	.word	0xffffffff


	//   ....[57]....
        /*0140*/ 	.word	0xffffffff


	//   ....[58]....
        /*0144*/ 	.word	0xffffffff


	//   ....[59]....
        /*0148*/ 	.word	0xffffffff


	//----- nvinfo : EIATTR_COOP_GROUP_INSTR_OFFSETS
	.align		4
.L_298:
        /*014c*/ 	.byte	0x04, 0x28
        /*014e*/ 	.short	(.L_300 - .L_299)


	//   ....[0]....
.L_299:
        /*0150*/ 	.word	0x00000d80


	//   ....[1]....
        /*0154*/ 	.word	0x00000db0


	//   ....[2]....
        /*0158*/ 	.word	0x00000dc0


	//   ....[3]....
        /*015c*/ 	.word	0x00000dd0


	//   ....[4]....
        /*0160*/ 	.word	0x00000fa0


	//   ....[5]....
        /*0164*/ 	.word	0x00000fe0


	//   ....[6]....
        /*0168*/ 	.word	0x00001010


	//   ....[7]....
        /*016c*/ 	.word	0x00001020


	//   ....[8]....
        /*0170*/ 	.word	0x000011e0


	//   ....[9]....
        /*0174*/ 	.word	0x00001220


	//   ....[10]....
        /*0178*/ 	.word	0x00001250


	//   ....[11]....
        /*017c*/ 	.word	0x00001260


	//   ....[12]....
        /*0180*/ 	.word	0x00001420


	//   ....[13]....
        /*0184*/ 	.word	0x00001460


	//   ....[14]....
        /*0188*/ 	.word	0x00001490


	//   ....[15]....
        /*018c*/ 	.word	0x000014a0


	//   ....[16]....
        /*0190*/ 	.word	0x00001660


	//   ....[17]....
        /*0194*/ 	.word	0x000016a0


	//   ....[18]....
        /*0198*/ 	.word	0x000016d0


	//   ....[19]....
        /*019c*/ 	.word	0x000016e0


	//   ....[20]....
        /*01a0*/ 	.word	0x00002580


	//   ....[21]....
        /*01a4*/ 	.word	0x00002590


	//   ....[22]....
        /*01a8*/ 	.word	0x000025a0


	//   ....[23]....
        /*01ac*/ 	.word	0x000025c0


	//   ....[24]....
        /*01b0*/ 	.word	0x00002780


	//   ....[25]....
        /*01b4*/ 	.word	0x000027c0


	//   ....[26]....
        /*01b8*/ 	.word	0x000027f0


	//   ....[27]....
        /*01bc*/ 	.word	0x00002810


	//   ....[28]....
        /*01c0*/ 	.word	0x000029d0


	//   ....[29]....
        /*01c4*/ 	.word	0x00002a10


	//   ....[30]....
        /*01c8*/ 	.word	0x00002a40


	//   ....[31]....
        /*01cc*/ 	.word	0x00002a60


	//   ....[32]....
        /*01d0*/ 	.word	0x00002c20


	//   ....[33]....
        /*01d4*/ 	.word	0x00002c60


	//   ....[34]....
        /*01d8*/ 	.word	0x00002c90


	//   ....[35]....
        /*01dc*/ 	.word	0x00002cb0


	//   ....[36]....
        /*01e0*/ 	.word	0x00002e70


	//   ....[37]....
        /*01e4*/ 	.word	0x00002eb0


	//   ....[38]....
        /*01e8*/ 	.word	0x00002ee0


	//   ....[39]....
        /*01ec*/ 	.word	0x00002f00


	//   ....[40]....
        /*01f0*/ 	.word	0x00005770


	//   ....[41]....
        /*01f4*/ 	.word	0x000057a0


	//   ....[42]....
        /*01f8*/ 	.word	0x000057c0


	//   ....[43]....
        /*01fc*/ 	.word	0x000057d0


	//   ....[44]....
        /*0200*/ 	.word	0x00005980


	//   ....[45]....
        /*0204*/ 	.word	0x000059b0


	//   ....[46]....
        /*0208*/ 	.word	0x000059e0


	//   ....[47]....
        /*020c*/ 	.word	0x00005a00


	//   ....[48]....
        /*0210*/ 	.word	0x00005ba0


	//   ....[49]....
        /*0214*/ 	.word	0x00005bd0


	//   ....[50]....
        /*0218*/ 	.word	0x00005c00


	//   ....[51]....
        /*021c*/ 	.word	0x00005c20


	//   ....[52]....
        /*0220*/ 	.word	0x00005dc0


	//   ....[53]....
        /*0224*/ 	.word	0x00005df0


	//   ....[54]....
        /*0228*/ 	.word	0x00005e20


	//   ....[55]....
        /*022c*/ 	.word	0x00005e40


	//   ....[56]....
        /*0230*/ 	.word	0x00005fe0


	//   ....[57]....
        /*0234*/ 	.word	0x00006020


	//   ....[58]....
        /*0238*/ 	.word	0x00006050


	//   ....[59]....
        /*023c*/ 	.word	0x00006060


	//----- nvinfo : EIATTR_VRC_CTA_INIT_COUNT
	.align		4
.L_300:
        /*0240*/ 	.byte	0x02, 0x4a
	.zero		1
	.zero		1


	//----- nvinfo : EIATTR_EXIT_INSTR_OFFSETS
	.align		4
        /*0244*/ 	.byte	0x04, 0x1c
        /*0246*/ 	.short	(.L_302 - .L_301)


	//   ....[0]....
.L_301:
        /*0248*/ 	.word	0x00000030


	//   ....[1]....
        /*024c*/ 	.word	0x00006e00


	//   ....[2]....
        /*0250*/ 	.word	0x00006e40


	//----- nvinfo : EIATTR_MAX_THREADS
	.align		4
.L_302:
        /*0254*/ 	.byte	0x04, 0x05
        /*0256*/ 	.short	(.L_304 - .L_303)
.L_303:
        /*0258*/ 	.word	0x00000100
        /*025c*/ 	.word	0x00000001
        /*0260*/ 	.word	0x00000001


	//----- nvinfo : EIATTR_CRS_STACK_SIZE
	.align		4
.L_304:
        /*0264*/ 	.byte	0x04, 0x1e
        /*0266*/ 	.short	(.L_306 - .L_305)
.L_305:
        /*0268*/ 	.word	0x00000000


	//----- nvinfo : EIATTR_CBANK_PARAM_SIZE
	.align		4
.L_306:
        /*026c*/ 	.byte	0x03, 0x19
        /*026e*/ 	.short	0x001d


	//----- nvinfo : EIATTR_PARAM_CBANK
	.align		4
        /*0270*/ 	.byte	0x04, 0x0a
        /*0272*/ 	.short	(.L_308 - .L_307)
	.align		4
.L_307:
        /*0274*/ 	.word	index@(.nv.constant0._ZN6thrust24THRUST_300001_SM_1000_NS8cuda_cub4core6detail13_kernel_agentINS1_8__reduce11ReduceAgentINS0_12zip_iteratorIN4cuda3std3__45tupleIJNS0_10device_ptrIdEENS0_17counting_iteratorIlNS0_11use_defaultESF_SF_EEEEEEEPNSB_IJdlEEESJ_iNS1_9__extrema9arg_max_fIdl10ComparatorEEEEJSI_SK_iSO_EEEvDpT0_)
        /*0278*/ 	.short	0x0380
        /*027a*/ 	.short	0x001d


	//----- nvinfo : EIATTR_SW_WAR
	.align		4
.L_308:
        /*027c*/ 	.byte	0x04, 0x36
        /*027e*/ 	.short	(.L_310 - .L_309)
.L_309:
        /*0280*/ 	.word	0x00000008
.L_310:


//--------------------- .nv.info._Z14SetCurrentZeroPdiiii --------------------------
	.section	.nv.info._Z14SetCurrentZeroPdiiii,"",@"SHT_CUDA_INFO"
	.sectionflags	@""
	.align	4


	//----- nvinfo : EIATTR_CUDA_API_VERSION
	.align		4
        /*0000*/ 	.byte	0x04, 0x37
        /*0002*/ 	.short	(.L_312 - .L_311)
.L_311:
        /*0004*/ 	.word	0x00000082


	//----- nvinfo : EIATTR_KPARAM_INFO
	.align		4
.L_312:
        /*0008*/ 	.byte	0x04, 0x17
        /*000a*/ 	.short	(.L_314 - .L_313)
.L_313:
        /*000c*/ 	.word	0x00000000
        /*0010*/ 	.short	0x0004
        /*0012*/ 	.short	0x0014
        /*0014*/ 	.byte	0x00, 0xf0, 0x11, 0x00


	//----- nvinfo : EIATTR_KPARAM_INFO
	.align		4
.L_314:
        /*0018*/ 	.byte	0x04, 0x17
        /*001a*/ 	.short	(.L_316 - .L_315)
.L_315:
        /*001c*/ 	.word	0x00000000
        /*0020*/ 	.short	0x0003
        /*0022*/ 	.short	0x0010
        /*0024*/ 	.byte	0x00, 0xf0, 0x11, 0x00


	//----- nvinfo : EIATTR_KPARAM_INFO
	.align		4
.L_316:
        /*0028*/ 	.byte	0x04, 0x17
        /*002a*/ 	.short	(.L_318 - .L_317)
.L_317:
        /*002c*/ 	.word	0x00000000
        /*0030*/ 	.short	0x0002
        /*0032*/ 	.short	0x000c
        /*0034*/ 	.byte	0x00, 0xf0, 0x11, 0x00


	//----- nvinfo : EIATTR_KPARAM_INFO
	.align		4
.L_318:
        /*0038*/ 	.byte	0x04, 0x17
        /*003a*/ 	.short	(.L_320 - .L_319)
.L_319:
        /*003c*/ 	.word	0x00000000
        /*0040*/ 	.short	0x0001
        /*0042*/ 	.short	0x0008
        /*0044*/ 	.byte	0x00, 0xf0, 0x11, 0x00


	//----- nvinfo : EIATTR_KPARAM_INFO
	.align		4
.L_320:
        /*0048*/ 	.byte	0x04, 0x17
        /*004a*/ 	.short	(.L_322 - .L_321)
.L_321:
        /*004c*/ 	.word	0x00000000
        /*0050*/ 	.short	0x0000
        /*0052*/ 	.short	0x0000
        /*0054*/ 	.byte	0x00, 0xf5, 0x21, 0x00


	//----- nvinfo : EIATTR_SPARSE_MMA_MASK
	.align		4
.L_322:
        /*0058*/ 	.byte	0x03, 0x50
        /*005a*/ 	.short	0x0000


	//----- nvinfo : EIATTR_MAXREG_COUNT
	.align		4
        /*005c*/ 	.byte	0x03, 0x1b
        /*005e*/ 	.short	0x00ff


	//----- nvinfo : EIATTR_MERCURY_ISA_VERSION
	.align		4
        /*0060*/ 	.byte	0x03, 0x5f
        /*0062*/ 	.short	0x0101


	//----- nvinfo : EIATTR_VRC_CTA_INIT_COUNT
	.align		4
        /*0064*/ 	.byte	0x02, 0x4a
	.zero		1
	.zero		1


	//----- nvinfo : EIATTR_EXIT_INSTR_OFFSETS
	.align		4
        /*0068*/ 	.byte	0x04, 0x1c
        /*006a*/ 	.short	(.L_324 - .L_323)


	//   ....[0]....
.L_323:
        /*006c*/ 	.word	0x00000090


	//   ....[1]....
        /*0070*/ 	.word	0x000003e0


	//   ....[2]....
        /*0074*/ 	.word	0x000005a0


	//----- nvinfo : EIATTR_CRS_STACK_SIZE
	.align		4
.L_324:
        /*0078*/ 	.byte	0x04, 0x1e
        /*007a*/ 	.short	(.L_326 - .L_325)
.L_325:
        /*007c*/ 	.word	0x00000000


	//----- nvinfo : EIATTR_CBANK_PARAM_SIZE
	.align		4
.L_326:
        /*0080*/ 	.byte	0x03, 0x19
        /*0082*/ 	.short	0x0018


	//----- nvinfo : EIATTR_PARAM_CBANK
	.align		4
        /*0084*/ 	.byte	0x04, 0x0a
        /*0086*/ 	.short	(.L_328 - .L_327)
	.align		4
.L_327:
        /*0088*/ 	.word	index@(.nv.constant0._Z14SetCurrentZeroPdiiii)
        /*008c*/ 	.short	0x0380
        /*008e*/ 	.short	0x0018


	//----- nvinfo : EIATTR_SW_WAR
	.align		4
.L_328:
        /*0090*/ 	.byte	0x04, 0x36
        /*0092*/ 	.short	(.L_330 - .L_329)
.L_329:
        /*0094*/ 	.word	0x00000008
.L_330:


//--------------------- .nv.info._Z13CalculateRowsPdiiii --------------------------
	.section	.nv.info._Z13CalculateRowsPdiiii,"",@"SHT_CUDA_INFO"
	.sectionflags	@""
	.align	4


	//----- nvinfo : EIATTR_CUDA_API_VERSION
	.align		4
        /*0000*/ 	.byte	0x04, 0x37
        /*0002*/ 	.short	(.L_332 - .L_331)
.L_331:
        /*0004*/ 	.word	0x00000082


	//----- nvinfo : EIATTR_KPARAM_INFO
	.align		4
.L_332:
        /*0008*/ 	.byte	0x04, 0x17
        /*000a*/ 	.short	(.L_334 - .L_333)
.L_333:
        /*000c*/ 	.word	0x00000000
        /*0010*/ 	.short	0x0004
        /*0012*/ 	.short	0x0014
        /*0014*/ 	.byte	0x00, 0xf0, 0x11, 0x00


	//----- nvinfo : EIATTR_KPARAM_INFO
	.align		4
.L_334:
        /*0018*/ 	.byte	0x04, 0x17
        /*001a*/ 	.short	(.L_336 - .L_335)
.L_335:
        /*001c*/ 	.word	0x00000000
        /*0020*/ 	.short	0x0003
        /*0022*/ 	.short	0x0010
        /*0024*/ 	.byte	0x00, 0xf0, 0x11, 0x00


	//----- nvinfo : EIATTR_KPARAM_INFO
	.align		4
.L_336:
        /*0028*/ 	.byte	0x04, 0x17
        /*002a*/ 	.short	(.L_338 - .L_337)
.L_337:
        /*002c*/ 	.word	0x00000000
        /*0030*/ 	.short	0x0002
        /*0032*/ 	.short	0x000c
        /*0034*/ 	.byte	0x00, 0xf0, 0x11, 0x00


	//----- nvinfo : EIATTR_KPARAM_INFO
	.align		4
.L_338:
        /*0038*/ 	.byte	0x04, 0x17
        /*003a*/ 	.short	(.L_340 - .L_339)
.L_339:
        /*003c*/ 	.word	0x00000000
        /*0040*/ 	.short	0x0001
        /*0042*/ 	.short	0x0008
        /*0044*/ 	.byte	0x00, 0xf0, 0x11, 0x00


	//----- nvinfo : EIATTR_KPARAM_INFO
	.align		4
.L_340:
        /*0048*/ 	.byte	0x04, 0x17
        /*004a*/ 	.short	(.L_342 - .L_341)
.L_341:
        /*004c*/ 	.word	0x00000000
        /*0050*/ 	.short	0x0000
        /*0052*/ 	.short	0x0000
        /*0054*/ 	.byte	0x00, 0xf5, 0x21, 0x00


	//----- nvinfo : EIATTR_SPARSE_MMA_MASK
	.align		4
.L_342:
        /*0058*/ 	.byte	0x03, 0x50
        /*005a*/ 	.short	0x0000


	//----- nvinfo : EIATTR_MAXREG_COUNT
	.align		4
        /*005c*/ 	.byte	0x03, 0x1b
        /*005e*/ 	.short	0x00ff


	//----- nvinfo : EIATTR_MERCURY_ISA_VERSION
	.align		4
        /*0060*/ 	.byte	0x03, 0x5f
        /*0062*/ 	.short	0x0101


	//----- nvinfo : EIATTR_VRC_CTA_INIT_COUNT
	.align		4
        /*0064*/ 	.byte	0x02, 0x4a
	.zero		1
	.zero		1


	//----- nvinfo : EIATTR_EXIT_INSTR_OFFSETS
	.align		4
        /*0068*/ 	.byte	0x04, 0x1c
        /*006a*/ 	.short	(.L_344 - .L_343)


	//   ....[0]....
.L_343:
        /*006c*/ 	.word	0x00000070


	//   ....[1]....
        /*0070*/ 	.word	0x000008e0


	//----- nvinfo : EIATTR_CRS_STACK_SIZE
	.align		4
.L_344:
        /*0074*/ 	.byte	0x04, 0x1e
        /*0076*/ 	.short	(.L_346 - .L_345)
.L_345:
        /*0078*/ 	.word	0x00000000


	//----- nvinfo : EIATTR_CBANK_PARAM_SIZE
	.align		4
.L_346:
        /*007c*/ 	.byte	0x03, 0x19
        /*007e*/ 	.short	0x0018


	//----- nvinfo : EIATTR_PARAM_CBANK
	.align		4
        /*0080*/ 	.byte	0x04, 0x0a
        /*0082*/ 	.short	(.L_348 - .L_347)
	.align		4
.L_347:
        /*0084*/ 	.word	index@(.nv.constant0._Z13CalculateRowsPdiiii)
        /*0088*/ 	.short	0x0380
        /*008a*/ 	.short	0x0018


	//----- nvinfo : EIATTR_SW_WAR
	.align		4
.L_348:
        /*008c*/ 	.byte	0x04, 0x36
        /*008e*/ 	.short	(.L_350 - .L_349)
.L_349:
        /*0090*/ 	.word	0x00000008
.L_350:


//--------------------- .nv.info._Z19CalculateCurrentRowPdiiii --------------------------
	.section	.nv.info._Z19CalculateCurrentRowPdiiii,"",@"SHT_CUDA_INFO"
	.sectionflags	@""
	.align	4


	//----- nvinfo : EIATTR_CUDA_API_VERSION
	.align		4
        /*0000*/ 	.byte	0x04, 0x37
        /*0002*/ 	.short	(.L_352 - .L_351)
.L_351:
        /*0004*/ 	.word	0x00000082


	//----- nvinfo : EIATTR_KPARAM_INFO
	.align		4
.L_352:
        /*0008*/ 	.byte	0x04, 0x17
        /*000a*/ 	.short	(.L_354 - .L_353)
.L_353:
        /*000c*/ 	.word	0x00000000
        /*0010*/ 	.short	0x0004
        /*0012*/ 	.short	0x0014
        /*0014*/ 	.byte	0x00, 0xf0, 0x11, 0x00


	//----- nvinfo : EIATTR_KPARAM_INFO
	.align		4
.L_354:
        /*0018*/ 	.byte	0x04, 0x17
        /*001a*/ 	.short	(.L_356 - .L_355)
.L_355:
        /*001c*/ 	.word	0x00000000
        /*0020*/ 	.short	0x0003
        /*0022*/ 	.short	0x0010
        /*0024*/ 	.byte	0x00, 0xf0, 0x11, 0x00


	//----- nvinfo : EIATTR_KPARAM_INFO
	.align		4
.L_356:
        /*0028*/ 	.byte	0x04, 0x17
        /*002a*/ 	.short	(.L_358 - .L_357)
.L_357:
        /*002c*/ 	.word	0x00000000
        /*0030*/ 	.short	0x0002
        /*0032*/ 	.short	0x000c
        /*0034*/ 	.byte	0x00, 0xf0, 0x11, 0x00


	//----- nvinfo : EIATTR_KPARAM_INFO
	.align		4
.L_358:
        /*0038*/ 	.byte	0x04, 0x17
        /*003a*/ 	.short	(.L_360 - .L_359)
.L_359:
        /*003c*/ 	.word	0x00000000
        /*0040*/ 	.short	0x0001
        /*0042*/ 	.short	0x0008
        /*0044*/ 	.byte	0x00, 0xf0, 0x11, 0x00


	//----- nvinfo : EIATTR_KPARAM_INFO
	.align		4
.L_360:
        /*0048*/ 	.byte	0x04, 0x17
        /*004a*/ 	.short	(.L_362 - .L_361)
.L_361:
        /*004c*/ 	.word	0x00000000
        /*0050*/ 	.short	0x0000
        /*0052*/ 	.short	0x0000
        /*0054*/ 	.byte	0x00, 0xf5, 0x21, 0x00


	//----- nvinfo : EIATTR_SPARSE_MMA_MASK
	.align		4
.L_362:
        /*0058*/ 	.byte	0x03, 0x50
        /*005a*/ 	.short	0x0000


	//----- nvinfo : EIATTR_MAXREG_COUNT
	.align		4
        /*005c*/ 	.byte	0x03, 0x1b
        /*005e*/ 	.short	0x00ff


	//----- nvinfo : EIATTR_MERCURY_ISA_VERSION
	.align		4
        /*0060*/ 	.byte	0x03, 0x5f
        /*0062*/ 	.short	0x0101


	//----- nvinfo : EIATTR_VRC_CTA_INIT_COUNT
	.align		4
        /*0064*/ 	.byte	0x02, 0x4a
	.zero		1
	.zero		1


	//----- nvinfo : EIATTR_EXIT_INSTR_OFFSETS
	.align		4
        /*0068*/ 	.byte	0x04, 0x1c
        /*006a*/ 	.short	(.L_364 - .L_363)


	//   ....[0]....
.L_363:
        /*006c*/ 	.word	0x000000b0


	//   ....[1]....
        /*0070*/ 	.word	0x00000640


	//   ....[2]....
        /*0074*/ 	.word	0x00000d70


	//----- nvinfo : EIATTR_CRS_STACK_SIZE
	.align		4
.L_364:
        /*0078*/ 	.byte	0x04, 0x1e
        /*007a*/ 	.short	(.L_366 - .L_365)
.L_365:
        /*007c*/ 	.word	0x00000000


	//----- nvinfo : EIATTR_CBANK_PARAM_SIZE
	.align		4
.L_366:
        /*0080*/ 	.byte	0x03, 0x19
        /*0082*/ 	.short	0x0018


	//----- nvinfo : EIATTR_PARAM_CBANK
	.align		4
        /*0084*/ 	.byte	0x04, 0x0a
        /*0086*/ 	.short	(.L_368 - .L_367)
	.align		4
.L_367:
        /*0088*/ 	.word	index@(.nv.constant0._Z19CalculateCurrentRowPdiiii)
        /*008c*/ 	.short	0x0380
        /*008e*/ 	.short	0x0018


	//----- nvinfo : EIATTR_SW_WAR
	.align		4
.L_368:
        /*0090*/ 	.byte	0x04, 0x36
        /*0092*/ 	.short	(.L_370 - .L_369)
.L_369:
        /*0094*/ 	.word	0x00000008
.L_370:


//--------------------- .nv.info._Z8SwapRowsPdiiiii --------------------------
	.section	.nv.info._Z8SwapRowsPdiiiii,"",@"SHT_CUDA_INFO"
	.sectionflags	@""
	.align	4


	//----- nvinfo : EIATTR_CUDA_API_VERSION
	.align		4
        /*0000*/ 	.byte	0x04, 0x37
        /*0002*/ 	.short	(.L_372 - .L_371)
.L_371:
        /*0004*/ 	.word	0x00000082


	//----- nvinfo : EIATTR_KPARAM_INFO
	.align		4
.L_372:
        /*0008*/ 	.byte	0x04, 0x17
        /*000a*/ 	.short	(.L_374 - .L_373)
.L_373:
        /*000c*/ 	.word	0x00000000
        /*0010*/ 	.short	0x0005
        /*0012*/ 	.short	0x0018
        /*0014*/ 	.byte	0x00, 0xf0, 0x11, 0x00


	//----- nvinfo : EIATTR_KPARAM_INFO
	.align		4
.L_374:
        /*0018*/ 	.byte	0x04, 0x17
        /*001a*/ 	.short	(.L_376 - .L_375)
.L_375:
        /*001c*/ 	.word	0x00000000
        /*0020*/ 	.short	0x0004
        /*0022*/ 	.short	0x0014
        /*0024*/ 	.byte	0x00, 0xf0, 0x11, 0x00


	//----- nvinfo : EIATTR_KPARAM_INFO
	.align		4
.L_376:
        /*0028*/ 	.byte	0x04, 0x17
        /*002a*/ 	.short	(.L_378 - .L_377)
.L_377:
        /*002c*/ 	.word	0x00000000
        /*0030*/ 	.short	0x0003
        /*0032*/ 	.short	0x0010
        /*0034*/ 	.byte	0x00, 0xf0, 0x11, 0x00


	//----- nvinfo : EIATTR_KPARAM_INFO
	.align		4
.L_378:
        /*0038*/ 	.byte	0x04, 0x17
        /*003a*/ 	.short	(.L_380 - .L_379)
.L_379:
        /*003c*/ 	.word	0x00000000
        /*0040*/ 	.short	0x0002
        /*0042*/ 	.short	0x000c
        /*0044*/ 	.byte	0x00, 0xf0, 0x11, 0x00


	//----- nvinfo : EIATTR_KPARAM_INFO
	.align		4
.L_380:
        /*0048*/ 	.byte	0x04, 0x17
        /*004a*/ 	.short	(.L_382 - .L_381)
.L_381:
        /*004c*/ 	.word	0x00000000
        /*0050*/ 	.short	0x0001
        /*0052*/ 	.short	0x0008
        /*0054*/ 	.byte	0x00, 0xf0, 0x11, 0x00


	//----- nvinfo : EIATTR_KPARAM_INFO
	.align		4
.L_382:
        /*0058*/ 	.byte	0x04, 0x17
        /*005a*/ 	.short	(.L_384 - .L_383)
.L_383:
        /*005c*/ 	.word	0x00000000
        /*0060*/ 	.short	0x0000
        /*0062*/ 	.short	0x0000
        /*0064*/ 	.byte	0x00, 0xf5, 0x21, 0x00


	//----- nvinfo : EIATTR_SPARSE_MMA_MASK
	.align		4
.L_384:
        /*0068*/ 	.byte	0x03, 0x50
        /*006a*/ 	.short	0x0000


	//----- nvinfo : EIATTR_MAXREG_COUNT
	.align		4
        /*006c*/ 	.byte	0x03, 0x1b
        /*006e*/ 	.short	0x00ff


	//----- nvinfo : EIATTR_MERCURY_ISA_VERSION
	.align		4
        /*0070*/ 	.byte	0x03, 0x5f
        /*0072*/ 	.short	0x0101


	//----- nvinfo : EIATTR_VRC_CTA_INIT_COUNT
	.align		4
        /*0074*/ 	.byte	0x02, 0x4a
	.zero		1
	.zero		1


	//----- nvinfo : EIATTR_EXIT_INSTR_OFFSETS
	.align		4
        /*0078*/ 	.byte	0x04, 0x1c
        /*007a*/ 	.short	(.L_386 - .L_385)


	//   ....[0]....
.L_385:
        /*007c*/ 	.word	0x00000090


	//   ....[1]....
        /*0080*/ 	.word	0x00000400


	//   ....[2]....
        /*0084*/ 	.word	0x00000670


	//----- nvinfo : EIATTR_CRS_STACK_SIZE
	.align		4
.L_386:
        /*0088*/ 	.byte	0x04, 0x1e
        /*008a*/ 	.short	(.L_388 - .L_387)
.L_387:
        /*008c*/ 	.word	0x00000000


	//----- nvinfo : EIATTR_CBANK_PARAM_SIZE
	.align		4
.L_388:
        /*0090*/ 	.byte	0x03, 0x19
        /*0092*/ 	.short	0x001c


	//----- nvinfo : EIATTR_PARAM_CBANK
	.align		4
        /*0094*/ 	.byte	0x04, 0x0a
        /*0096*/ 	.short	(.L_390 - .L_389)
	.align		4
.L_389:
        /*0098*/ 	.word	index@(.nv.constant0._Z8SwapRowsPdiiiii)
        /*009c*/ 	.short	0x0380
        /*009e*/ 	.short	0x001c


	//----- nvinfo : EIATTR_SW_WAR
	.align		4
.L_390:
        /*00a0*/ 	.byte	0x04, 0x36
        /*00a2*/ 	.short	(.L_392 - .L_391)
.L_391:
        /*00a4*/ 	.word	0x00000008
.L_392:


//--------------------- .nv.callgraph             --------------------------
	.section	.nv.callgraph,"",@"SHT_CUDA_CALLGRAPH"
	.align	4
	.sectionentsize	8
	.align		4
        /*0000*/ 	.word	0x00000000
	.align		4
        /*0004*/ 	.word	0xffffffff
	.align		4
        /*0008*/ 	.word	0x00000000
	.align		4
        /*000c*/ 	.word	0xfffffffe
	.align		4
        /*0010*/ 	.word	0x00000000
	.align		4
        /*0014*/ 	.word	0xfffffffd
	.align		4
        /*0018*/ 	.word	0x00000000
	.align		4
        /*001c*/ 	.word	0xfffffffc


//--------------------- .nv.constant4             --------------------------
	.section	.nv.constant4,"a",@progbits
	.align	8
	.align		8
.nv.constant4:
        /*0000*/ 	.dword	_ZN34_INTERNAL_004002b1_4_k_cu_0bdb58444cuda3std3__45__cpo5beginE
	.align		8
        /*0008*/ 	.dword	_ZN34_INTERNAL_004002b1_4_k_cu_0bdb58444cuda3std3__45__cpo3endE
	.align		8
        /*0010*/ 	.dword	_ZN34_INTERNAL_004002b1_4_k_cu_0bdb58444cuda3std3__45__cpo6cbeginE
	.align		8
        /*0018*/ 	.dword	_ZN34_INTERNAL_004002b1_4_k_cu_0bdb58444cuda3std3__45__cpo4cendE
	.align		8
        /*0020*/ 	.dword	_ZN34_INTERNAL_004002b1_4_k_cu_0bdb58444cuda3std3__45__cpo6rbeginE
	.align		8
        /*0028*/ 	.dword	_ZN34_INTERNAL_004002b1_4_k_cu_0bdb58444cuda3std3__45__cpo4rendE
	.align		8
        /*0030*/ 	.dword	_ZN34_INTERNAL_004002b1_4_k_cu_0bdb58444cuda3std3__45__cpo7crbeginE
	.align		8
        /*0038*/ 	.dword	_ZN34_INTERNAL_004002b1_4_k_cu_0bdb58444cuda3std3__45__cpo5crendE
	.align		8
        /*0040*/ 	.dword	_ZN34_INTERNAL_004002b1_4_k_cu_0bdb58444cuda3std3__436_GLOBAL__N__004002b1_4_k_cu_0bdb58446ignoreE
	.align		8
        /*0048*/ 	.dword	_ZN34_INTERNAL_004002b1_4_k_cu_0bdb58444cuda3std3__419piecewise_constructE
	.align		8
        /*0050*/ 	.dword	_ZN34_INTERNAL_004002b1_4_k_cu_0bdb58444cuda3std3__48in_placeE
	.align		8
        /*0058*/ 	.dword	_ZN34_INTERNAL_004002b1_4_k_cu_0bdb58444cuda3std3__420unreachable_sentinelE
	.align		8
        /*0060*/ 	.dword	_ZN34_INTERNAL_004002b1_4_k_cu_0bdb58444cuda3std3__47nulloptE
	.align		8
        /*0068*/ 	.dword	_ZN34_INTERNAL_004002b1_4_k_cu_0bdb58444cuda3std3__48unexpectE
	.align		8
        /*0070*/ 	.dword	_ZN34_INTERNAL_004002b1_4_k_cu_0bdb58444cuda3std6ranges3__45__cpo4swapE
	.align		8
        /*0078*/ 	.dword	_ZN34_INTERNAL_004002b1_4_k_cu_0bdb58444cuda3std6ranges3__45__cpo9iter_moveE
	.align		8
        /*0080*/ 	.dword	_ZN34_INTERNAL_004002b1_4_k_cu_0bdb58444cuda3std6ranges3__45__cpo5beginE
	.align		8
        /*0088*/ 	.dword	_ZN34_INTERNAL_004002b1_4_k_cu_0bdb58444cuda3std6ranges3__45__cpo3endE
	.align		8
        /*0090*/ 	.dword	_ZN34_INTERNAL_004002b1_4_k_cu_0bdb58444cuda3std6ranges3__45__cpo6cbeginE
	.align		8
        /*0098*/ 	.dword	_ZN34_INTERNAL_004002b1_4_k_cu_0bdb58444cuda3std6ranges3__45__cpo4cendE
	.align		8
        /*00a0*/ 	.dword	_ZN34_INTERNAL_004002b1_4_k_cu_0bdb58444cuda3std6ranges3__45__cpo7advanceE
	.align		8
        /*00a8*/ 	.dword	_ZN34_INTERNAL_004002b1_4_k_cu_0bdb58444cuda3std6ranges3__45__cpo9iter_swapE
	.align		8
        /*00b0*/ 	.dword	_ZN34_INTERNAL_004002b1_4_k_cu_0bdb58444cuda3std6ranges3__45__cpo4nextE
	.align		8
        /*00b8*/ 	.dword	_ZN34_INTERNAL_004002b1_4_k_cu_0bdb58444cuda3std6ranges3__45__cpo4prevE
	.align		8
        /*00c0*/ 	.dword	_ZN34_INTERNAL_004002b1_4_k_cu_0bdb58444cuda3std6ranges3__45__cpo4dataE
	.align		8
        /*00c8*/ 	.dword	_ZN34_INTERNAL_004002b1_4_k_cu_0bdb58444cuda3std6ranges3__45__cpo5cdataE
	.align		8
        /*00d0*/ 	.dword	_ZN34_INTERNAL_004002b1_4_k_cu_0bdb58444cuda3std6ranges3__45__cpo4sizeE
	.align		8
        /*00d8*/ 	.dword	_ZN34_INTERNAL_004002b1_4_k_cu_0bdb58444cuda3std6ranges3__45__cpo5ssizeE
	.align		8
        /*00e0*/ 	.dword	_ZN34_INTERNAL_004002b1_4_k_cu_0bdb58444cuda3std6ranges3__45__cpo8distanceE
	.align		8
        /*00e8*/ 	.dword	_ZN34_INTERNAL_004002b1_4_k_cu_0bdb58446thrust24THRUST_300001_SM_1000_NS8cuda_cub3parE
	.align		8
        /*00f0*/ 	.dword	_ZN34_INTERNAL_004002b1_4_k_cu_0bdb58446thrust24THRUST_300001_SM_1000_NS8cuda_cub10par_nosyncE
	.align		8
        /*00f8*/ 	.dword	_ZN34_INTERNAL_004002b1_4_k_cu_0bdb58446thrust24THRUST_300001_SM_1000_NS6system6detail10sequential3seqE
	.align		8
        /*0100*/ 	.dword	_ZN34_INTERNAL_004002b1_4_k_cu_0bdb58446thrust24THRUST_300001_SM_1000_NS6system3cpp3parE
	.align		8
        /*0108*/ 	.dword	_ZN34_INTERNAL_004002b1_4_k_cu_0bdb58446thrust24THRUST_300001_SM_1000_NS12placeholders2_1E
	.align		8
        /*0110*/ 	.dword	_ZN34_INTERNAL_004002b1_4_k_cu_0bdb58446thrust24THRUST_300001_SM_1000_NS12placeholders2_2E
	.align		8
        /*0118*/ 	.dword	_ZN34_INTERNAL_004002b1_4_k_cu_0bdb58446thrust24THRUST_300001_SM_1000_NS12placeholders2_3E
	.align		8
        /*0120*/ 	.dword	_ZN34_INTERNAL_004002b1_4_k_cu_0bdb58446thrust24THRUST_300001_SM_1000_NS12placeholders2_4E
	.align		8
        /*0128*/ 	.dword	_ZN34_INTERNAL_004002b1_4_k_cu_0bdb58446thrust24THRUST_300001_SM_1000_NS12placeholders2_5E
	.align		8
        /*0130*/ 	.dword	_ZN34_INTERNAL_004002b1_4_k_cu_0bdb58446thrust24THRUST_300001_SM_1000_NS12placeholders2_6E
	.align		8
        /*0138*/ 	.dword	_ZN34_INTERNAL_004002b1_4_k_cu_0bdb58446thrust24THRUST_300001_SM_1000_NS12placeholders2_7E
	.align		8
        /*0140*/ 	.dword	_ZN34_INTERNAL_004002b1_4_k_cu_0bdb58446thrust24THRUST_300001_SM_1000_NS12placeholders2_8E
	.align		8
        /*0148*/ 	.dword	_ZN34_INTERNAL_004002b1_4_k_cu_0bdb58446thrust24THRUST_300001_SM_1000_NS12placeholders2_9E
	.align		8
        /*0150*/ 	.dword	_ZN34_INTERNAL_004002b1_4_k_cu_0bdb58446thrust24THRUST_300001_SM_1000_NS12placeholders3_10E
	.align		8
        /*0158*/ 	.dword	_ZN34_INTERNAL_004002b1_4_k_cu_0bdb58446thrust24THRUST_300001_SM_1000_NS3seqE
	.align		8
        /*0160*/ 	.dword	_ZN34_INTERNAL_004002b1_4_k_cu_0bdb58446thrust24THRUST_300001_SM_1000_NS6deviceE


//--------------------- .text._ZN3cub18CUB_300001_SM_10006detail11EmptyKernelIvEEvv --------------------------
	.section	.text._ZN3cub18CUB_300001_SM_10006detail11EmptyKernelIvEEvv,"ax",@progbits
	.align	128
        .global         _ZN3cub18CUB_300001_SM_10006detail11EmptyKernelIvEEvv
        .type           _ZN3cub18CUB_300001_SM_10006detail11EmptyKernelIvEEvv,@function
        .size           _ZN3cub18CUB_300001_SM_10006detail11EmptyKernelIvEEvv,(.L_x_811 - _ZN3cub18CUB_300001_SM_10006detail11EmptyKernelIvEEvv)
        .other          _ZN3cub18CUB_300001_SM_10006detail11EmptyKernelIvEEvv,@"STO_CUDA_ENTRY STV_DEFAULT"
_ZN3cub18CUB_300001_SM_10006detail11EmptyKernelIvEEvv:
.text._ZN3cub18CUB_300001_SM_10006detail11EmptyKernelIvEEvv:
[----:B------:R-:W-:Y:S01]  /*0000*/  LDC R1, c[0x0][0x37c] ;  /* 0x0000df00ff017b82 */ /* 0x000fe20000000800 */
[----:B------:R-:W-:Y:S05]  /*0010*/  EXIT ;  /* 0x000000000000794d */ /* 0x000fea0003800000 */
.L_x_0:
[----:B------:R-:W-:-:S00]  /*0020*/  BRA `(.L_x_0) ;  /* 0xfffffffc00fc7947 */ /* 0x000fc0000383ffff */
[----:B------:R-:W-:-:S00]  /*0030*/  NOP ;  /* 0x0000000000007918 */ /* 0x000fc00000000000 */
        /* <DEDUP_REMOVED lines=12> */
.L_x_811:


//--------------------- .text._ZN6thrust24THRUST_300001_SM_1000_NS8cuda_cub4core6detail13_kernel_agentINS1_8__reduce11ReduceAgentIPN4cuda3std3__45tupleIJdlEEESC_SB_lNS1_9__extrema9arg_max_fIdl10ComparatorEEEEJSC_SC_iSG_EEEvDpT0_ --------------------------
	.section	.text._ZN6thrust24THRUST_300001_SM_1000_NS8cuda_cub4core6detail13_kernel_agentINS1_8__reduce11ReduceAgentIPN4cuda3std3__45tupleIJdlEEESC_SB_lNS1_9__extrema9arg_max_fIdl10ComparatorEEEEJSC_SC_iSG_EEEvDpT0_,"ax",@progbits
	.align	128
        .global         _ZN6thrust24THRUST_300001_SM_1000_NS8cuda_cub4core6detail13_kernel_agentINS1_8__reduce11ReduceAgentIPN4cuda3std3__45tupleIJdlEEESC_SB_lNS1_9__extrema9arg_max_fIdl10ComparatorEEEEJSC_SC_iSG_EEEvDpT0_
        .type           _ZN6thrust24THRUST_300001_SM_1000_NS8cuda_cub4core6detail13_kernel_agentINS1_8__reduce11ReduceAgentIPN4cuda3std3__45tupleIJdlEEESC_SB_lNS1_9__extrema9arg_max_fIdl10ComparatorEEEEJSC_SC_iSG_EEEvDpT0_,@function
        .size           _ZN6thrust24THRUST_300001_SM_1000_NS8cuda_cub4core6detail13_kernel_agentINS1_8__reduce11ReduceAgentIPN4cuda3std3__45tupleIJdlEEESC_SB_lNS1_9__extrema9arg_max_fIdl10ComparatorEEEEJSC_SC_iSG_EEEvDpT0_,(.L_x_812 - _ZN6thrust24THRUST_300001_SM_1000_NS8cuda_cub4core6detail13_kernel_agentINS1_8__reduce11ReduceAgentIPN4cuda3std3__45tupleIJdlEEESC_SB_lNS1_9__extrema9arg_max_fIdl10ComparatorEEEEJSC_SC_iSG_EEEvDpT0_)
        .other          _ZN6thrust24THRUST_300001_SM_1000_NS8cuda_cub4core6detail13_kernel_agentINS1_8__reduce11ReduceAgentIPN4cuda3std3__45tupleIJdlEEESC_SB_lNS1_9__extrema9arg_max_fIdl10ComparatorEEEEJSC_SC_iSG_EEEvDpT0_,@"STO_CUDA_ENTRY STV_DEFAULT"
_ZN6thrust24THRUST_300001_SM_1000_NS8cuda_cub4core6detail13_kernel_agentINS1_8__reduce11ReduceAgentIPN4cuda3std3__45tupleIJdlEEESC_SB_lNS1_9__extrema9arg_max_fIdl10ComparatorEEEEJSC_SC_iSG_EEEvDpT0_:
.text._ZN6thrust24THRUST_300001_SM_1000_NS8cuda_cub4core6detail13_kernel_agentINS1_8__reduce11ReduceAgentIPN4cuda3std3__45tupleIJdlEEESC_SB_lNS1_9__extrema9arg_max_fIdl10ComparatorEEEEJSC_SC_iSG_EEEvDpT0_:
[----:B------:R-:W-:Y:S01]  /*0000*/  LDC R1, c[0x0][0x37c] ;  /* 0x0000df00ff017b82 */ /* 0x000fe20000000800 */
[----:B------:R-:W0:Y:S02]  /*0010*/  LDCU UR8, c[0x0][0x390] ;  /* 0x00007200ff0877ac */ /* 0x000e240008000800 */
[----:B0-----:R-:W-:-:S13]  /*0020*/  ISETP.NE.AND P0, PT, RZ, UR8, PT ;  /* 0x00000008ff007c0c */ /* 0x001fda000bf05270 */
[----:B------:R-:W-:Y:S05]  /*0030*/  @!P0 EXIT ;  /* 0x000000000000894d */ /* 0x000fea0003800000 */
[----:B------:R-:W-:Y:S01]  /*0040*/  UISETP.GT.AND UP0, UPT, UR8, 0x4ff, UPT ;  /* 0x000004ff0800788c */ /* 0x000fe2000bf04270 */
[----:B------:R-:W-:Y:S01]  /*0050*/  BSSY.RECONVERGENT B0, `(.L_x_1) ;  /* 0x000077b000007945 */ /* 0x000fe20003800200 */
[----:B------:R-:W0:Y:S07]  /*0060*/  LDCU.64 UR10, c[0x0][0x358] ;  /* 0x00006b00ff0a77ac */ /* 0x000e2e0008000a00 */
[----:B------:R-:W-:Y:S05]  /*0070*/  BRA.U UP0, `(.L_x_2) ;  /* 0x0000004100087547 */ /* 0x000fea000b800000 */
[----:B------:R-:W1:Y:S01]  /*0080*/  S2R R0, SR_TID.X ;  /* 0x0000000000007919 */ /* 0x000e620000002100 */
[----:B------:R-:W2:Y:S01]  /*0090*/  LDCU UR4, c[0x0][0x390] ;  /* 0x00007200ff0477ac */ /* 0x000ea20008000800 */
[----:B------:R-:W-:Y:S01]  /*00a0*/  BSSY.RECONVERGENT B1, `(.L_x_3) ;  /* 0x000000b000017945 */ /* 0x000fe20003800200 */
[----:B------:R-:W-:Y:S02]  /*00b0*/  CS2R R20, SRZ ;  /* 0x0000000000147805 */ /* 0x000fe4000001ff00 */
[----:B------:R-:W-:Y:S02]  /*00c0*/  CS2R R18, SRZ ;  /* 0x0000000000127805 */ /* 0x000fe4000001ff00 */
[----:B-1----:R-:W-:Y:S01]  /*00d0*/  ISETP.GE.AND P0, PT, R0, UR8, PT ;  /* 0x0000000800007c0c */ /* 0x002fe2000bf06270 */
[----:B------:R-:W-:-:S12]  /*00e0*/  IMAD.MOV.U32 R27, RZ, RZ, R0 ;  /* 0x000000ffff1b7224 */ /* 0x000fd800078e0000 */
[----:B--2---:R-:W-:Y:S05]  /*00f0*/  @P0 BRA `(.L_x_4) ;  /* 0x0000000000140947 */ /* 0x004fea0003800000 */
[----:B------:R-:W1:Y:S02]  /*0100*/  LDC.64 R2, c[0x0][0x380] ;  /* 0x0000e000ff027b82 */ /* 0x000e640000000a00 */
[----:B-1----:R-:W-:-:S05]  /*0110*/  IMAD.WIDE.U32 R2, R0, 0x10, R2 ;  /* 0x0000001000027825 */ /* 0x002fca00078e0002 */
[----:B0-----:R1:W5:Y:S04]  /*0120*/  LDG.E.64.CONSTANT R20, desc[UR10][R2.64] ;  /* 0x0000000a02147981 */ /* 0x001368000c1e9b00 */
[----:B------:R1:W5:Y:S01]  /*0130*/  LDG.E.64.CONSTANT R18, desc[UR10][R2.64+0x8] ;  /* 0x0000080a02127981 */ /* 0x000362000c1e9b00 */
[----:B------:R-:W-:-:S07]  /*0140*/  VIADD R27, R0, 0x100 ;  /* 0x00000100001b7836 */ /* 0x000fce0000000000 */
.L_x_4:
[----:B0-----:R-:W-:Y:S05]  /*0150*/  BSYNC.RECONVERGENT B1 ;  /* 0x0000000000017941 */ /* 0x001fea0003800200 */
.L_x_3:
[----:B------:R-:W-:Y:S01]  /*0160*/  ISETP.GE.AND P0, PT, R27, UR8, PT ;  /* 0x000000081b007c0c */ /* 0x000fe2000bf06270 */
[----:B------:R-:W-:-:S12]  /*0170*/  BSSY.RECONVERGENT B1, `(.L_x_5) ;  /* 0x00000a7000017945 */ /* 0x000fd80003800200 */
[----:B------:R-:W-:Y:S05]  /*0180*/  @P0 BRA `(.L_x_6) ;  /* 0x0000000800940947 */ /* 0x000fea0003800000 */
[----:B------:R-:W-:Y:S01]  /*0190*/  LOP3.LUT R4, RZ, R27, RZ, 0x33, !PT ;  /* 0x0000001bff047212 */ /* 0x000fe200078e33ff */
[----:B------:R-:W-:Y:S04]  /*01a0*/  BSSY.RECONVERGENT B2, `(.L_x_7) ;  /* 0x0000032000027945 */ /* 0x000fe80003800200 */
[----:B------:R-:W-:-:S05]  /*01b0*/  VIADD R4, R4, UR8 ;  /* 0x0000000804047c36 */ /* 0x000fca0008000000 */
[----:B-1----:R-:W-:-:S04]  /*01c0*/  LOP3.LUT R2, R4, 0x300, RZ, 0xc0, !PT ;  /* 0x0000030004027812 */ /* 0x002fc800078ec0ff */
[----:B------:R-:W-:-:S13]  /*01d0*/  ISETP.NE.AND P0, PT, R2, 0x300, PT ;  /* 0x000003000200780c */ /* 0x000fda0003f05270 */
[----:B------:R-:W-:Y:S05]  /*01e0*/  @!P0 BRA `(.L_x_8) ;  /* 0x0000000000b48947 */ /* 0x000fea0003800000 */
[----:B------:R-:W0:Y:S01]  /*01f0*/  LDC.64 R2, c[0x0][0x380] ;  /* 0x0000e000ff027b82 */ /* 0x000e220000000a00 */
[----:B------:R-:W-:-:S04]  /*0200*/  LEA.HI R5, R4, 0x1, RZ, 0x18 ;  /* 0x0000000104057811 */ /* 0x000fc800078fc0ff */
[----:B------:R-:W-:-:S05]  /*0210*/  LOP3.LUT R5, R5, 0x3, RZ, 0xc0, !PT ;  /* 0x0000000305057812 */ /* 0x000fca00078ec0ff */
[----:B------:R-:W-:Y:S02]  /*0220*/  IMAD.MOV R5, RZ, RZ, -R5 ;  /* 0x000000ffff057224 */ /* 0x000fe400078e0a05 */
[----:B0-----:R-:W-:-:S04]  /*0230*/  IMAD.WIDE.U32 R2, R27, 0x10, R2 ;  /* 0x000000101b027825 */ /* 0x001fc800078e0002 */
[----:B------:R-:W-:-:S07]  /*0240*/  IMAD.MOV.U32 R14, RZ, RZ, R2 ;  /* 0x000000ffff0e7224 */ /* 0x000fce00078e0002 */
.L_x_11:
[----:B------:R-:W-:-:S05]  /*0250*/  IMAD.MOV.U32 R2, RZ, RZ, R14 ;  /* 0x000000ffff027224 */ /* 0x000fca00078e000e */
[----:B------:R-:W2:Y:S04]  /*0260*/  LDG.E.64.CONSTANT R12, desc[UR10][R2.64] ;  /* 0x0000000a020c7981 */ /* 0x000ea8000c1e9b00 */
[----:B------:R-:W3:Y:S01]  /*0270*/  LDG.E.64.CONSTANT R6, desc[UR10][R2.64+0x8] ;  /* 0x0000080a02067981 */ /* 0x000ee2000c1e9b00 */
[----:B------:R-:W-:Y:S01]  /*0280*/  IMAD.MOV.U32 R8, RZ, RZ, -0x654350b8 ;  /* 0x9abcaf48ff087424 */ /* 0x000fe200078e00ff */
[----:B------:R-:W-:Y:S01]  /*0290*/  BSSY.RECONVERGENT B3, `(.L_x_9) ;  /* 0x000001f000037945 */ /* 0x000fe20003800200 */
[----:B------:R-:W-:Y:S01]  /*02a0*/  IMAD.MOV.U32 R9, RZ, RZ, 0x3e7ad7f2 ;  /* 0x3e7ad7f2ff097424 */ /* 0x000fe200078e00ff */
[----:B------:R-:W-:Y:S01]  /*02b0*/  IADD3 R14, P3, PT, R2, 0x1000, RZ ;  /* 0x00001000020e7810 */ /* 0x000fe20007f7e0ff */
[----:B------:R-:W-:Y:S02]  /*02c0*/  VIADD R5, R5, 0x1 ;  /* 0x0000000105057836 */ /* 0x000fe40000000000 */
[----:B-----5:R-:W-:-:S02]  /*02d0*/  IMAD.MOV.U32 R17, RZ, RZ, R19 ;  /* 0x000000ffff117224 */ /* 0x020fc400078e0013 */
[----:B------:R-:W-:Y:S01]  /*02e0*/  IMAD.MOV.U32 R15, RZ, RZ, R18 ;  /* 0x000000ffff0f7224 */ /* 0x000fe200078e0012 */
[----:B------:R-:W-:Y:S01]  /*02f0*/  ISETP.NE.AND P2, PT, R5, RZ, PT ;  /* 0x000000ff0500720c */ /* 0x000fe20003f45270 */
[----:B------:R-:W-:Y:S02]  /*0300*/  IMAD.MOV.U32 R10, RZ, RZ, R20 ;  /* 0x000000ffff0a7224 */ /* 0x000fe400078e0014 */
[----:B------:R-:W-:Y:S01]  /*0310*/  IMAD.MOV.U32 R11, RZ, RZ, R21 ;  /* 0x000000ffff0b7224 */ /* 0x000fe200078e0015 */
[----:B--2---:R-:W-:Y:S02]  /*0320*/  DSETP.LT.AND P1, PT, |R20|, |R12|, PT ;  /* 0x4000000c1400722a */ /* 0x004fe40003f21200 */
[----:B------:R-:W-:Y:S01]  /*0330*/  DSETP.GE.AND P0, PT, |R12|, R8, PT ;  /* 0x000000080c00722a */ /* 0x000fe20003f06200 */
[----:B------:R-:W-:Y:S02]  /*0340*/  IMAD.MOV.U32 R20, RZ, RZ, R12 ;  /* 0x000000ffff147224 */ /* 0x000fe400078e000c */
[----:B---3--:R-:W-:-:S02]  /*0350*/  IMAD.MOV.U32 R18, RZ, RZ, R6 ;  /* 0x000000ffff127224 */ /* 0x008fc400078e0006 */
[----:B------:R-:W-:Y:S02]  /*0360*/  IMAD.MOV.U32 R19, RZ, RZ, R7 ;  /* 0x000000ffff137224 */ /* 0x000fe400078e0007 */
[----:B------:R-:W-:-:S07]  /*0370*/  IMAD.MOV.U32 R21, RZ, RZ, R13 ;  /* 0x000000ffff157224 */ /* 0x000fce00078e000d */
[----:B------:R-:W-:Y:S05]  /*0380*/  @P0 BRA P1, `(.L_x_10) ;  /* 0x00000000003c0947 */ /* 0x000fea0000800000 */
[----:B------:R-:W-:Y:S01]  /*0390*/  DSETP.GE.AND P1, PT, |R10|, R8, PT ;  /* 0x000000080a00722a */ /* 0x000fe20003f26200 */
[----:B------:R-:W-:Y:S01]  /*03a0*/  IMAD.MOV.U32 R20, RZ, RZ, R10 ;  /* 0x000000ffff147224 */ /* 0x000fe200078e000a */
[----:B------:R-:W-:Y:S01]  /*03b0*/  DSETP.GEU.AND P0, PT, |R12|, |R10|, PT ;  /* 0x4000000a0c00722a */ /* 0x000fe20003f0e200 */
[----:B------:R-:W-:Y:S02]  /*03c0*/  IMAD.MOV.U32 R21, RZ, RZ, R11 ;  /* 0x000000ffff157224 */ /* 0x000fe400078e000b */
[----:B------:R-:W-:Y:S02]  /*03d0*/  IMAD.MOV.U32 R18, RZ, RZ, R15 ;  /* 0x000000ffff127224 */ /* 0x000fe400078e000f */
[----:B------:R-:W-:-:S09]  /*03e0*/  IMAD.MOV.U32 R19, RZ, RZ, R17 ;  /* 0x000000ffff137224 */ /* 0x000fd200078e0011 */
[----:B------:R-:W-:Y:S05]  /*03f0*/  @!P0 BRA P1, `(.L_x_10) ;  /* 0x0000000000208947 */ /* 0x000fea0000800000 */
[CC--:B------:R-:W-:Y:S02]  /*0400*/  ISETP.GE.U32.AND P0, PT, R15.reuse, R6.reuse, PT ;  /* 0x000000060f00720c */ /* 0x0c0fe40003f06070 */
[----:B------:R-:W-:Y:S02]  /*0410*/  ISETP.LT.U32.AND P1, PT, R15, R6, PT ;  /* 0x000000060f00720c */ /* 0x000fe40003f21070 */
[CC--:B------:R-:W-:Y:S02]  /*0420*/  ISETP.GE.AND.EX P0, PT, R17.reuse, R7.reuse, PT, P0 ;  /* 0x000000071100720c */ /* 0x0c0fe40003f06300 */
[----:B------:R-:W-:Y:S02]  /*0430*/  ISETP.LT.AND.EX P1, PT, R17, R7, PT, P1 ;  /* 0x000000071100720c */ /* 0x000fe40003f21310 */
[----:B------:R-:W-:Y:S02]  /*0440*/  FSEL R20, R10, R12, !P0 ;  /* 0x0000000c0a147208 */ /* 0x000fe40004000000 */
[----:B------:R-:W-:-:S02]  /*0450*/  FSEL R21, R11, R13, !P0 ;  /* 0x0000000d0b157208 */ /* 0x000fc40004000000 */
[----:B------:R-:W-:Y:S02]  /*0460*/  SEL R18, R15, R6, P1 ;  /* 0x000000060f127207 */ /* 0x000fe40000800000 */
[----:B------:R-:W-:-:S07]  /*0470*/  SEL R19, R17, R7, P1 ;  /* 0x0000000711137207 */ /* 0x000fce0000800000 */
.L_x_10:
[----:B------:R-:W-:Y:S05]  /*0480*/  BSYNC.RECONVERGENT B3 ;  /* 0x0000000000037941 */ /* 0x000fea0003800200 */
.L_x_9:
[----:B------:R-:W-:Y:S02]  /*0490*/  IMAD.X R3, RZ, RZ, R3, P3 ;  /* 0x000000ffff037224 */ /* 0x000fe400018e0603 */
[----:B------:R-:W-:Y:S01]  /*04a0*/  VIADD R27, R27, 0x100 ;  /* 0x000001001b1b7836 */ /* 0x000fe20000000000 */
[----:B------:R-:W-:Y:S06]  /*04b0*/  @P2 BRA `(.L_x_11) ;  /* 0xfffffffc00642947 */ /* 0x000fec000383ffff */
.L_x_8:
[----:B------:R-:W-:Y:S05]  /*04c0*/  BSYNC.RECONVERGENT B2 ;  /* 0x0000000000027941 */ /* 0x000fea0003800200 */
.L_x_7:
[----:B------:R-:W0:Y:S01]  /*04d0*/  LDC.64 R2, c[0x0][0x380] ;  /* 0x0000e000ff027b82 */ /* 0x000e220000000a00 */
[----:B------:R-:W-:-:S13]  /*04e0*/  ISETP.GE.U32.AND P0, PT, R4, 0x300, PT ;  /* 0x000003000400780c */ /* 0x000fda0003f06070 */
[----:B------:R-:W-:Y:S05]  /*04f0*/  @!P0 BRA `(.L_x_6) ;  /* 0x0000000400b88947 */ /* 0x000fea0003800000 */
.L_x_20:
[----:B0-----:R-:W-:-:S05]  /*0500*/  IMAD.WIDE R14, R27, 0x10, R2 ;  /* 0x000000101b0e7825 */ /* 0x001fca00078e0202 */
[----:B------:R-:W2:Y:S04]  /*0510*/  LDG.E.64.CONSTANT R12, desc[UR10][R14.64] ;  /* 0x0000000a0e0c7981 */ /* 0x000ea8000c1e9b00 */
[----:B------:R-:W3:Y:S04]  /*0520*/  LDG.E.64.CONSTANT R16, desc[UR10][R14.64+0x8] ;  /* 0x0000080a0e107981 */ /* 0x000ee8000c1e9b00 */
[----:B-----5:R0:W5:Y:S04]  /*0530*/  LDG.E.64.CONSTANT R4, desc[UR10][R14.64+0x1000] ;  /* 0x0010000a0e047981 */ /* 0x020168000c1e9b00 */
[----:B------:R0:W5:Y:S01]  /*0540*/  LDG.E.64.CONSTANT R6, desc[UR10][R14.64+0x1008] ;  /* 0x0010080a0e067981 */ /* 0x000162000c1e9b00 */
[----:B------:R-:W-:Y:S01]  /*0550*/  IMAD.MOV.U32 R8, RZ, RZ, -0x654350b8 ;  /* 0x9abcaf48ff087424 */ /* 0x000fe200078e00ff */
[----:B------:R-:W-:Y:S01]  /*0560*/  BSSY.RECONVERGENT B2, `(.L_x_12) ;  /* 0x0000018000027945 */ /* 0x000fe20003800200 */
[----:B------:R-:W-:Y:S01]  /*0570*/  IMAD.MOV.U32 R9, RZ, RZ, 0x3e7ad7f2 ;  /* 0x3e7ad7f2ff097424 */ /* 0x000fe200078e00ff */
[----:B--2---:R-:W-:Y:S01]  /*0580*/  DSETP.LT.AND P1, PT, |R20|, |R12|, PT ;  /* 0x4000000c1400722a */ /* 0x004fe20003f21200 */
[----:B------:R-:W-:-:S04]  /*0590*/  IMAD.MOV.U32 R10, RZ, RZ, R12 ;  /* 0x000000ffff0a7224 */ /* 0x000fc800078e000c */
[----:B------:R-:W-:Y:S01]  /*05a0*/  DSETP.GE.AND P0, PT, |R12|, R8, PT ;  /* 0x000000080c00722a */ /* 0x000fe20003f06200 */
[----:B------:R-:W-:Y:S02]  /*05b0*/  IMAD.MOV.U32 R11, RZ, RZ, R13 ;  /* 0x000000ffff0b7224 */ /* 0x000fe400078e000d */
[----:B---3--:R-:W-:Y:S02]  /*05c0*/  IMAD.MOV.U32 R25, RZ, RZ, R16 ;  /* 0x000000ffff197224 */ /* 0x008fe400078e0010 */
[----:B------:R-:W-:-:S09]  /*05d0*/  IMAD.MOV.U32 R23, RZ, RZ, R17 ;  /* 0x000000ffff177224 */ /* 0x000fd200078e0011 */
[----:B0-----:R-:W-:Y:S05]  /*05e0*/  @P0 BRA P1, `(.L_x_13) ;  /* 0x00000000003c0947 */ /* 0x001fea0000800000 */
[----:B------:R-:W-:Y:S01]  /*05f0*/  DSETP.GEU.AND P0, PT, |R12|, |R20|, PT ;  /* 0x400000140c00722a */ /* 0x000fe20003f0e200 */
[----:B------:R-:W-:Y:S01]  /*0600*/  IMAD.MOV.U32 R25, RZ, RZ, R18 ;  /* 0x000000ffff197224 */ /* 0x000fe200078e0012 */
[----:B------:R-:W-:Y:S01]  /*0610*/  DSETP.GE.AND P1, PT, |R20|, R8, PT ;  /* 0x000000081400722a */ /* 0x000fe20003f26200 */
[----:B------:R-:W-:Y:S02]  /*0620*/  IMAD.MOV.U32 R23, RZ, RZ, R19 ;  /* 0x000000ffff177224 */ /* 0x000fe400078e0013 */
[----:B------:R-:W-:Y:S02]  /*0630*/  IMAD.MOV.U32 R10, RZ, RZ, R20 ;  /* 0x000000ffff0a7224 */ /* 0x000fe400078e0014 */
[----:B------:R-:W-:-:S09]  /*0640*/  IMAD.MOV.U32 R11, RZ, RZ, R21 ;  /* 0x000000ffff0b7224 */ /* 0x000fd200078e0015 */
[----:B------:R-:W-:Y:S05]  /*0650*/  @!P0 BRA P1, `(.L_x_13) ;  /* 0x0000000000208947 */ /* 0x000fea0000800000 */
[CC--:B------:R-:W-:Y:S02]  /*0660*/  ISETP.LT.U32.AND P1, PT, R18.reuse, R16.reuse, PT ;  /* 0x000000101200720c */ /* 0x0c0fe40003f21070 */
[CC--:B------:R-:W-:Y:S02]  /*0670*/  ISETP.GE.U32.AND P0, PT, R18.reuse, R16.reuse, PT ;  /* 0x000000101200720c */ /* 0x0c0fe40003f06070 */
[CC--:B------:R-:W-:Y:S02]  /*0680*/  ISETP.LT.AND.EX P1, PT, R19.reuse, R17.reuse, PT, P1 ;  /* 0x000000111300720c */ /* 0x0c0fe40003f21310 */
[CC--:B------:R-:W-:Y:S02]  /*0690*/  ISETP.GE.AND.EX P0, PT, R19.reuse, R17.reuse, PT, P0 ;  /* 0x000000111300720c */ /* 0x0c0fe40003f06300 */
[----:B------:R-:W-:Y:S02]  /*06a0*/  SEL R25, R18, R16, P1 ;  /* 0x0000001012197207 */ /* 0x000fe40000800000 */
[----:B------:R-:W-:-:S02]  /*06b0*/  SEL R23, R19, R17, P1 ;  /* 0x0000001113177207 */ /* 0x000fc40000800000 */
[----:B------:R-:W-:Y:S02]  /*06c0*/  FSEL R10, R20, R12, !P0 ;  /* 0x0000000c140a7208 */ /* 0x000fe40004000000 */
[----:B------:R-:W-:-:S07]  /*06d0*/  FSEL R11, R21, R13, !P0 ;  /* 0x0000000d150b7208 */ /* 0x000fce0004000000 */
.L_x_13:
[----:B------:R-:W-:Y:S05]  /*06e0*/  BSYNC.RECONVERGENT B2 ;  /* 0x0000000000027941 */ /* 0x000fea0003800200 */
.L_x_12:
[----:B------:R0:W5:Y:S04]  /*06f0*/  LDG.E.64.CONSTANT R20, desc[UR10][R14.64+0x2000] ;  /* 0x0020000a0e147981 */ /* 0x000168000c1e9b00 */
[----:B------:R0:W5:Y:S04]  /*0700*/  LDG.E.64.CONSTANT R18, desc[UR10][R14.64+0x2008] ;  /* 0x0020080a0e127981 */ /* 0x000168000c1e9b00 */
[----:B------:R0:W5:Y:S04]  /*0710*/  LDG.E.64.CONSTANT R12, desc[UR10][R14.64+0x3000] ;  /* 0x0030000a0e0c7981 */ /* 0x000168000c1e9b00 */
[----:B------:R0:W5:Y:S02]  /*0720*/  LDG.E.64.CONSTANT R16, desc[UR10][R14.64+0x3008] ;  /* 0x0030080a0e107981 */ /* 0x000164000c1e9b00 */
[----:B-----5:R-:W-:Y:S01]  /*0730*/  DSETP.GE.AND P0, PT, |R4|, R8, PT ;  /* 0x000000080400722a */ /* 0x020fe20003f06200 */
[----:B------:R-:W-:Y:S01]  /*0740*/  BSSY.RECONVERGENT B2, `(.L_x_14) ;  /* 0x0000016000027945 */ /* 0x000fe20003800200 */
[----:B------:R-:W-:Y:S01]  /*0750*/  DSETP.LT.AND P1, PT, |R10|, |R4|, PT ;  /* 0x400000040a00722a */ /* 0x000fe20003f21200 */
[----:B------:R-:W-:-:S02]  /*0760*/  IMAD.MOV.U32 R24, RZ, RZ, R6 ;  /* 0x000000ffff187224 */ /* 0x000fc400078e0006 */
[----:B------:R-:W-:Y:S02]  /*0770*/  IMAD.MOV.U32 R22, RZ, RZ, R7 ;  /* 0x000000ffff167224 */ /* 0x000fe400078e0007 */
[----:B------:R-:W-:Y:S02]  /*0780*/  IMAD.MOV.U32 R28, RZ, RZ, R4 ;  /* 0x000000ffff1c7224 */ /* 0x000fe400078e0004 */
[----:B------:R-:W-:-:S07]  /*0790*/  IMAD.MOV.U32 R29, RZ, RZ, R5 ;  /* 0x000000ffff1d7224 */ /* 0x000fce00078e0005 */
        /* <DEDUP_REMOVED lines=16> */
.L_x_15:
[----:B------:R-:W-:Y:S05]  /*08a0*/  BSYNC.RECONVERGENT B2 ;  /* 0x0000000000027941 */ /* 0x000fea0003800200 */
.L_x_14:
[----:B------:R-:W-:Y:S01]  /*08b0*/  DSETP.GE.AND P0, PT, |R20|, R8, PT ;  /* 0x000000081400722a */ /* 0x000fe20003f06200 */
[----:B------:R-:W-:Y:S01]  /*08c0*/  BSSY.RECONVERGENT B2, `(.L_x_16) ;  /* 0x0000017000027945 */ /* 0x000fe20003800200 */
[----:B------:R-:W-:Y:S01]  /*08d0*/  DSETP.LT.AND P1, PT, |R28|, |R20|, PT ;  /* 0x400000141c00722a */ /* 0x000fe20003f21200 */
[----:B------:R-:W-:Y:S01]  /*08e0*/  IMAD.MOV.U32 R4, RZ, RZ, R20 ;  /* 0x000000ffff047224 */ /* 0x000fe200078e0014 */
[----:B------:R-:W-:Y:S01]  /*08f0*/  DSETP.GE.AND P2, PT, |R12|, R8, PT ;  /* 0x000000080c00722a */ /* 0x000fe20003f46200 */
[----:B------:R-:W-:Y:S02]  /*0900*/  IMAD.MOV.U32 R5, RZ, RZ, R21 ;  /* 0x000000ffff057224 */ /* 0x000fe400078e0015 */
[----:B------:R-:W-:Y:S02]  /*0910*/  IMAD.MOV.U32 R7, RZ, RZ, R18 ;  /* 0x000000ffff077224 */ /* 0x000fe400078e0012 */
[----:B------:R-:W-:-:S07]  /*0920*/  IMAD.MOV.U32 R11, RZ, RZ, R19 ;  /* 0x000000ffff0b7224 */ /* 0x000fce00078e0013 */
[----:B------:R-:W-:Y:S05]  /*0930*/  @P0 BRA P1, `(.L_x_17) ;  /* 0x00000000003c0947 */ /* 0x000fea0000800000 */
        /* <DEDUP_REMOVED lines=15> */
.L_x_17:
[----:B------:R-:W-:Y:S05]  /*0a30*/  BSYNC.RECONVERGENT B2 ;  /* 0x0000000000027941 */ /* 0x000fea0003800200 */
.L_x_16:
[----:B------:R-:W-:Y:S01]  /*0a40*/  DSETP.LT.AND P0, PT, |R4|, |R12|, PT ;  /* 0x4000000c0400722a */ /* 0x000fe20003f01200 */
[----:B------:R-:W-:Y:S01]  /*0a50*/  BSSY.RECONVERGENT B2, `(.L_x_18) ;  /* 0x0000015000027945 */ /* 0x000fe20003800200 */
[----:B------:R-:W-:Y:S02]  /*0a60*/  IMAD.MOV.U32 R20, RZ, RZ, R12 ;  /* 0x000000ffff147224 */ /* 0x000fe400078e000c */
[----:B------:R-:W-:Y:S02]  /*0a70*/  IMAD.MOV.U32 R21, RZ, RZ, R13 ;  /* 0x000000ffff157224 */ /* 0x000fe400078e000d */
[----:B------:R-:W-:Y:S02]  /*0a80*/  IMAD.MOV.U32 R18, RZ, RZ, R16 ;  /* 0x000000ffff127224 */ /* 0x000fe400078e0010 */
[----:B------:R-:W-:-:S06]  /*0a90*/  IMAD.MOV.U32 R19, RZ, RZ, R17 ;  /* 0x000000ffff137224 */ /* 0x000fcc00078e0011 */
        /* <DEDUP_REMOVED lines=16> */
.L_x_19:
[----:B------:R-:W-:Y:S05]  /*0ba0*/  BSYNC.RECONVERGENT B2 ;  /* 0x0000000000027941 */ /* 0x000fea0003800200 */
.L_x_18:
[----:B------:R-:W-:-:S05]  /*0bb0*/  VIADD R27, R27, 0x400 ;  /* 0x000004001b1b7836 */ /* 0x000fca0000000000 */
[----:B------:R-:W-:-:S13]  /*0bc0*/  ISETP.GE.AND P0, PT, R27, UR4, PT ;  /* 0x000000041b007c0c */ /* 0x000fda000bf06270 */
[----:B------:R-:W-:Y:S05]  /*0bd0*/  @!P0 BRA `(.L_x_20) ;  /* 0xfffffff800488947 */ /* 0x000fea000383ffff */
.L_x_6:
[----:B------:R-:W-:Y:S05]  /*0be0*/  BSYNC.RECONVERGENT B1 ;  /* 0x0000000000017941 */ /* 0x000fea0003800200 */
.L_x_5:
[----:B------:R-:W2:Y:S02]  /*0bf0*/  LDCU UR6, c[0x0][0x390] ;  /* 0x00007200ff0677ac */ /* 0x000ea40008000800 */
[----:B--2---:R-:W-:-:S09]  /*0c00*/  UISETP.GE.AND UP0, UPT, UR6, 0x100, UPT ;  /* 0x000001000600788c */ /* 0x004fd2000bf06270 */
[----:B------:R-:W-:Y:S05]  /*0c10*/  BRA.U !UP0, `(.L_x_21) ;  /* 0x0000001508e07547 */ /* 0x000fea000b800000 */
[----:B------:R-:W2:Y:S01]  /*0c20*/  S2R R10, SR_LANEID ;  /* 0x00000000000a7919 */ /* 0x000ea20000000000 */
[----:B------:R-:W-:Y:S01]  /*0c30*/  BSSY.RECONVERGENT B1, `(.L_x_22) ;  /* 0x0000023000017945 */ /* 0x000fe20003800200 */
[----:B-----5:R-:W-:Y:S01]  /*0c40*/  IMAD.MOV.U32 R12, RZ, RZ, R18 ;  /* 0x000000ffff0c7224 */ /* 0x020fe200078e0012 */
[----:B01----:R0:W1:Y:S01]  /*0c50*/  SHFL.DOWN PT, R2, R20, 0x1, 0x1f ;  /* 0x08201f0014027f89 */ /* 0x00306200000e0000 */
[----:B------:R-:W-:Y:S02]  /*0c60*/  IMAD.MOV.U32 R13, RZ, RZ, R19 ;  /* 0x000000ffff0d7224 */ /* 0x000fe400078e0013 */
[----:B------:R-:W-:Y:S01]  /*0c70*/  IMAD.MOV.U32 R4, RZ, RZ, R20 ;  /* 0x000000ffff047224 */ /* 0x000fe200078e0014 */
[----:B------:R0:W3:Y:S01]  /*0c80*/  SHFL.DOWN PT, R3, R21, 0x1, 0x1f ;  /* 0x08201f0015037f89 */ /* 0x0000e200000e0000 */
[----:B------:R-:W-:-:S03]  /*0c90*/  IMAD.MOV.U32 R5, RZ, RZ, R21 ;  /* 0x000000ffff057224 */ /* 0x000fc600078e0015 */
[----:B------:R0:W4:Y:S04]  /*0ca0*/  SHFL.DOWN PT, R9, R18, 0x1, 0x1f ;  /* 0x08201f0012097f89 */ /* 0x00012800000e0000 */
[----:B------:R0:W0:Y:S01]  /*0cb0*/  SHFL.DOWN PT, R11, R19, 0x1, 0x1f ;  /* 0x08201f00130b7f89 */ /* 0x00002200000e0000 */
[----:B--2---:R-:W-:-:S13]  /*0cc0*/  ISETP.GT.AND P0, PT, R10, 0x1e, PT ;  /* 0x0000001e0a00780c */ /* 0x004fda0003f04270 */
[----:B01-34-:R-:W-:Y:S05]  /*0cd0*/  @P0 BRA `(.L_x_23) ;  /* 0x0000000000600947 */ /* 0x01bfea0003800000 */
[----:B------:R-:W-:Y:S01]  /*0ce0*/  IMAD.MOV.U32 R6, RZ, RZ, -0x654350b8 ;  /* 0x9abcaf48ff067424 */ /* 0x000fe200078e00ff */
[----:B------:R-:W-:Y:S01]  /*0cf0*/  DSETP.LT.AND P1, PT, |R20|, |R2|, PT ;  /* 0x400000021400722a */ /* 0x000fe20003f21200 */
[----:B------:R-:W-:Y:S02]  /*0d00*/  IMAD.MOV.U32 R7, RZ, RZ, 0x3e7ad7f2 ;  /* 0x3e7ad7f2ff077424 */ /* 0x000fe400078e00ff */
[----:B------:R-:W-:Y:S02]  /*0d10*/  IMAD.MOV.U32 R12, RZ, RZ, R9 ;  /* 0x000000ffff0c7224 */ /* 0x000fe400078e0009 */
[----:B------:R-:W-:Y:S02]  /*0d20*/  IMAD.MOV.U32 R13, RZ, RZ, R11 ;  /* 0x000000ffff0d7224 */ /* 0x000fe400078e000b */
[----:B------:R-:W-:Y:S01]  /*0d30*/  DSETP.GE.AND P0, PT, |R2|, R6, PT ;  /* 0x000000060200722a */ /* 0x000fe20003f06200 */
[----:B------:R-:W-:Y:S02]  /*0d40*/  IMAD.MOV.U32 R4, RZ, RZ, R2 ;  /* 0x000000ffff047224 */ /* 0x000fe400078e0002 */
[----:B------:R-:W-:-:S11]  /*0d50*/  IMAD.MOV.U32 R5, RZ, RZ, R3 ;  /* 0x000000ffff057224 */ /* 0x000fd600078e0003 */
        /* <DEDUP_REMOVED lines=9> */
[C---:B------:R-:W-:Y:S02]  /*0df0*/  ISETP.GE.U32.AND P0, PT, R18.reuse, R9, PT ;  /* 0x000000091200720c */ /* 0x040fe40003f06070 */
[CC--:B------:R-:W-:Y:S02]  /*0e00*/  ISETP.LT.AND.EX P1, PT, R19.reuse, R11.reuse, PT, P1 ;  /* 0x0000000b1300720c */ /* 0x0c0fe40003f21310 */
[C---:B------:R-:W-:Y:S02]  /*0e10*/  ISETP.GE.AND.EX P0, PT, R19.reuse, R11, PT, P0 ;  /* 0x0000000b1300720c */ /* 0x040fe40003f06300 */
[----:B------:R-:W-:Y:S02]  /*0e20*/  SEL R12, R18, R9, P1 ;  /* 0x00000009120c7207 */ /* 0x000fe40000800000 */
[----:B------:R-:W-:-:S02]  /*0e30*/  SEL R13, R19, R11, P1 ;  /* 0x0000000b130d7207 */ /* 0x000fc40000800000 */
[----:B------:R-:W-:Y:S02]  /*0e40*/  FSEL R4, R20, R2, !P0 ;  /* 0x0000000214047208 */ /* 0x000fe40004000000 */
[----:B------:R-:W-:-:S07]  /*0e50*/  FSEL R5, R21, R3, !P0 ;  /* 0x0000000315057208 */ /* 0x000fce0004000000 */
.L_x_23:
[----:B------:R-:W-:Y:S05]  /*0e60*/  BSYNC.RECONVERGENT B1 ;  /* 0x0000000000017941 */ /* 0x000fea0003800200 */
.L_x_22:
[----:B------:R-:W-:Y:S01]  /*0e70*/  ISETP.GT.AND P0, PT, R10, 0x1d, PT ;  /* 0x0000001d0a00780c */ /* 0x000fe20003f04270 */
[----:B------:R0:W1:Y:S01]  /*0e80*/  SHFL.DOWN PT, R6, R4, 0x2, 0x1f ;  /* 0x08401f0004067f89 */ /* 0x00006200000e0000 */
[----:B------:R-:W-:Y:S01]  /*0e90*/  BSSY.RECONVERGENT B1, `(.L_x_24) ;  /* 0x0000021000017945 */ /* 0x000fe20003800200 */
[----:B------:R-:W-:Y:S02]  /*0ea0*/  IMAD.MOV.U32 R11, RZ, RZ, R12 ;  /* 0x000000ffff0b7224 */ /* 0x000fe400078e000c */
[----:B------:R0:W2:Y:S01]  /*0eb0*/  SHFL.DOWN PT, R7, R5, 0x2, 0x1f ;  /* 0x08401f0005077f89 */ /* 0x0000a200000e0000 */
[----:B------:R-:W-:Y:S02]  /*0ec0*/  IMAD.MOV.U32 R14, RZ, RZ, R13 ;  /* 0x000000ffff0e7224 */ /* 0x000fe400078e000d */
[----:B------:R-:W-:Y:S01]  /*0ed0*/  IMAD.MOV.U32 R2, RZ, RZ, R4 ;  /* 0x000000ffff027224 */ /* 0x000fe200078e0004 */
[----:B------:R0:W3:Y:S01]  /*0ee0*/  SHFL.DOWN PT, R15, R12, 0x2, 0x1f ;  /* 0x08401f000c0f7f89 */ /* 0x0000e200000e0000 */
[----:B------:R-:W-:-:S03]  /*0ef0*/  IMAD.MOV.U32 R3, RZ, RZ, R5 ;  /* 0x000000ffff037224 */ /* 0x000fc600078e0005 */
[----:B------:R0:W4:Y:S01]  /*0f00*/  SHFL.DOWN PT, R16, R13, 0x2, 0x1f ;  /* 0x08401f000d107f89 */ /* 0x00012200000e0000 */
[----:B------:R-:W-:Y:S05]  /*0f10*/  @P0 BRA `(.L_x_25) ;  /* 0x0000000000600947 */ /* 0x000fea0003800000 */
[----:B------:R-:W-:Y:S01]  /*0f20*/  IMAD.MOV.U32 R8, RZ, RZ, -0x654350b8 ;  /* 0x9abcaf48ff087424 */ /* 0x000fe200078e00ff */
[----:B-12---:R-:W-:Y:S01]  /*0f30*/  DSETP.LT.AND P1, PT, |R4|, |R6|, PT ;  /* 0x400000060400722a */ /* 0x006fe20003f21200 */
[----:B------:R-:W-:Y:S02]  /*0f40*/  IMAD.MOV.U32 R9, RZ, RZ, 0x3e7ad7f2 ;  /* 0x3e7ad7f2ff097424 */ /* 0x000fe400078e00ff */
[----:B---3--:R-:W-:Y:S02]  /*0f50*/  IMAD.MOV.U32 R11, RZ, RZ, R15 ;  /* 0x000000ffff0b7224 */ /* 0x008fe400078e000f */
[----:B----4-:R-:W-:Y:S02]  /*0f60*/  IMAD.MOV.U32 R14, RZ, RZ, R16 ;  /* 0x000000ffff0e7224 */ /* 0x010fe400078e0010 */
        /* <DEDUP_REMOVED lines=19> */
.L_x_25:
[----:B------:R-:W-:Y:S05]  /*10a0*/  BSYNC.RECONVERGENT B1 ;  /* 0x0000000000017941 */ /* 0x000fea0003800200 */
.L_x_24:
[----:B------:R-:W-:Y:S01]  /*10b0*/  ISETP.GT.AND P0, PT, R10, 0x1b, PT ;  /* 0x0000001b0a00780c */ /* 0x000fe20003f04270 */
[----:B-1----:R1:W1:Y:S01]  /*10c0*/  SHFL.DOWN PT, R6, R2, 0x4, 0x1f ;  /* 0x08801f0002067f89 */ /* 0x00226200000e0000 */
[----:B------:R-:W-:Y:S01]  /*10d0*/  BSSY.RECONVERGENT B1, `(.L_x_26) ;  /* 0x0000021000017945 */ /* 0x000fe20003800200 */
[----:B0-----:R-:W-:Y:S02]  /*10e0*/  IMAD.MOV.U32 R12, RZ, RZ, R11 ;  /* 0x000000ffff0c7224 */ /* 0x001fe400078e000b */
[----:B--2---:R0:W2:Y:S01]  /*10f0*/  SHFL.DOWN PT, R7, R3, 0x4, 0x1f ;  /* 0x08801f0003077f89 */ /* 0x0040a200000e0000 */
[----:B------:R-:W-:Y:S02]  /*1100*/  IMAD.MOV.U32 R13, RZ, RZ, R14 ;  /* 0x000000ffff0d7224 */ /* 0x000fe400078e000e */
[----:B------:R-:W-:Y:S01]  /*1110*/  IMAD.MOV.U32 R4, RZ, RZ, R2 ;  /* 0x000000ffff047224 */ /* 0x000fe200078e0002 */
[----:B----4-:R0:W4:Y:S01]  /*1120*/  SHFL.DOWN PT, R16, R11, 0x4, 0x1f ;  /* 0x08801f000b107f89 */ /* 0x01012200000e0000 */
[----:B------:R-:W-:-:S03]  /*1130*/  IMAD.MOV.U32 R5, RZ, RZ, R3 ;  /* 0x000000ffff057224 */ /* 0x000fc600078e0003 */
[----:B---3--:R0:W3:Y:S01]  /*1140*/  SHFL.DOWN PT, R15, R14, 0x4, 0x1f ;  /* 0x08801f000e0f7f89 */ /* 0x0080e200000e0000 */
[----:B------:R-:W-:Y:S05]  /*1150*/  @P0 BRA `(.L_x_27) ;  /* 0x0000000000600947 */ /* 0x000fea0003800000 */
[----:B------:R-:W-:Y:S01]  /*1160*/  IMAD.MOV.U32 R8, RZ, RZ, -0x654350b8 ;  /* 0x9abcaf48ff087424 */ /* 0x000fe200078e00ff */
[----:B-12---:R-:W-:Y:S01]  /*1170*/  DSETP.LT.AND P1, PT, |R2|, |R6|, PT ;  /* 0x400000060200722a */ /* 0x006fe20003f21200 */
[----:B------:R-:W-:Y:S02]  /*1180*/  IMAD.MOV.U32 R9, RZ, RZ, 0x3e7ad7f2 ;  /* 0x3e7ad7f2ff097424 */ /* 0x000fe400078e00ff */
[----:B----4-:R-:W-:Y:S02]  /*1190*/  IMAD.MOV.U32 R12, RZ, RZ, R16 ;  /* 0x000000ffff0c7224 */ /* 0x010fe400078e0010 */
[----:B---3--:R-:W-:Y:S02]  /*11a0*/  IMAD.MOV.U32 R13, RZ, RZ, R15 ;  /* 0x000000ffff0d7224 */ /* 0x008fe400078e000f */
        /* <DEDUP_REMOVED lines=19> */
.L_x_27:
[----:B------:R-:W-:Y:S05]  /*12e0*/  BSYNC.RECONVERGENT B1 ;  /* 0x0000000000017941 */ /* 0x000fea0003800200 */
.L_x_26:
[----:B------:R-:W-:Y:S01]  /*12f0*/  ISETP.GT.AND P0, PT, R10, 0x17, PT ;  /* 0x000000170a00780c */ /* 0x000fe20003f04270 */
[----:B-1----:R1:W1:Y:S01]  /*1300*/  SHFL.DOWN PT, R6, R4, 0x8, 0x1f ;  /* 0x09001f0004067f89 */ /* 0x00226200000e0000 */
[----:B------:R-:W-:Y:S01]  /*1310*/  BSSY.RECONVERGENT B1, `(.L_x_28) ;  /* 0x0000021000017945 */ /* 0x000fe20003800200 */
[----:B0-----:R-:W-:Y:S02]  /*1320*/  IMAD.MOV.U32 R11, RZ, RZ, R12 ;  /* 0x000000ffff0b7224 */ /* 0x001fe400078e000c */
[----:B--2---:R0:W2:Y:S01]  /*1330*/  SHFL.DOWN PT, R7, R5, 0x8, 0x1f ;  /* 0x09001f0005077f89 */ /* 0x0040a200000e0000 */
[----:B------:R-:W-:Y:S02]  /*1340*/  IMAD.MOV.U32 R14, RZ, RZ, R13 ;  /* 0x000000ffff0e7224 */ /* 0x000fe400078e000d */
[----:B------:R-:W-:Y:S01]  /*1350*/  IMAD.MOV.U32 R2, RZ, RZ, R4 ;  /* 0x000000ffff027224 */ /* 0x000fe200078e0004 */
[----:B---3--:R0:W3:Y:S01]  /*1360*/  SHFL.DOWN PT, R15, R12, 0x8, 0x1f ;  /* 0x09001f000c0f7f89 */ /* 0x0080e200000e0000 */
[----:B------:R-:W-:-:S03]  /*1370*/  IMAD.MOV.U32 R3, RZ, RZ, R5 ;  /* 0x000000ffff037224 */ /* 0x000fc600078e0005 */
[----:B----4-:R0:W4:Y:S01]  /*1380*/  SHFL.DOWN PT, R16, R13, 0x8, 0x1f ;  /* 0x09001f000d107f89 */ /* 0x01012200000e0000 */
        /* <DEDUP_REMOVED lines=25> */
.L_x_29:
[----:B------:R-:W-:Y:S05]  /*1520*/  BSYNC.RECONVERGENT B1 ;  /* 0x0000000000017941 */ /* 0x000fea0003800200 */
.L_x_28:
[----:B------:R-:W-:Y:S01]  /*1530*/  ISETP.GT.AND P0, PT, R10, 0xf, PT ;  /* 0x0000000f0a00780c */ /* 0x000fe20003f04270 */
[----:B------:R0:W3:Y:S01]  /*1540*/  SHFL.DOWN PT, R8, R2, 0x10, 0x1f ;  /* 0x0a001f0002087f89 */ /* 0x0000e200000e0000 */
[----:B------:R-:W-:Y:S01]  /*1550*/  BSSY.RECONVERGENT B1, `(.L_x_30) ;  /* 0x0000021000017945 */ /* 0x000fe20003800200 */
[----:B-1----:R-:W-:Y:S02]  /*1560*/  IMAD.MOV.U32 R6, RZ, RZ, R11 ;  /* 0x000000ffff067224 */ /* 0x002fe400078e000b */
[----:B------:R1:W1:Y:S01]  /*1570*/  SHFL.DOWN PT, R9, R3, 0x10, 0x1f ;  /* 0x0a001f0003097f89 */ /* 0x00026200000e0000 */
[----:B--2---:R-:W-:Y:S02]  /*1580*/  IMAD.MOV.U32 R7, RZ, RZ, R14 ;  /* 0x000000ffff077224 */ /* 0x004fe400078e000e */
[----:B------:R-:W-:Y:S01]  /*1590*/  IMAD.MOV.U32 R4, RZ, RZ, R2 ;  /* 0x000000ffff047224 */ /* 0x000fe200078e0002 */
[----:B----4-:R2:W4:Y:S01]  /*15a0*/  SHFL.DOWN PT, R16, R11, 0x10, 0x1f ;  /* 0x0a001f000b107f89 */ /* 0x01052200000e0000 */
[----:B0-----:R-:W-:-:S03]  /*15b0*/  IMAD.MOV.U32 R5, RZ, RZ, R3 ;  /* 0x000000ffff057224 */ /* 0x001fc600078e0003 */
[----:B---3--:R2:W0:Y:S01]  /*15c0*/  SHFL.DOWN PT, R15, R14, 0x10, 0x1f ;  /* 0x0a001f000e0f7f89 */ /* 0x00842200000e0000 */
[----:B------:R-:W-:Y:S05]  /*15d0*/  @P0 BRA `(.L_x_31) ;  /* 0x0000000000600947 */ /* 0x000fea0003800000 */
[----:B------:R-:W-:Y:S01]  /*15e0*/  IMAD.MOV.U32 R12, RZ, RZ, -0x654350b8 ;  /* 0x9abcaf48ff0c7424 */ /* 0x000fe200078e00ff */
[----:B-1----:R-:W-:Y:S01]  /*15f0*/  DSETP.LT.AND P1, PT, |R2|, |R8|, PT ;  /* 0x400000080200722a */ /* 0x002fe20003f21200 */
[----:B------:R-:W-:Y:S02]  /*1600*/  IMAD.MOV.U32 R13, RZ, RZ, 0x3e7ad7f2 ;  /* 0x3e7ad7f2ff0d7424 */ /* 0x000fe400078e00ff */
[----:B----4-:R-:W-:Y:S02]  /*1610*/  IMAD.MOV.U32 R6, RZ, RZ, R16 ;  /* 0x000000ffff067224 */ /* 0x010fe400078e0010 */
[----:B0-----:R-:W-:Y:S02]  /*1620*/  IMAD.MOV.U32 R7, RZ, RZ, R15 ;  /* 0x000000ffff077224 */ /* 0x001fe400078e000f */
        /* <DEDUP_REMOVED lines=19> */
.L_x_31:
[----:B------:R-:W-:Y:S05]  /*1760*/  BSYNC.RECONVERGENT B1 ;  /* 0x0000000000017941 */ /* 0x000fea0003800200 */
.L_x_30:
[----:B------:R-:W-:Y:S01]  /*1770*/  ISETP.NE.AND P0, PT, R10, RZ, PT ;  /* 0x000000ff0a00720c */ /* 0x000fe20003f05270 */
[----:B------:R-:W-:-:S12]  /*1780*/  BSSY.RECONVERGENT B1, `(.L_x_32) ;  /* 0x000000a000017945 */ /* 0x000fd80003800200 */
[----:B------:R-:W-:Y:S05]  /*1790*/  @P0 BRA `(.L_x_33) ;  /* 0x0000000000200947 */ /* 0x000fea0003800000 */
[----:B------:R-:W3:Y:S01]  /*17a0*/  S2R R8, SR_CgaCtaId ;  /* 0x0000000000087919 */ /* 0x000ee20000008800 */
[----:B-1----:R-:W-:Y:S02]  /*17b0*/  MOV R3, 0x400 ;  /* 0x0000040000037802 */ /* 0x002fe40000000f00 */
[----:B------:R-:W-:-:S04]  /*17c0*/  SHF.R.U32.HI R2, RZ, 0x1, R0 ;  /* 0x00000001ff027819 */ /* 0x000fc80000011600 */
[----:B------:R-:W-:Y:S02]  /*17d0*/  LOP3.LUT R2, R2, 0x1f0, RZ, 0xc0, !PT ;  /* 0x000001f002027812 */ /* 0x000fe400078ec0ff */
[----:B---3--:R-:W-:-:S05]  /*17e0*/  LEA R3, R8, R3, 0x18 ;  /* 0x0000000308037211 */ /* 0x008fca00078ec0ff */
[----:B------:R-:W-:-:S05]  /*17f0*/  IMAD.IADD R3, R2, 0x1, R3 ;  /* 0x0000000102037824 */ /* 0x000fca00078e0203 */
[----:B------:R3:W-:Y:S04]  /*1800*/  STS.64 [R3+0x10], R6 ;  /* 0x0000100603007388 */ /* 0x0007e80000000a00 */
[----:B------:R3:W-:Y:S02]  /*1810*/  STS.64 [R3+0x8], R4 ;  /* 0x0000080403007388 */ /* 0x0007e40000000a00 */
.L_x_33:
[----:B------:R-:W-:Y:S05]  /*1820*/  BSYNC.RECONVERGENT B1 ;  /* 0x0000000000017941 */ /* 0x000fea0003800200 */
.L_x_32:
[----:B------:R-:W-:Y:S01]  /*1830*/  BAR.SYNC.DEFER_BLOCKING 0x0 ;  /* 0x0000000000007b1d */ /* 0x000fe20000010000 */
[----:B------:R-:W-:-:S13]  /*1840*/  ISETP.NE.AND P1, PT, R0, RZ, PT ;  /* 0x000000ff0000720c */ /* 0x000fda0003f25270 */
[----:B------:R-:W-:Y:S05]  /*1850*/  @P1 BRA `(.L_x_34) ;  /* 0x0000005c00e81947 */ /* 0x000fea0003800000 */
[----:B-1-3--:R-:W1:Y:S01]  /*1860*/  S2R R3, SR_CgaCtaId ;  /* 0x0000000000037919 */ /* 0x00ae620000008800 */
[----:B------:R-:W-:Y:S01]  /*1870*/  MOV R0, 0x400 ;  /* 0x0000040000007802 */ /* 0x000fe20000000f00 */
[----:B------:R-:W-:Y:S01]  /*1880*/  IMAD.MOV.U32 R2, RZ, RZ, -0x654350b8 ;  /* 0x9abcaf48ff027424 */ /* 0x000fe200078e00ff */
[----:B------:R-:W-:Y:S02]  /*1890*/  BSSY.RECONVERGENT B1, `(.L_x_35) ;  /* 0x000001d000017945 */ /* 0x000fe40003800200 */
[----:B-1----:R-:W-:Y:S01]  /*18a0*/  LEA R0, R3, R0, 0x18 ;  /* 0x0000000003007211 */ /* 0x002fe200078ec0ff */
[----:B------:R-:W-:-:S04]  /*18b0*/  IMAD.MOV.U32 R3, RZ, RZ, 0x3e7ad7f2 ;  /* 0x3e7ad7f2ff037424 */ /* 0x000fc800078e00ff */
[----:B------:R-:W1:Y:S04]  /*18c0*/  LDS.64 R20, [R0+0x18] ;  /* 0x0000180000147984 */ /* 0x000e680000000a00 */
[----:B--2---:R-:W2:Y:S04]  /*18d0*/  LDS.128 R8, [R0+0x20] ;  /* 0x0000200000087984 */ /* 0x004ea80000000c00 */
[----:B----4-:R3:W4:Y:S04]  /*18e0*/  LDS.64 R16, [R0+0x80] ;  /* 0x0000800000107984 */ /* 0x0107280000000a00 */
[----:B0-----:R3:W0:Y:S01]  /*18f0*/  LDS.128 R12, [R0+0x30] ;  /* 0x00003000000c7984 */ /* 0x0016220000000c00 */
[----:B-1----:R-:W-:Y:S01]  /*1900*/  DSETP.LT.AND P2, PT, |R4|, |R20|, PT ;  /* 0x400000140400722a */ /* 0x002fe20003f41200 */
[----:B------:R-:W-:Y:S01]  /*1910*/  IMAD.MOV.U32 R18, RZ, RZ, R20 ;  /* 0x000000ffff127224 */ /* 0x000fe200078e0014 */
[----:B------:R-:W-:Y:S01]  /*1920*/  DSETP.GE.AND P0, PT, |R20|, R2, PT ;  /* 0x000000021400722a */ /* 0x000fe20003f06200 */
[----:B------:R-:W-:-:S02]  /*1930*/  IMAD.MOV.U32 R19, RZ, RZ, R21 ;  /* 0x000000ffff137224 */ /* 0x000fc400078e0015 */
[----:B--2---:R-:W-:Y:S02]  /*1940*/  IMAD.MOV.U32 R24, RZ, RZ, R8 ;  /* 0x000000ffff187224 */ /* 0x004fe400078e0008 */
[----:B------:R-:W-:-:S09]  /*1950*/  IMAD.MOV.U32 R25, RZ, RZ, R9 ;  /* 0x000000ffff197224 */ /* 0x000fd200078e0009 */
[----:B0--34-:R-:W-:Y:S05]  /*1960*/  @P0 BRA P2, `(.L_x_36) ;  /* 0x00000000003c0947 */ /* 0x019fea0001000000 */
        /* <DEDUP_REMOVED lines=15> */
.L_x_36:
[----:B------:R-:W-:Y:S05]  /*1a60*/  BSYNC.RECONVERGENT B1 ;  /* 0x0000000000017941 */ /* 0x000fea0003800200 */
.L_x_35:
[----:B------:R0:W1:Y:S01]  /*1a70*/  LDS.128 R4, [R0+0x40] ;  /* 0x0000400000047984 */ /* 0x0000620000000c00 */
[----:B------:R-:W-:Y:S01]  /*1a80*/  DSETP.GE.AND P0, PT, |R10|, R2, PT ;  /* 0x000000020a00722a */ /* 0x000fe20003f06200 */
[----:B------:R-:W-:Y:S01]  /*1a90*/  BSSY.RECONVERGENT B1, `(.L_x_37) ;  /* 0x0000016000017945 */ /* 0x000fe20003800200 */
[----:B------:R-:W-:Y:S01]  /*1aa0*/  DSETP.LT.AND P2, PT, |R18|, |R10|, PT ;  /* 0x4000000a1200722a */ /* 0x000fe20003f41200 */
[----:B------:R-:W-:Y:S02]  /*1ab0*/  IMAD.MOV.U32 R20, RZ, RZ, R10 ;  /* 0x000000ffff147224 */ /* 0x000fe400078e000a */
        /* <DEDUP_REMOVED lines=19> */
.L_x_38:
[----:B------:R-:W-:Y:S05]  /*1bf0*/  BSYNC.RECONVERGENT B1 ;  /* 0x0000000000017941 */ /* 0x000fea0003800200 */
.L_x_37:
[----:B------:R0:W2:Y:S01]  /*1c00*/  LDS.128 R8, [R0+0x50] ;  /* 0x0000500000087984 */ /* 0x0000a20000000c00 */
[----:B------:R-:W-:Y:S01]  /*1c10*/  DSETP.GE.AND P0, PT, |R14|, R2, PT ;  /* 0x000000020e00722a */ /* 0x000fe20003f06200 */
[----:B------:R-:W-:Y:S01]  /*1c20*/  BSSY.RECONVERGENT B1, `(.L_x_39) ;  /* 0x0000016000017945 */ /* 0x000fe20003800200 */
[----:B------:R-:W-:Y:S01]  /*1c30*/  DSETP.LT.AND P2, PT, |R20|, |R14|, PT ;  /* 0x4000000e1400722a */ /* 0x000fe20003f41200 */
[----:B------:R-:W-:Y:S02]  /*1c40*/  IMAD.MOV.U32 R18, RZ, RZ, R14 ;  /* 0x000000ffff127224 */ /* 0x000fe400078e000e */
[----:B------:R-:W-:Y:S02]  /*1c50*/  IMAD.MOV.U32 R19, RZ, RZ, R15 ;  /* 0x000000ffff137224 */ /* 0x000fe400078e000f */
[----:B-1----:R-:W-:Y:S02]  /*1c60*/  IMAD.MOV.U32 R25, RZ, RZ, R4 ;  /* 0x000000ffff197224 */ /* 0x002fe400078e0004 */
        /* <DEDUP_REMOVED lines=17> */
.L_x_40:
[----:B------:R-:W-:Y:S05]  /*1d80*/  BSYNC.RECONVERGENT B1 ;  /* 0x0000000000017941 */ /* 0x000fea0003800200 */
.L_x_39:
[----:B------:R0:W1:Y:S01]  /*1d90*/  LDS.128 R12, [R0+0x60] ;  /* 0x00006000000c7984 */ /* 0x0000620000000c00 */
[----:B------:R-:W-:Y:S01]  /*1da0*/  DSETP.GE.AND P0, PT, |R6|, R2, PT ;  /* 0x000000020600722a */ /* 0x000fe20003f06200 */
[----:B------:R-:W-:Y:S01]  /*1db0*/  BSSY.RECONVERGENT B1, `(.L_x_41) ;  /* 0x0000017000017945 */ /* 0x000fe20003800200 */
[----:B------:R-:W-:Y:S01]  /*1dc0*/  DSETP.LT.AND P2, PT, |R18|, |R6|, PT ;  /* 0x400000061200722a */ /* 0x000fe20003f41200 */
[----:B------:R0:W3:Y:S01]  /*1dd0*/  LDS.128 R20, [R0+0x70] ;  /* 0x0000700000147984 */ /* 0x0000e20000000c00 */
[----:B--2---:R-:W-:Y:S02]  /*1de0*/  IMAD.MOV.U32 R24, RZ, RZ, R8 ;  /* 0x000000ffff187224 */ /* 0x004fe400078e0008 */
[----:B------:R-:W-:Y:S02]  /*1df0*/  IMAD.MOV.U32 R29, RZ, RZ, R9 ;  /* 0x000000ffff1d7224 */ /* 0x000fe400078e0009 */
[----:B------:R-:W-:Y:S02]  /*1e00*/  IMAD.MOV.U32 R4, RZ, RZ, R6 ;  /* 0x000000ffff047224 */ /* 0x000fe400078e0006 */
[----:B------:R-:W-:-:S06]  /*1e10*/  IMAD.MOV.U32 R5, RZ, RZ, R7 ;  /* 0x000000ffff057224 */ /* 0x000fcc00078e0007 */
        /* <DEDUP_REMOVED lines=16> */
.L_x_42:
[----:B------:R-:W-:Y:S05]  /*1f20*/  BSYNC.RECONVERGENT B1 ;  /* 0x0000000000017941 */ /* 0x000fea0003800200 */
.L_x_41:
[----:B------:R-:W-:Y:S01]  /*1f30*/  DSETP.GE.AND P0, PT, |R10|, R2, PT ;  /* 0x000000020a00722a */ /* 0x000fe20003f06200 */
[----:B------:R-:W-:Y:S01]  /*1f40*/  BSSY.RECONVERGENT B1, `(.L_x_43) ;  /* 0x0000017000017945 */ /* 0x000fe20003800200 */
[----:B------:R-:W-:Y:S01]  /*1f50*/  DSETP.LT.AND P2, PT, |R4|, |R10|, PT ;  /* 0x4000000a0400722a */ /* 0x000fe20003f41200 */
[----:B------:R-:W-:Y:S01]  /*1f60*/  IMAD.MOV.U32 R6, RZ, RZ, R10 ;  /* 0x000000ffff067224 */ /* 0x000fe200078e000a */
[----:B-1----:R-:W-:Y:S01]  /*1f70*/  DSETP.GE.AND P3, PT, |R14|, R2, PT ;  /* 0x000000020e00722a */ /* 0x002fe20003f66200 */
        /* <DEDUP_REMOVED lines=19> */
.L_x_44:
[----:B------:R-:W-:Y:S05]  /*20b0*/  BSYNC.RECONVERGENT B1 ;  /* 0x0000000000017941 */ /* 0x000fea0003800200 */
.L_x_43:
[----:B------:R-:W-:Y:S01]  /*20c0*/  DSETP.LT.AND P0, PT, |R6|, |R14|, PT ;  /* 0x4000000e0600722a */ /* 0x000fe20003f01200 */
[----:B------:R-:W-:Y:S01]  /*20d0*/  BSSY.RECONVERGENT B1, `(.L_x_45) ;  /* 0x0000016000017945 */ /* 0x000fe20003800200 */
[----:B---3--:R-:W-:Y:S01]  /*20e0*/  DSETP.GE.AND P2, PT, |R22|, R2, PT ;  /* 0x000000021600722a */ /* 0x008fe20003f46200 */
[----:B------:R-:W-:Y:S02]  /*20f0*/  IMAD.MOV.U32 R8, RZ, RZ, R14 ;  /* 0x000000ffff087224 */ /* 0x000fe400078e000e */
[----:B------:R-:W-:Y:S02]  /*2100*/  IMAD.MOV.U32 R9, RZ, RZ, R15 ;  /* 0x000000ffff097224 */ /* 0x000fe400078e000f */
[----:B------:R-:W-:Y:S02]  /*2110*/  IMAD.MOV.U32 R11, RZ, RZ, R20 ;  /* 0x000000ffff0b7224 */ /* 0x000fe400078e0014 */
[----:B------:R-:W-:-:S05]  /*2120*/  IMAD.MOV.U32 R0, RZ, RZ, R21 ;  /* 0x000000ffff007224 */ /* 0x000fca00078e0015 */
        /* <DEDUP_REMOVED lines=16> */
.L_x_46:
[----:B------:R-:W-:Y:S05]  /*2230*/  BSYNC.RECONVERGENT B1 ;  /* 0x0000000000017941 */ /* 0x000fea0003800200 */
.L_x_45:
[----:B------:R-:W-:Y:S01]  /*2240*/  DSETP.LT.AND P0, PT, |R8|, |R22|, PT ;  /* 0x400000160800722a */ /* 0x000fe20003f01200 */
[----:B------:R-:W-:Y:S02]  /*2250*/  IMAD.MOV.U32 R4, RZ, RZ, R22 ;  /* 0x000000ffff047224 */ /* 0x000fe400078e0016 */
[----:B------:R-:W-:Y:S02]  /*2260*/  IMAD.MOV.U32 R5, RZ, RZ, R23 ;  /* 0x000000ffff057224 */ /* 0x000fe400078e0017 */
        /* <DEDUP_REMOVED lines=17> */
[----:B------:R-:W-:Y:S01]  /*2380*/  SEL R7, R0, R17, P2 ;  /* 0x0000001100077207 */ /* 0x000fe20001000000 */
[----:B------:R-:W-:Y:S06]  /*2390*/  BRA `(.L_x_34) ;  /* 0x0000005400187947 */ /* 0x000fec0003800000 */
.L_x_21:
[----:B01----:R-:W0:Y:S01]  /*23a0*/  S2R R2, SR_LANEID ;  /* 0x0000000000027919 */ /* 0x003e220000000000 */
[----:B------:R-:W-:Y:S01]  /*23b0*/  LOP3.LUT R3, R0, 0x3e0, RZ, 0xc0, !PT ;  /* 0x000003e000037812 */ /* 0x000fe200078ec0ff */
[----:B------:R-:W-:Y:S01]  /*23c0*/  BSSY.RECONVERGENT B1, `(.L_x_47) ;  /* 0x0000028000017945 */ /* 0x000fe20003800200 */
[----:B-----5:R-:W-:Y:S02]  /*23d0*/  IMAD.MOV.U32 R16, RZ, RZ, R18 ;  /* 0x000000ffff107224 */ /* 0x020fe400078e0012 */
[----:B------:R-:W-:Y:S02]  /*23e0*/  IMAD.MOV.U32 R22, RZ, RZ, R19 ;  /* 0x000000ffff167224 */ /* 0x000fe400078e0013 */
[----:B------:R-:W-:Y:S01]  /*23f0*/  VIADD R4, R3, 0x20 ;  /* 0x0000002003047836 */ /* 0x000fe20000000000 */
[----:B------:R-:W-:Y:S01]  /*2400*/  LOP3.LUT R3, RZ, R3, RZ, 0x33, !PT ;  /* 0x00000003ff037212 */ /* 0x000fe200078e33ff */
[----:B------:R-:W-:-:S03]  /*2410*/  IMAD.MOV.U32 R5, RZ, RZ, R21 ;  /* 0x000000ffff057224 */ /* 0x000fc600078e0015 */
[----:B------:R-:W-:Y:S01]  /*2420*/  ISETP.GT.AND P0, PT, R4, UR6, PT ;  /* 0x0000000604007c0c */ /* 0x000fe2000bf04270 */
[----:B------:R-:W-:Y:S02]  /*2430*/  VIADD R3, R3, UR6 ;  /* 0x0000000603037c36 */ /* 0x000fe40008000000 */
[----:B------:R-:W-:-:S03]  /*2440*/  IMAD.MOV.U32 R4, RZ, RZ, R20 ;  /* 0x000000ffff047224 */ /* 0x000fc600078e0014 */
[----:B------:R-:W-:-:S05]  /*2450*/  SEL R3, R3, 0x1f, P0 ;  /* 0x0000001f03037807 */ /* 0x000fca0000000000 */
[----:B------:R1:W2:Y:S04]  /*2460*/  SHFL.DOWN PT, R6, R20, 0x1, R3 ;  /* 0x0820000014067989 */ /* 0x0002a800000e0003 */
[----:B------:R1:W3:Y:S04]  /*2470*/  SHFL.DOWN PT, R7, R21, 0x1, R3 ;  /* 0x0820000015077989 */ /* 0x0002e800000e0003 */
[----:B------:R1:W4:Y:S01]  /*2480*/  SHFL.DOWN PT, R11, R18, 0x1, R3 ;  /* 0x08200000120b7989 */ /* 0x00032200000e0003 */
[----:B0-----:R-:W-:-:S03]  /*2490*/  ISETP.GE.AND P0, PT, R2, R3, PT ;  /* 0x000000030200720c */ /* 0x001fc60003f06270 */
[----:B------:R1:W0:Y:S10]  /*24a0*/  SHFL.DOWN PT, R13, R19, 0x1, R3 ;  /* 0x08200000130d7989 */ /* 0x00023400000e0003 */
[----:B-1----:R-:W-:Y:S05]  /*24b0*/  @P0 BRA `(.L_x_48) ;  /* 0x0000000000600947 */ /* 0x002fea0003800000 */
[----:B------:R-:W-:Y:S01]  /*24c0*/  IMAD.MOV.U32 R8, RZ, RZ, -0x654350b8 ;  /* 0x9abcaf48ff087424 */ /* 0x000fe200078e00ff */
[----:B--23--:R-:W-:Y:S01]  /*24d0*/  DSETP.LT.AND P1, PT, |R20|, |R6|, PT ;  /* 0x400000061400722a */ /* 0x00cfe20003f21200 */
        /* <DEDUP_REMOVED lines=22> */
.L_x_48:
[----:B------:R-:W-:Y:S05]  /*2640*/  BSYNC.RECONVERGENT B1 ;  /* 0x0000000000017941 */ /* 0x000fea0003800200 */
.L_x_47:
[----:B--2---:R-:W-:Y:S01]  /*2650*/  VIADD R6, R2, 0x2 ;  /* 0x0000000202067836 */ /* 0x004fe20000000000 */
[----:B------:R1:W2:Y:S01]  /*2660*/  SHFL.DOWN PT, R8, R4, 0x2, R3 ;  /* 0x0840000004087989 */ /* 0x0002a200000e0003 */
[----:B------:R-:W-:Y:S01]  /*2670*/  BSSY.RECONVERGENT B1, `(.L_x_49) ;  /* 0x0000022000017945 */ /* 0x000fe20003800200 */
[----:B------:R-:W-:Y:S02]  /*2680*/  IMAD.MOV.U32 R12, RZ, RZ, R16 ;  /* 0x000000ffff0c7224 */ /* 0x000fe400078e0010 */
[----:B------:R-:W-:Y:S01]  /*2690*/  ISETP.GT.AND P0, PT, R6, R3, PT ;  /* 0x000000030600720c */ /* 0x000fe20003f04270 */
[----:B------:R1:W1:Y:S01]  /*26a0*/  SHFL.DOWN PT, R9, R5, 0x2, R3 ;  /* 0x0840000005097989 */ /* 0x00026200000e0003 */
[----:B------:R-:W-:Y:S02]  /*26b0*/  IMAD.MOV.U32 R14, RZ, RZ, R22 ;  /* 0x000000ffff0e7224 */ /* 0x000fe400078e0016 */
[----:B------:R-:W-:Y:S01]  /*26c0*/  IMAD.MOV.U32 R6, RZ, RZ, R4 ;  /* 0x000000ffff067224 */ /* 0x000fe200078e0004 */
[----:B0-----:R0:W0:Y:S01]  /*26d0*/  SHFL.DOWN PT, R13, R16, 0x2, R3 ;  /* 0x08400000100d7989 */ /* 0x00102200000e0003 */
[----:B---3--:R-:W-:-:S03]  /*26e0*/  IMAD.MOV.U32 R7, RZ, RZ, R5 ;  /* 0x000000ffff077224 */ /* 0x008fc600078e0005 */
[----:B------:R3:W0:Y:S04]  /*26f0*/  SHFL.DOWN PT, R15, R22, 0x2, R3 ;  /* 0x08400000160f7989 */ /* 0x00062800000e0003 */
[----:B------:R-:W-:Y:S05]  /*2700*/  @P0 BRA `(.L_x_50) ;  /* 0x0000000000600947 */ /* 0x000fea0003800000 */
[----:B------:R-:W-:Y:S01]  /*2710*/  IMAD.MOV.U32 R10, RZ, RZ, -0x654350b8 ;  /* 0x9abcaf48ff0a7424 */ /* 0x000fe200078e00ff */
[----:B-12---:R-:W-:Y:S01]  /*2720*/  DSETP.LT.AND P1, PT, |R4|, |R8|, PT ;  /* 0x400000080400722a */ /* 0x006fe20003f21200 */
[----:B----4-:R-:W-:Y:S02]  /*2730*/  IMAD.MOV.U32 R11, RZ, RZ, 0x3e7ad7f2 ;  /* 0x3e7ad7f2ff0b7424 */ /* 0x010fe400078e00ff */
[----:B0-----:R-:W-:Y:S02]  /*2740*/  IMAD.MOV.U32 R12, RZ, RZ, R13 ;  /* 0x000000ffff0c7224 */ /* 0x001fe400078e000d */
        /* <DEDUP_REMOVED lines=20> */
.L_x_50:
[----:B------:R-:W-:Y:S05]  /*2890*/  BSYNC.RECONVERGENT B1 ;  /* 0x0000000000017941 */ /* 0x000fea0003800200 */
.L_x_49:
[----:B-1----:R-:W-:Y:S01]  /*28a0*/  VIADD R4, R2, 0x4 ;  /* 0x0000000402047836 */ /* 0x002fe20000000000 */
[----:B--2---:R1:W2:Y:S01]  /*28b0*/  SHFL.DOWN PT, R8, R6, 0x4, R3 ;  /* 0x0880000006087989 */ /* 0x0042a200000e0003 */
[----:B------:R-:W-:Y:S01]  /*28c0*/  BSSY.RECONVERGENT B1, `(.L_x_51) ;  /* 0x0000022000017945 */ /* 0x000fe20003800200 */
[----:B0-----:R-:W-:Y:S02]  /*28d0*/  IMAD.MOV.U32 R16, RZ, RZ, R12 ;  /* 0x000000ffff107224 */ /* 0x001fe400078e000c */
[----:B------:R-:W-:Y:S01]  /*28e0*/  ISETP.GT.AND P0, PT, R4, R3, PT ;  /* 0x000000030400720c */ /* 0x000fe20003f04270 */
[----:B------:R1:W0:Y:S01]  /*28f0*/  SHFL.DOWN PT, R9, R7, 0x4, R3 ;  /* 0x0880000007097989 */ /* 0x00022200000e0003 */
[----:B------:R-:W-:Y:S02]  /*2900*/  IMAD.MOV.U32 R18, RZ, RZ, R14 ;  /* 0x000000ffff127224 */ /* 0x000fe400078e000e */
[----:B------:R-:W-:Y:S01]  /*2910*/  IMAD.MOV.U32 R4, RZ, RZ, R6 ;  /* 0x000000ffff047224 */ /* 0x000fe200078e0006 */
[----:B------:R1:W0:Y:S01]  /*2920*/  SHFL.DOWN PT, R13, R12, 0x4, R3 ;  /* 0x088000000c0d7989 */ /* 0x00022200000e0003 */
[----:B------:R-:W-:-:S03]  /*2930*/  IMAD.MOV.U32 R5, RZ, RZ, R7 ;  /* 0x000000ffff057224 */ /* 0x000fc600078e0007 */
[----:B------:R1:W0:Y:S04]  /*2940*/  SHFL.DOWN PT, R15, R14, 0x4, R3 ;  /* 0x088000000e0f7989 */ /* 0x00022800000e0003 */
[----:B------:R-:W-:Y:S05]  /*2950*/  @P0 BRA `(.L_x_52) ;  /* 0x0000000000600947 */ /* 0x000fea0003800000 */
[----:B------:R-:W-:Y:S01]  /*2960*/  IMAD.MOV.U32 R10, RZ, RZ, -0x654350b8 ;  /* 0x9abcaf48ff0a7424 */ /* 0x000fe200078e00ff */
[----:B0-2---:R-:W-:Y:S01]  /*2970*/  DSETP.LT.AND P1, PT, |R6|, |R8|, PT ;  /* 0x400000080600722a */ /* 0x005fe20003f21200 */
[----:B----4-:R-:W-:Y:S02]  /*2980*/  IMAD.MOV.U32 R11, RZ, RZ, 0x3e7ad7f2 ;  /* 0x3e7ad7f2ff0b7424 */ /* 0x010fe400078e00ff */
        /* <DEDUP_REMOVED lines=21> */
.L_x_52:
[----:B------:R-:W-:Y:S05]  /*2ae0*/  BSYNC.RECONVERGENT B1 ;  /* 0x0000000000017941 */ /* 0x000fea0003800200 */
.L_x_51:
[----:B--2---:R-:W-:Y:S01]  /*2af0*/  VIADD R8, R2, 0x8 ;  /* 0x0000000802087836 */ /* 0x004fe20000000000 */
[----:B-1----:R1:W2:Y:S01]  /*2b00*/  SHFL.DOWN PT, R6, R4, 0x8, R3 ;  /* 0x0900000004067989 */ /* 0x0022a200000e0003 */
[----:B------:R-:W-:Y:S01]  /*2b10*/  BSSY.RECONVERGENT B1, `(.L_x_53) ;  /* 0x0000022000017945 */ /* 0x000fe20003800200 */
[----:B------:R-:W-:Y:S02]  /*2b20*/  IMAD.MOV.U32 R14, RZ, RZ, R16 ;  /* 0x000000ffff0e7224 */ /* 0x000fe400078e0010 */
[----:B------:R-:W-:Y:S01]  /*2b30*/  ISETP.GT.AND P0, PT, R8, R3, PT ;  /* 0x000000030800720c */ /* 0x000fe20003f04270 */
[----:B------:R1:W1:Y:S01]  /*2b40*/  SHFL.DOWN PT, R7, R5, 0x8, R3 ;  /* 0x0900000005077989 */ /* 0x00026200000e0003 */
[----:B------:R-:W-:Y:S02]  /*2b50*/  IMAD.MOV.U32 R12, RZ, RZ, R18 ;  /* 0x000000ffff0c7224 */ /* 0x000fe400078e0012 */
[----:B------:R-:W-:Y:S01]  /*2b60*/  IMAD.MOV.U32 R8, RZ, RZ, R4 ;  /* 0x000000ffff087224 */ /* 0x000fe200078e0004 */
[----:B0-----:R0:W0:Y:S01]  /*2b70*/  SHFL.DOWN PT, R13, R16, 0x8, R3 ;  /* 0x09000000100d7989 */ /* 0x00102200000e0003 */
[----:B------:R-:W-:-:S03]  /*2b80*/  IMAD.MOV.U32 R9, RZ, RZ, R5 ;  /* 0x000000ffff097224 */ /* 0x000fc600078e0005 */
        /* <DEDUP_REMOVED lines=26> */
.L_x_54:
[----:B------:R-:W-:Y:S05]  /*2d30*/  BSYNC.RECONVERGENT B1 ;  /* 0x0000000000017941 */ /* 0x000fea0003800200 */
.L_x_53:
[----:B-1----:R-:W-:Y:S01]  /*2d40*/  VIADD R4, R2, 0x10 ;  /* 0x0000001002047836 */ /* 0x002fe20000000000 */
[----:B------:R1:W1:Y:S01]  /*2d50*/  SHFL.DOWN PT, R10, R8, 0x10, R3 ;  /* 0x0a000000080a7989 */ /* 0x00026200000e0003 */
[----:B------:R-:W-:Y:S01]  /*2d60*/  BSSY.RECONVERGENT B1, `(.L_x_55) ;  /* 0x0000022000017945 */ /* 0x000fe20003800200 */
[----:B--2---:R-:W-:Y:S02]  /*2d70*/  IMAD.MOV.U32 R6, RZ, RZ, R14 ;  /* 0x000000ffff067224 */ /* 0x004fe400078e000e */
[----:B------:R-:W-:Y:S01]  /*2d80*/  ISETP.GT.AND P0, PT, R4, R3, PT ;  /* 0x000000030400720c */ /* 0x000fe20003f04270 */
[----:B----4-:R2:W4:Y:S01]  /*2d90*/  SHFL.DOWN PT, R11, R9, 0x10, R3 ;  /* 0x0a000000090b7989 */ /* 0x01052200000e0003 */
[----:B------:R-:W-:Y:S02]  /*2da0*/  IMAD.MOV.U32 R7, RZ, RZ, R12 ;  /* 0x000000ffff077224 */ /* 0x000fe400078e000c */
[----:B------:R-:W-:Y:S01]  /*2db0*/  IMAD.MOV.U32 R4, RZ, RZ, R8 ;  /* 0x000000ffff047224 */ /* 0x000fe200078e0008 */
[----:B0-----:R2:W0:Y:S01]  /*2dc0*/  SHFL.DOWN PT, R13, R14, 0x10, R3 ;  /* 0x0a0000000e0d7989 */ /* 0x00142200000e0003 */
[----:B------:R-:W-:-:S03]  /*2dd0*/  IMAD.MOV.U32 R5, RZ, RZ, R9 ;  /* 0x000000ffff057224 */ /* 0x000fc600078e0009 */
[----:B------:R2:W0:Y:S04]  /*2de0*/  SHFL.DOWN PT, R15, R12, 0x10, R3 ;  /* 0x0a0000000c0f7989 */ /* 0x00042800000e0003 */
[----:B------:R-:W-:Y:S05]  /*2df0*/  @P0 BRA `(.L_x_56) ;  /* 0x0000000000600947 */ /* 0x000fea0003800000 */
[----:B------:R-:W-:Y:S01]  /*2e00*/  IMAD.MOV.U32 R16, RZ, RZ, -0x654350b8 ;  /* 0x9abcaf48ff107424 */ /* 0x000fe200078e00ff */
[----:B-1--4-:R-:W-:Y:S01]  /*2e10*/  DSETP.LT.AND P1, PT, |R8|, |R10|, PT ;  /* 0x4000000a0800722a */ /* 0x012fe20003f21200 */
[----:B------:R-:W-:Y:S02]  /*2e20*/  IMAD.MOV.U32 R17, RZ, RZ, 0x3e7ad7f2 ;  /* 0x3e7ad7f2ff117424 */ /* 0x000fe400078e00ff */
        /* <DEDUP_REMOVED lines=21> */
.L_x_56:
[----:B------:R-:W-:Y:S05]  /*2f80*/  BSYNC.RECONVERGENT B1 ;  /* 0x0000000000017941 */ /* 0x000fea0003800200 */
.L_x_55:
[----:B------:R-:W-:Y:S01]  /*2f90*/  ISETP.NE.AND P0, PT, R2, RZ, PT ;  /* 0x000000ff0200720c */ /* 0x000fe20003f05270 */
[----:B------:R-:W-:-:S12]  /*2fa0*/  BSSY.RECONVERGENT B1, `(.L_x_57) ;  /* 0x000000a000017945 */ /* 0x000fd80003800200 */
[----:B------:R-:W-:Y:S05]  /*2fb0*/  @P0 BRA `(.L_x_58) ;  /* 0x0000000000200947 */ /* 0x000fea0003800000 */
[----:B-1----:R-:W1:Y:S01]  /*2fc0*/  S2R R8, SR_CgaCtaId ;  /* 0x0000000000087919 */ /* 0x002e620000008800 */
[----:B--23--:R-:W-:Y:S02]  /*2fd0*/  MOV R3, 0x400 ;  /* 0x0000040000037802 */ /* 0x00cfe40000000f00 */
[----:B------:R-:W-:-:S04]  /*2fe0*/  SHF.R.U32.HI R2, RZ, 0x1, R0 ;  /* 0x00000001ff027819 */ /* 0x000fc80000011600 */
[----:B------:R-:W-:Y:S02]  /*2ff0*/  LOP3.LUT R2, R2, 0x1f0, RZ, 0xc0, !PT ;  /* 0x000001f002027812 */ /* 0x000fe400078ec0ff */
[----:B-1----:R-:W-:-:S05]  /*3000*/  LEA R3, R8, R3, 0x18 ;  /* 0x0000000308037211 */ /* 0x002fca00078ec0ff */
[----:B------:R-:W-:-:S05]  /*3010*/  IMAD.IADD R3, R2, 0x1, R3 ;  /* 0x0000000102037824 */ /* 0x000fca00078e0203 */
[----:B------:R1:W-:Y:S04]  /*3020*/  STS.64 [R3+0x10], R6 ;  /* 0x0000100603007388 */ /* 0x0003e80000000a00 */
[----:B------:R1:W-:Y:S02]  /*3030*/  STS.64 [R3+0x8], R4 ;  /* 0x0000080403007388 */ /* 0x0003e40000000a00 */
.L_x_58:
[----:B------:R-:W-:Y:S05]  /*3040*/  BSYNC.RECONVERGENT B1 ;  /* 0x0000000000017941 */ /* 0x000fea0003800200 */
.L_x_57:
[----:B------:R-:W-:Y:S01]  /*3050*/  BAR.SYNC.DEFER_BLOCKING 0x0 ;  /* 0x0000000000007b1d */ /* 0x000fe20000010000 */
[----:B------:R-:W-:-:S13]  /*3060*/  ISETP.NE.AND P1, PT, R0, RZ, PT ;  /* 0x000000ff0000720c */ /* 0x000fda0003f25270 */
[----:B------:R-:W-:Y:S05]  /*3070*/  @P1 BRA `(.L_x_34) ;  /* 0x0000004400e01947 */ /* 0x000fea0003800000 */
[----:B------:R-:W-:Y:S01]  /*3080*/  UISETP.GE.AND UP0, UPT, UR6, 0x21, UPT ;  /* 0x000000210600788c */ /* 0x000fe2000bf06270 */
[----:B0-----:R-:W-:Y:S02]  /*3090*/  IMAD.MOV.U32 R15, RZ, RZ, R6 ;  /* 0x000000ffff0f7224 */ /* 0x001fe400078e0006 */
[----:B--2---:R-:W-:Y:S02]  /*30a0*/  IMAD.MOV.U32 R12, RZ, RZ, R7 ;  /* 0x000000ffff0c7224 */ /* 0x004fe400078e0007 */
[----:B------:R-:W-:Y:S02]  /*30b0*/  IMAD.MOV.U32 R2, RZ, RZ, R4 ;  /* 0x000000ffff027224 */ /* 0x000fe400078e0004 */
[----:B-1-3--:R-:W-:Y:S02]  /*30c0*/  IMAD.MOV.U32 R3, RZ, RZ, R5 ;  /* 0x000000ffff037224 */ /* 0x00afe400078e0005 */
[----:B------:R-:W-:Y:S05]  /*30d0*/  BRA.U !UP0, `(.L_x_59) ;  /* 0x00000001087c7547 */ /* 0x000fea000b800000 */
[----:B------:R-:W0:Y:S01]  /*30e0*/  S2UR UR5, SR_CgaCtaId ;  /* 0x00000000000579c3 */ /* 0x000e220000008800 */
[----:B------:R-:W-:Y:S01]  /*30f0*/  UMOV UR4, 0x400 ;  /* 0x0000040000047882 */ /* 0x000fe20000000000 */
[----:B------:R-:W-:Y:S01]  /*3100*/  IMAD.MOV.U32 R10, RZ, RZ, -0x654350b8 ;  /* 0x9abcaf48ff0a7424 */ /* 0x000fe200078e00ff */
[----:B------:R-:W-:Y:S01]  /*3110*/  BSSY.RECONVERGENT B1, `(.L_x_59) ;  /* 0x000001b000017945 */ /* 0x000fe20003800200 */
[----:B----4-:R-:W-:Y:S01]  /*3120*/  IMAD.MOV.U32 R11, RZ, RZ, 0x3e7ad7f2 ;  /* 0x3e7ad7f2ff0b7424 */ /* 0x010fe200078e00ff */
[----:B0-----:R-:W-:-:S09]  /*3130*/  ULEA UR4, UR5, UR4, 0x18 ;  /* 0x0000000405047291 */ /* 0x001fd2000f8ec0ff */
[----:B------:R-:W0:Y:S04]  /*3140*/  LDS.64 R8, [UR4+0x18] ;  /* 0x00001804ff087984 */ /* 0x000e280008000a00 */
[----:B------:R-:W1:Y:S01]  /*3150*/  LDS.64 R16, [UR4+0x20] ;  /* 0x00002004ff107984 */ /* 0x000e620008000a00 */
[----:B0-----:R-:W-:Y:S01]  /*3160*/  DSETP.LT.AND P2, PT, |R4|, |R8|, PT ;  /* 0x400000080400722a */ /* 0x001fe20003f41200 */
[----:B------:R-:W-:Y:S01]  /*3170*/  IMAD.MOV.U32 R2, RZ, RZ, R8 ;  /* 0x000000ffff027224 */ /* 0x000fe200078e0008 */
[----:B------:R-:W-:Y:S01]  /*3180*/  DSETP.GE.AND P0, PT, |R8|, R10, PT ;  /* 0x0000000a0800722a */ /* 0x000fe20003f06200 */
[----:B------:R-:W-:Y:S02]  /*3190*/  IMAD.MOV.U32 R3, RZ, RZ, R9 ;  /* 0x000000ffff037224 */ /* 0x000fe400078e0009 */
[----:B-1----:R-:W-:-:S02]  /*31a0*/  IMAD.MOV.U32 R15, RZ, RZ, R16 ;  /* 0x000000ffff0f7224 */ /* 0x002fc400078e0010 */
[----:B------:R-:W-:-:S09]  /*31b0*/  IMAD.MOV.U32 R12, RZ, RZ, R17 ;  /* 0x000000ffff0c7224 */ /* 0x000fd200078e0011 */
        /* <DEDUP_REMOVED lines=16> */
.L_x_60:
[----:B------:R-:W-:Y:S05]  /*32c0*/  BSYNC.RECONVERGENT B1 ;  /* 0x0000000000017941 */ /* 0x000fea0003800200 */
.L_x_59:
[----:B------:R-:W-:Y:S01]  /*32d0*/  UISETP.GE.AND UP0, UPT, UR6, 0x41, UPT ;  /* 0x000000410600788c */ /* 0x000fe2000bf06270 */
[----:B------:R-:W-:Y:S02]  /*32e0*/  IMAD.MOV.U32 R13, RZ, RZ, R15 ;  /* 0x000000ffff0d7224 */ /* 0x000fe400078e000f */
[----:B------:R-:W-:Y:S02]  /*32f0*/  IMAD.MOV.U32 R0, RZ, RZ, R12 ;  /* 0x000000ffff007224 */ /* 0x000fe400078e000c */
[----:B------:R-:W-:Y:S02]  /*3300*/  IMAD.MOV.U32 R4, RZ, RZ, R2 ;  /* 0x000000ffff047224 */ /* 0x000fe400078e0002 */
[----:B------:R-:W-:Y:S02]  /*3310*/  IMAD.MOV.U32 R5, RZ, RZ, R3 ;  /* 0x000000ffff057224 */ /* 0x000fe400078e0003 */
[----:B------:R-:W-:Y:S05]  /*3320*/  BRA.U !UP0, `(.L_x_61) ;  /* 0x00000001087c7547 */ /* 0x000fea000b800000 */
[----:B------:R-:W0:Y:S01]  /*3330*/  S2UR UR5, SR_CgaCtaId ;  /* 0x00000000000579c3 */ /* 0x000e220000008800 */
[----:B------:R-:W-:Y:S01]  /*3340*/  UMOV UR4, 0x400 ;  /* 0x0000040000047882 */ /* 0x000fe20000000000 */
[----:B------:R-:W-:Y:S01]  /*3350*/  IMAD.MOV.U32 R8, RZ, RZ, -0x654350b8 ;  /* 0x9abcaf48ff087424 */ /* 0x000fe200078e00ff */
[----:B------:R-:W-:Y:S01]  /*3360*/  BSSY.RECONVERGENT B1, `(.L_x_61) ;  /* 0x000001b000017945 */ /* 0x000fe20003800200 */
[----:B------:R-:W-:Y:S01]  /*3370*/  IMAD.MOV.U32 R9, RZ, RZ, 0x3e7ad7f2 ;  /* 0x3e7ad7f2ff097424 */ /* 0x000fe200078e00ff */
[----:B0-----:R-:W-:-:S09]  /*3380*/  ULEA UR4, UR5, UR4, 0x18 ;  /* 0x0000000405047291 */ /* 0x001fd2000f8ec0ff */
[----:B------:R-:W0:Y:S04]  /*3390*/  LDS.64 R6, [UR4+0x28] ;  /* 0x00002804ff067984 */ /* 0x000e280008000a00 */
[----:B----4-:R-:W1:Y:S01]  /*33a0*/  LDS.64 R10, [UR4+0x30] ;  /* 0x00003004ff0a7984 */ /* 0x010e620008000a00 */
        /* <DEDUP_REMOVED lines=22> */
.L_x_62:
[----:B------:R-:W-:Y:S05]  /*3510*/  BSYNC.RECONVERGENT B1 ;  /* 0x0000000000017941 */ /* 0x000fea0003800200 */
.L_x_61:
[----:B------:R-:W-:Y:S01]  /*3520*/  UISETP.GE.AND UP0, UPT, UR6, 0x61, UPT ;  /* 0x000000610600788c */ /* 0x000fe2000bf06270 */
[----:B----4-:R-:W-:Y:S02]  /*3530*/  IMAD.MOV.U32 R11, RZ, RZ, R13 ;  /* 0x000000ffff0b7224 */ /* 0x010fe400078e000d */
        /* <DEDUP_REMOVED lines=34> */
.L_x_64:
[----:B------:R-:W-:Y:S05]  /*3760*/  BSYNC.RECONVERGENT B1 ;  /* 0x0000000000017941 */ /* 0x000fea0003800200 */
.L_x_63:
        /* <DEDUP_REMOVED lines=36> */
.L_x_66:
[----:B------:R-:W-:Y:S05]  /*39b0*/  BSYNC.RECONVERGENT B1 ;  /* 0x0000000000017941 */ /* 0x000fea0003800200 */
.L_x_65:
        /* <DEDUP_REMOVED lines=36> */
.L_x_68:
[----:B------:R-:W-:Y:S05]  /*3c00*/  BSYNC.RECONVERGENT B1 ;  /* 0x0000000000017941 */ /* 0x000fea0003800200 */
.L_x_67:
        /* <DEDUP_REMOVED lines=36> */
.L_x_70:
[----:B------:R-:W-:Y:S05]  /*3e50*/  BSYNC.RECONVERGENT B1 ;  /* 0x0000000000017941 */ /* 0x000fea0003800200 */
.L_x_69:
        /* <DEDUP_REMOVED lines=8> */
[----:B------:R-:W-:Y:S02]  /*3ee0*/  IMAD.MOV.U32 R10, RZ, RZ, -0x654350b8 ;  /* 0x9abcaf48ff0a7424 */ /* 0x000fe400078e00ff */
        /* <DEDUP_REMOVED lines=27> */
.L_x_2:
[----:B------:R-:W1:Y:S01]  /*40a0*/  S2R R26, SR_TID.X ;  /* 0x00000000001a7919 */ /* 0x000e620000002100 */
[----:B------:R-:W1:Y:S02]  /*40b0*/  LDC.64 R2, c[0x0][0x380] ;  /* 0x0000e000ff027b82 */ /* 0x000e640000000a00 */
[----:B-1----:R-:W-:-:S05]  /*40c0*/  IMAD.WIDE.U32 R20, R26, 0x10, R2 ;  /* 0x000000101a147825 */ /* 0x002fca00078e0002 */
[----:B0-----:R-:W2:Y:S04]  /*40d0*/  LDG.E.64.CONSTANT R18, desc[UR10][R20.64+0x1000] ;  /* 0x0010000a14127981 */ /* 0x001ea8000c1e9b00 */
[----:B------:R-:W3:Y:S04]  /*40e0*/  LDG.E.64.CONSTANT R22, desc[UR10][R20.64] ;  /* 0x0000000a14167981 */ /* 0x000ee8000c1e9b00 */
[----:B------:R-:W4:Y:S04]  /*40f0*/  LDG.E.64.CONSTANT R16, desc[UR10][R20.64+0x8] ;  /* 0x0000080a14107981 */ /* 0x000f28000c1e9b00 */
[----:B------:R-:W4:Y:S04]  /*4100*/  LDG.E.64.CONSTANT R14, desc[UR10][R20.64+0x1008] ;  /* 0x0010080a140e7981 */ /* 0x000f28000c1e9b00 */
[----:B------:R-:W4:Y:S04]  /*4110*/  LDG.E.64.CONSTANT R12, desc[UR10][R20.64+0x2000] ;  /* 0x0020000a140c7981 */ /* 0x000f28000c1e9b00 */
[----:B------:R-:W4:Y:S04]  /*4120*/  LDG.E.64.CONSTANT R8, desc[UR10][R20.64+0x3000] ;  /* 0x0030000a14087981 */ /* 0x000f28000c1e9b00 */
[----:B------:R0:W5:Y:S04]  /*4130*/  LDG.E.64.CONSTANT R2, desc[UR10][R20.64+0x4000] ;  /* 0x0040000a14027981 */ /* 0x000168000c1e9b00 */
[----:B------:R0:W5:Y:S04]  /*4140*/  LDG.E.64.CONSTANT R10, desc[UR10][R20.64+0x2008] ;  /* 0x0020080a140a7981 */ /* 0x000168000c1e9b00 */
[----:B------:R0:W5:Y:S04]  /*4150*/  LDG.E.64.CONSTANT R6, desc[UR10][R20.64+0x3008] ;  /* 0x0030080a14067981 */ /* 0x000168000c1e9b00 */
[----:B------:R0:W5:Y:S01]  /*4160*/  LDG.E.64.CONSTANT R4, desc[UR10][R20.64+0x4008] ;  /* 0x0040080a14047981 */ /* 0x000162000c1e9b00 */
[----:B------:R-:W-:Y:S01]  /*4170*/  UMOV UR14, 0x9abcaf48 ;  /* 0x9abcaf48000e7882 */ /* 0x000fe20000000000 */
[----:B------:R-:W-:Y:S01]  /*4180*/  UMOV UR15, 0x3e7ad7f2 ;  /* 0x3e7ad7f2000f7882 */ /* 0x000fe20000000000 */
[----:B------:R-:W-:Y:S01]  /*4190*/  BSSY.RECONVERGENT B1, `(.L_x_71) ;  /* 0x0000019000017945 */ /* 0x000fe20003800200 */
[----:B--2---:R-:W-:-:S06]  /*41a0*/  DSETP.GE.AND P0, PT, |R18|, UR14, PT ;  /* 0x0000000e12007e2a */ /* 0x004fcc000bf06200 */
[----:B---3--:R-:W-:Y:S02]  /*41b0*/  DSETP.LT.AND P0, PT, |R22|, |R18|, P0 ;  /* 0x400000121600722a */ /* 0x008fe40000701200 */
[----:B----4-:R-:W-:-:S12]  /*41c0*/  DSETP.GE.AND P3, PT, |R12|, UR14, PT ;  /* 0x0000000e0c007e2a */ /* 0x010fd8000bf66200 */
[----:B------:R-:W-:Y:S01]  /*41d0*/  @!P0 DSETP.GEU.AND P1, PT, |R18|, |R22|, PT ;  /* 0x400000161200822a */ /* 0x000fe20003f2e200 */
[----:B------:R-:W-:-:S05]  /*41e0*/  @!P0 ISETP.LT.U32.AND P2, PT, R16, R14, PT ;  /* 0x0000000e1000820c */ /* 0x000fca0003f41070 */
[----:B------:R-:W-:-:S06]  /*41f0*/  @!P0 DSETP.GE.AND P1, PT, |R22|, UR14, !P1 ;  /* 0x0000000e16008e2a */ /* 0x000fcc000cf26200 */
[----:B------:R-:W-:Y:S01]  /*4200*/  @!P0 ISETP.LT.OR.EX P1, PT, R17, R15, P1, P2 ;  /* 0x0000000f1100820c */ /* 0x000fe20000f21720 */
[----:B------:R-:W-:-:S03]  /*4210*/  DSETP.GE.AND P2, PT, |R8|, UR14, PT ;  /* 0x0000000e08007e2a */ /* 0x000fc6000bf46200 */
[----:B------:R-:W-:Y:S02]  /*4220*/  @!P0 FSEL R0, R22, R18, P1 ;  /* 0x0000001216008208 */ /* 0x000fe40000800000 */
[----:B------:R-:W-:Y:S02]  /*4230*/  @!P0 FSEL R23, R23, R19, P1 ;  /* 0x0000001317178208 */ /* 0x000fe40000800000 */
[----:B------:R-:W-:Y:S01]  /*4240*/  @!P0 SEL R14, R16, R14, P1 ;  /* 0x0000000e100e8207 */ /* 0x000fe20000800000 */
[----:B------:R-:W-:Y:S01]  /*4250*/  @!P0 IMAD.MOV.U32 R18, RZ, RZ, R0 ;  /* 0x000000ffff128224 */ /* 0x000fe200078e0000 */
[----:B------:R-:W-:Y:S01]  /*4260*/  @!P0 SEL R15, R17, R15, P1 ;  /* 0x0000000f110f8207 */ /* 0x000fe20000800000 */
[----:B------:R-:W-:-:S06]  /*4270*/  @!P0 IMAD.MOV.U32 R19, RZ, RZ, R23 ;  /* 0x000000ffff138224 */ /* 0x000fcc00078e0017 */
[----:B------:R-:W-:-:S14]  /*4280*/  DSETP.LT.AND P4, PT, |R18|, |R12|, PT ;  /* 0x4000000c1200722a */ /* 0x000fdc0003f81200 */
[----:B0-----:R-:W-:Y:S05]  /*4290*/  @P3 BRA P4, `(.L_x_72) ;  /* 0x0000000000203947 */ /* 0x001fea0002000000 */
[----:B------:R-:W-:Y:S01]  /*42a0*/  DSETP.GEU.AND P0, PT, |R12|, |R18|, PT ;  /* 0x400000120c00722a */ /* 0x000fe20003f0e200 */
[----:B-----5:R-:W-:-:S05]  /*42b0*/  ISETP.LT.U32.AND P1, PT, R14, R10, PT ;  /* 0x0000000a0e00720c */ /* 0x020fca0003f21070 */
[----:B------:R-:W-:-:S06]  /*42c0*/  DSETP.GE.AND P0, PT, |R18|, UR14, !P0 ;  /* 0x0000000e12007e2a */ /* 0x000fcc000c706200 */
[----:B------:R-:W-:-:S04]  /*42d0*/  ISETP.LT.OR.EX P0, PT, R15, R11, P0, P1 ;  /* 0x0000000b0f00720c */ /* 0x000fc80000701710 */
[----:B------:R-:W-:Y:S02]  /*42e0*/  FSEL R12, R18, R12, P0 ;  /* 0x0000000c120c7208 */ /* 0x000fe40000000000 */
[----:B------:R-:W-:Y:S02]  /*42f0*/  FSEL R13, R19, R13, P0 ;  /* 0x0000000d130d7208 */ /* 0x000fe40000000000 */
[----:B------:R-:W-:Y:S02]  /*4300*/  SEL R10, R14, R10, P0 ;  /* 0x0000000a0e0a7207 */ /* 0x000fe40000000000 */
[----:B------:R-:W-:-:S07]  /*4310*/  SEL R11, R15, R11, P0 ;  /* 0x0000000b0f0b7207 */ /* 0x000fce0000000000 */
.L_x_72:
[----:B------:R-:W-:Y:S05]  /*4320*/  BSYNC.RECONVERGENT B1 ;  /* 0x0000000000017941 */ /* 0x000fea0003800200 */
.L_x_71:
[----:B------:R-:W-:Y:S01]  /*4330*/  DSETP.LT.AND P0, PT, |R12|, |R8|, PT ;  /* 0x400000080c00722a */ /* 0x000fe20003f01200 */
[----:B------:R-:W-:Y:S01]  /*4340*/  BSSY.RECONVERGENT B1, `(.L_x_73) ;  /* 0x000000b000017945 */ /* 0x000fe20003800200 */
[----:B-----5:R-:W-:-:S12]  /*4350*/  DSETP.GE.AND P1, PT, |R2|, UR14, PT ;  /* 0x0000000e02007e2a */ /* 0x020fd8000bf26200 */
[----:B------:R-:W-:Y:S05]  /*4360*/  @P2 BRA P0, `(.L_x_74) ;  /* 0x0000000000202947 */ /* 0x000fea0000000000 */
[----:B------:R-:W-:Y:S01]  /*4370*/  DSETP.GEU.AND P0, PT, |R8|, |R12|, PT ;  /* 0x4000000c0800722a */ /* 0x000fe20003f0e200 */
[----:B------:R-:W-:-:S05]  /*4380*/  ISETP.LT.U32.AND P2, PT, R10, R6, PT ;  /* 0x000000060a00720c */ /* 0x000fca0003f41070 */
[----:B------:R-:W-:-:S06]  /*4390*/  DSETP.GE.AND P0, PT, |R12|, UR14, !P0 ;  /* 0x0000000e0c007e2a */ /* 0x000fcc000c706200 */
[----:B------:R-:W-:-:S04]  /*43a0*/  ISETP.LT.OR.EX P0, PT, R11, R7, P0, P2 ;  /* 0x000000070b00720c */ /* 0x000fc80000701720 */
[----:B------:R-:W-:Y:S02]  /*43b0*/  FSEL R8, R12, R8, P0 ;  /* 0x000000080c087208 */ /* 0x000fe40000000000 */
[----:B------:R-:W-:Y:S02]  /*43c0*/  FSEL R9, R13, R9, P0 ;  /* 0x000000090d097208 */ /* 0x000fe40000000000 */
[----:B------:R-:W-:Y:S02]  /*43d0*/  SEL R6, R10, R6, P0 ;  /* 0x000000060a067207 */ /* 0x000fe40000000000 */
[----:B------:R-:W-:-:S07]  /*43e0*/  SEL R7, R11, R7, P0 ;  /* 0x000000070b077207 */ /* 0x000fce0000000000 */
.L_x_74:
[----:B------:R-:W-:Y:S05]  /*43f0*/  BSYNC.RECONVERGENT B1 ;  /* 0x0000000000017941 */ /* 0x000fea0003800200 */
.L_x_73:
[----:B------:R-:W-:Y:S01]  /*4400*/  DSETP.LT.AND P0, PT, |R8|, |R2|, PT ;  /* 0x400000020800722a */ /* 0x000fe20003f01200 */
[----:B------:R-:W-:-:S13]  /*4410*/  BSSY.RECONVERGENT B1, `(.L_x_75) ;  /* 0x000000a000017945 */ /* 0x000fda0003800200 */
        /* <DEDUP_REMOVED lines=9> */
.L_x_76:
[----:B------:R-:W-:Y:S05]  /*44b0*/  BSYNC.RECONVERGENT B1 ;  /* 0x0000000000017941 */ /* 0x000fea0003800200 */
.L_x_75:
[----:B------:R-:W-:Y:S01]  /*44c0*/  UISETP.GE.U32.AND UP0, UPT, UR8, 0xa00, UPT ;  /* 0x00000a000800788c */ /* 0x000fe2000bf06070 */
[----:B------:R-:W-:Y:S02]  /*44d0*/  IMAD.MOV.U32 R27, RZ, RZ, 0x500 ;  /* 0x00000500ff1b7424 */ /* 0x000fe400078e00ff */
[----:B------:R-:W-:-:S06]  /*44e0*/  IMAD.MOV.U32 R0, RZ, RZ, RZ ;  /* 0x000000ffff007224 */ /* 0x000fcc00078e00ff */
[----:B------:R-:W-:Y:S05]  /*44f0*/  BRA.U !UP0, `(.L_x_77) ;  /* 0x00000011083c7547 */ /* 0x000fea000b800000 */
[----:B------:R-:W-:Y:S01]  /*4500*/  UIADD3 UR9, UP0, UPT, UR8, -0xa00, URZ ;  /* 0xfffff60008097890 */ /* 0x000fe2000ff1e0ff */
[----:B------:R-:W-:Y:S02]  /*4510*/  IMAD.MOV.U32 R27, RZ, RZ, 0x500 ;  /* 0x00000500ff1b7424 */ /* 0x000fe400078e00ff */
[----:B------:R-:W-:Y:S01]  /*4520*/  IMAD.MOV.U32 R0, RZ, RZ, RZ ;  /* 0x000000ffff007224 */ /* 0x000fe200078e00ff */
[----:B------:R-:W-:Y:S02]  /*4530*/  ULEA.HI.X.SX32 UR8, UR8, 0xffffffff, 0x1, UP0 ;  /* 0xffffffff08087891 */ /* 0x000fe400080f0eff */
[----:B------:R-:W-:Y:S02]  /*4540*/  UIMAD.WIDE.U32 UR12, UR9, -0x33333333, URZ ;  /* 0xcccccccd090c78a5 */ /* 0x000fe4000f8e00ff */
[----:B------:R-:W-:-:S04]  /*4550*/  UIMAD.WIDE.U32 UR4, UR8, -0x33333333, URZ ;  /* 0xcccccccd080478a5 */ /* 0x000fc8000f8e00ff */
[----:B------:R-:W-:-:S04]  /*4560*/  UIMAD.WIDE.U32 UR4, UP0, UR9, -0x33333334, UR4 ;  /* 0xcccccccc090478a5 */ /* 0x000fc8000f800004 */
[----:B------:R-:W-:Y:S02]  /*4570*/  UIADD3.X UR7, UPT, UPT, URZ, URZ, URZ, UP0, !UPT ;  /* 0x000000ffff077290 */ /* 0x000fe400087fe4ff */
[----:B------:R-:W-:Y:S01]  /*4580*/  UIADD3 URZ, UP0, UPT, UR13, UR4, URZ ;  /* 0x000000040dff7290 */ /* 0x000fe2000ff1e0ff */
[----:B------:R-:W-:-:S03]  /*4590*/  UMOV UR6, UR5 ;  /* 0x0000000500067c82 */ /* 0x000fc60008000000 */
[----:B------:R-:W-:Y:S02]  /*45a0*/  UIMAD.WIDE.U32.X UR4, UR8, -0x33333334, UR6, UP0 ;  /* 0xcccccccc080478a5 */ /* 0x000fe400080e0406 */
[----:B------:R-:W-:Y:S02]  /*45b0*/  UISETP.GE.U32.AND UP0, UPT, UR9, 0x500, UPT ;  /* 0x000005000900788c */ /* 0x000fe4000bf06070 */
[----:B------:R-:W-:Y:S02]  /*45c0*/  USHF.R.U64 UR6, UR4, 0xa, UR5 ;  /* 0x0000000a04067899 */ /* 0x000fe40008001205 */
[----:B------:R-:W-:-:S09]  /*45d0*/  UISETP.GE.U32.AND.EX UP0, UPT, UR8, URZ, UPT, UP0 ;  /* 0x000000ff0800728c */ /* 0x000fd2000bf06100 */
[----:B------:R-:W-:Y:S05]  /*45e0*/  BRA.U !UP0, `(.L_x_78) ;  /* 0x0000000908a07547 */ /* 0x000fea000b800000 */
[----:B------:R-:W0:Y:S01]  /*45f0*/  LDCU.64 UR8, c[0x0][0x380] ;  /* 0x00007000ff0877ac */ /* 0x000e220008000a00 */
[----:B------:R-:W-:Y:S02]  /*4600*/  IMAD.MOV.U32 R27, RZ, RZ, 0x500 ;  /* 0x00000500ff1b7424 */ /* 0x000fe400078e00ff */
[----:B------:R-:W-:Y:S01]  /*4610*/  IMAD.MOV.U32 R0, RZ, RZ, RZ ;  /* 0x000000ffff007224 */ /* 0x000fe200078e00ff */
[----:B------:R-:W-:-:S04]  /*4620*/  UIADD3 UR4, UP0, UPT, UR6, 0x1, URZ ;  /* 0x0000000106047890 */ /* 0x000fc8000ff1e0ff */
[----:B------:R-:W-:Y:S02]  /*4630*/  ULEA.HI.X UR5, UR5, URZ, URZ, 0x16, UP0 ;  /* 0x000000ff05057291 */ /* 0x000fe400080fb4ff */
[----:B------:R-:W-:Y:S02]  /*4640*/  ULOP3.LUT UR4, UR4, 0xfffffffe, URZ, 0xc0, !UPT ;  /* 0xfffffffe04047892 */ /* 0x000fe4000f8ec0ff */
[----:B------:R-:W-:Y:S01]  /*4650*/  ULOP3.LUT UR5, UR5, 0x7fffff, URZ, 0xc0, !UPT ;  /* 0x007fffff05057892 */ /* 0x000fe2000f8ec0ff */
[----:B0-----:R-:W-:-:S04]  /*4660*/  LEA R6, P0, R26, UR8, 0x4 ;  /* 0x000000081a067c11 */ /* 0x001fc8000f8020ff */
[----:B------:R-:W-:Y:S02]  /*4670*/  IADD3 R6, P1, PT, R6, 0xe008, RZ ;  /* 0x0000e00806067810 */ /* 0x000fe40007f3e0ff */
[----:B------:R-:W-:-:S05]  /*4680*/  LEA.HI.X R7, R26, UR9, RZ, 0x4, P0 ;  /* 0x000000091a077c11 */ /* 0x000fca00080f24ff */
[----:B------:R-:W-:-:S07]  /*4690*/  IMAD.X R7, RZ, RZ, R7, P1 ;  /* 0x000000ffff077224 */ /* 0x000fce00008e0607 */
.L_x_95:
[----:B------:R-:W2:Y:S04]  /*46a0*/  LDG.E.64.CONSTANT R18, desc[UR10][R6.64+-0x9008] ;  /* 0xff6ff80a06127981 */ /* 0x000ea8000c1e9b00 */
[----:B------:R-:W3:Y:S04]  /*46b0*/  LDG.E.64.CONSTANT R12, desc[UR10][R6.64+-0x9000] ;  /* 0xff70000a060c7981 */ /* 0x000ee8000c1e9b00 */
[----:B------:R-:W4:Y:S01]  /*46c0*/  LDG.E.64.CONSTANT R10, desc[UR10][R6.64+-0x8008] ;  /* 0xff7ff80a060a7981 */ /* 0x000f22000c1e9b00 */
[----:B------:R-:W-:-:S03]  /*46d0*/  UIADD3 UR4, UP0, UPT, UR4, -0x2, URZ ;  /* 0xfffffffe04047890 */ /* 0x000fc6000ff1e0ff */
[----:B-----5:R0:W5:Y:S01]  /*46e0*/  LDG.E.64.CONSTANT R20, desc[UR10][R6.64+-0x5008] ;  /* 0xffaff80a06147981 */ /* 0x020162000c1e9b00 */
[----:B------:R-:W-:-:S03]  /*46f0*/  UIADD3.X UR5, UPT, UPT, UR5, -0x1, URZ, UP0, !UPT ;  /* 0xffffffff05057890 */ /* 0x000fc600087fe4ff */
[----:B------:R0:W5:Y:S04]  /*4700*/  LDG.E.64.CONSTANT R22, desc[UR10][R6.64+-0x8000] ;  /* 0xff80000a06167981 */ /* 0x000168000c1e9b00 */
[----:B------:R0:W5:Y:S04]  /*4710*/  LDG.E.64.CONSTANT R14, desc[UR10][R6.64+-0x7000] ;  /* 0xff90000a060e7981 */ /* 0x000168000c1e9b00 */
[----:B------:R0:W5:Y:S04]  /*4720*/  LDG.E.64.CONSTANT R16, desc[UR10][R6.64+-0x6000] ;  /* 0xffa0000a06107981 */ /* 0x000168000c1e9b00 */
[----:B------:R0:W5:Y:S01]  /*4730*/  LDG.E.64.CONSTANT R8, desc[UR10][R6.64+-0x5000] ;  /* 0xffb0000a06087981 */ /* 0x000162000c1e9b00 */
[----:B--2---:R-:W-:-:S06]  /*4740*/  DSETP.GE.AND P0, PT, |R18|, UR14, PT ;  /* 0x0000000e12007e2a */ /* 0x004fcc000bf06200 */
[----:B------:R-:W-:-:S14]  /*4750*/  DSETP.LT.AND P0, PT, |R2|, |R18|, P0 ;  /* 0x400000120200722a */ /* 0x000fdc0000701200 */
[----:B------:R-:W-:Y:S01]  /*4760*/  @!P0 DSETP.GEU.AND P1, PT, |R18|, |R2|, PT ;  /* 0x400000021200822a */ /* 0x000fe20003f2e200 */
[----:B---3--:R-:W-:-:S05]  /*4770*/  @!P0 ISETP.LT.U32.AND P2, PT, R4, R12, PT ;  /* 0x0000000c0400820c */ /* 0x008fca0003f41070 */
[----:B------:R-:W-:-:S06]  /*4780*/  @!P0 DSETP.GE.AND P1, PT, |R2|, UR14, !P1 ;  /* 0x0000000e02008e2a */ /* 0x000fcc000cf26200 */
[----:B------:R-:W-:Y:S01]  /*4790*/  @!P0 ISETP.LT.OR.EX P1, PT, R5, R13, P1, P2 ;  /* 0x0000000d0500820c */ /* 0x000fe20000f21720 */
[----:B----4-:R-:W-:-:S03]  /*47a0*/  DSETP.GE.AND P2, PT, |R10|, UR14, PT ;  /* 0x0000000e0a007e2a */ /* 0x010fc6000bf46200 */
[----:B------:R-:W-:Y:S02]  /*47b0*/  @!P0 FSEL R2, R2, R18, P1 ;  /* 0x0000001202028208 */ /* 0x000fe40000800000 */
[----:B------:R-:W-:Y:S02]  /*47c0*/  @!P0 FSEL R3, R3, R19, P1 ;  /* 0x0000001303038208 */ /* 0x000fe40000800000 */
[----:B------:R-:W-:Y:S01]  /*47d0*/  @!P0 SEL R12, R4, R12, P1 ;  /* 0x0000000c040c8207 */ /* 0x000fe20000800000 */
[----:B------:R-:W-:Y:S01]  /*47e0*/  @!P0 IMAD.MOV.U32 R18, RZ, RZ, R2 ;  /* 0x000000ffff128224 */ /* 0x000fe200078e0002 */
[----:B------:R-:W-:Y:S01]  /*47f0*/  @!P0 SEL R13, R5, R13, P1 ;  /* 0x0000000d050d8207 */ /* 0x000fe20000800000 */
[----:B------:R-:W-:Y:S01]  /*4800*/  @!P0 IMAD.MOV.U32 R19, RZ, RZ, R3 ;  /* 0x000000ffff138224 */ /* 0x000fe200078e0003 */
[----:B------:R0:W5:Y:S04]  /*4810*/  LDG.E.64.CONSTANT R4, desc[UR10][R6.64+-0x6008] ;  /* 0xff9ff80a06047981 */ /* 0x000168000c1e9b00 */
[----:B------:R0:W5:Y:S01]  /*4820*/  LDG.E.64.CONSTANT R2, desc[UR10][R6.64+-0x7008] ;  /* 0xff8ff80a06027981 */ /* 0x000162000c1e9b00 */
[----:B------:R-:W-:Y:S01]  /*4830*/  DSETP.LT.AND P3, PT, |R18|, |R10|, PT ;  /* 0x4000000a1200722a */ /* 0x000fe20003f61200 */
[----:B------:R-:W-:Y:S01]  /*4840*/  UISETP.NE.U32.AND UP0, UPT, UR4, URZ, UPT ;  /* 0x000000ff0400728c */ /* 0x000fe2000bf05070 */
[----:B------:R-:W-:Y:S03]  /*4850*/  BSSY.RECONVERGENT B1, `(.L_x_79) ;  /* 0x000000b000017945 */ /* 0x000fe60003800200 */
[----:B------:R-:W-:-:S09]  /*4860*/  UISETP.NE.AND.EX UP0, UPT, UR5, URZ, UPT, UP0 ;  /* 0x000000ff0500728c */ /* 0x000fd2000bf05300 */
        /* <DEDUP_REMOVED lines=9> */
.L_x_80:
[----:B------:R-:W-:Y:S05]  /*4900*/  BSYNC.RECONVERGENT B1 ;  /* 0x0000000000017941 */ /* 0x000fea0003800200 */
.L_x_79:
[----:B------:R0:W5:Y:S02]  /*4910*/  LDG.E.64.CONSTANT R18, desc[UR10][R6.64+-0x4008] ;  /* 0xffbff80a06127981 */ /* 0x000164000c1e9b00 */
[----:B-----5:R-:W-:Y:S01]  /*4920*/  DSETP.GE.AND P0, PT, |R2|, UR14, PT ;  /* 0x0000000e02007e2a */ /* 0x020fe2000bf06200 */
[----:B------:R-:W-:Y:S01]  /*4930*/  BSSY.RECONVERGENT B1, `(.L_x_81) ;  /* 0x000000b000017945 */ /* 0x000fe20003800200 */
[----:B------:R-:W-:-:S14]  /*4940*/  DSETP.LT.AND P1, PT, |R10|, |R2|, PT ;  /* 0x400000020a00722a */ /* 0x000fdc0003f21200 */
[----:B0-----:R-:W-:Y:S05]  /*4950*/  @P0 BRA P1, `(.L_x_82) ;  /* 0x0000000000200947 */ /* 0x001fea0000800000 */
        /* <DEDUP_REMOVED lines=8> */
.L_x_82:
[----:B------:R-:W-:Y:S05]  /*49e0*/  BSYNC.RECONVERGENT B1 ;  /* 0x0000000000017941 */ /* 0x000fea0003800200 */
.L_x_81:
[----:B------:R0:W5:Y:S04]  /*49f0*/  LDG.E.64.CONSTANT R10, desc[UR10][R6.64+-0x3008] ;  /* 0xffcff80a060a7981 */ /* 0x000168000c1e9b00 */
[----:B------:R0:W5:Y:S01]  /*4a00*/  LDG.E.64.CONSTANT R12, desc[UR10][R6.64+-0x4000] ;  /* 0xffc0000a060c7981 */ /* 0x000162000c1e9b00 */
[----:B------:R-:W-:Y:S01]  /*4a10*/  DSETP.GE.AND P0, PT, |R4|, UR14, PT ;  /* 0x0000000e04007e2a */ /* 0x000fe2000bf06200 */
[----:B------:R-:W-:Y:S01]  /*4a20*/  BSSY.RECONVERGENT B1, `(.L_x_83) ;  /* 0x000000c000017945 */ /* 0x000fe20003800200 */
[----:B------:R-:W-:Y:S02]  /*4a30*/  DSETP.LT.AND P1, PT, |R2|, |R4|, PT ;  /* 0x400000040200722a */ /* 0x000fe40003f21200 */
[----:B------:R-:W-:-:S12]  /*4a40*/  DSETP.GE.AND P2, PT, |R20|, UR14, PT ;  /* 0x0000000e14007e2a */ /* 0x000fd8000bf46200 */
        /* <DEDUP_REMOVED lines=9> */
.L_x_84:
[----:B------:R-:W-:Y:S05]  /*4ae0*/  BSYNC.RECONVERGENT B1 ;  /* 0x0000000000017941 */ /* 0x000fea0003800200 */
.L_x_83:
        /* <DEDUP_REMOVED lines=11> */
.L_x_86:
[----:B------:R-:W-:Y:S05]  /*4ba0*/  BSYNC.RECONVERGENT B1 ;  /* 0x0000000000017941 */ /* 0x000fea0003800200 */
.L_x_85:
[----:B------:R-:W-:Y:S01]  /*4bb0*/  DSETP.GE.AND P0, PT, |R18|, UR14, PT ;  /* 0x0000000e12007e2a */ /* 0x000fe2000bf06200 */
[----:B------:R0:W5:Y:S04]  /*4bc0*/  LDG.E.64.CONSTANT R2, desc[UR10][R6.64+-0x8] ;  /* 0xfffff80a06027981 */ /* 0x000168000c1e9b00 */
[----:B------:R0:W5:Y:S01]  /*4bd0*/  LDG.E.64.CONSTANT R4, desc[UR10][R6.64] ;  /* 0x0000000a06047981 */ /* 0x000162000c1e9b00 */
[----:B------:R-:W-:-:S03]  /*4be0*/  DSETP.LT.AND P0, PT, |R20|, |R18|, P0 ;  /* 0x400000121400722a */ /* 0x000fc60000701200 */
[----:B------:R0:W5:Y:S04]  /*4bf0*/  LDG.E.64.CONSTANT R14, desc[UR10][R6.64+-0x2008] ;  /* 0xffdff80a060e7981 */ /* 0x000168000c1e9b00 */
[----:B------:R0:W5:Y:S04]  /*4c00*/  LDG.E.64.CONSTANT R16, desc[UR10][R6.64+-0x1008] ;  /* 0xffeff80a06107981 */ /* 0x000168000c1e9b00 */
[----:B------:R0:W5:Y:S03]  /*4c10*/  LDG.E.64.CONSTANT R22, desc[UR10][R6.64+-0x2000] ;  /* 0xffe0000a06167981 */ /* 0x000166000c1e9b00 */
[----:B------:R-:W-:Y:S01]  /*4c20*/  @!P0 DSETP.GEU.AND P1, PT, |R18|, |R20|, PT ;  /* 0x400000141200822a */ /* 0x000fe20003f2e200 */
[----:B-----5:R-:W-:Y:S01]  /*4c30*/  @!P0 ISETP.LT.U32.AND P2, PT, R8, R12, PT ;  /* 0x0000000c0800820c */ /* 0x020fe20003f41070 */
[----:B------:R0:W5:Y:S04]  /*4c40*/  LDG.E.64.CONSTANT R24, desc[UR10][R6.64+-0x1000] ;  /* 0xfff0000a06187981 */ /* 0x000168000c1e9b00 */
[----:B------:R-:W-:-:S06]  /*4c50*/  @!P0 DSETP.GE.AND P1, PT, |R20|, UR14, !P1 ;  /* 0x0000000e14008e2a */ /* 0x000fcc000cf26200 */
[----:B------:R-:W-:-:S04]  /*4c60*/  @!P0 ISETP.LT.OR.EX P1, PT, R9, R13, P1, P2 ;  /* 0x0000000d0900820c */ /* 0x000fc80000f21720 */
[----:B------:R-:W-:Y:S02]  /*4c70*/  @!P0 FSEL R20, R20, R18, P1 ;  /* 0x0000001214148208 */ /* 0x000fe40000800000 */
[----:B------:R-:W-:Y:S01]  /*4c80*/  @!P0 FSEL R21, R21, R19, P1 ;  /* 0x0000001315158208 */ /* 0x000fe20000800000 */
[----:B------:R-:W-:Y:S01]  /*4c90*/  DSETP.GE.AND P2, PT, |R10|, UR14, PT ;  /* 0x0000000e0a007e2a */ /* 0x000fe2000bf46200 */
[----:B------:R-:W-:Y:S01]  /*4ca0*/  BSSY.RECONVERGENT B1, `(.L_x_87) ;  /* 0x0000010000017945 */ /* 0x000fe20003800200 */
[----:B------:R-:W-:Y:S01]  /*4cb0*/  @!P0 IMAD.MOV.U32 R18, RZ, RZ, R20 ;  /* 0x000000ffff128224 */ /* 0x000fe200078e0014 */
[----:B------:R-:W-:Y:S01]  /*4cc0*/  @!P0 SEL R12, R8, R12, P1 ;  /* 0x0000000c080c8207 */ /* 0x000fe20000800000 */
[----:B------:R-:W-:Y:S02]  /*4cd0*/  @!P0 IMAD.MOV.U32 R19, RZ, RZ, R21 ;  /* 0x000000ffff138224 */ /* 0x000fe400078e0015 */
[----:B------:R0:W5:Y:S04]  /*4ce0*/  LDG.E.64.CONSTANT R20, desc[UR10][R6.64+-0x3000] ;  /* 0xffd0000a06147981 */ /* 0x000168000c1e9b00 */
[----:B------:R-:W-:Y:S01]  /*4cf0*/  DSETP.LT.AND P3, PT, |R18|, |R10|, PT ;  /* 0x4000000a1200722a */ /* 0x000fe20003f61200 */
[----:B------:R-:W-:-:S13]  /*4d00*/  @!P0 SEL R13, R9, R13, P1 ;  /* 0x0000000d090d8207 */ /* 0x000fda0000800000 */
        /* <DEDUP_REMOVED lines=9> */
.L_x_88:
[----:B------:R-:W-:Y:S05]  /*4da0*/  BSYNC.RECONVERGENT B1 ;  /* 0x0000000000017941 */ /* 0x000fea0003800200 */
.L_x_87:
[----:B------:R-:W-:Y:S01]  /*4db0*/  DSETP.GE.AND P0, PT, |R14|, UR14, PT ;  /* 0x0000000e0e007e2a */ /* 0x000fe2000bf06200 */
[----:B------:R-:W-:Y:S01]  /*4dc0*/  BSSY.RECONVERGENT B1, `(.L_x_89) ;  /* 0x000000c000017945 */ /* 0x000fe20003800200 */
[----:B------:R-:W-:Y:S02]  /*4dd0*/  DSETP.LT.AND P1, PT, |R10|, |R14|, PT ;  /* 0x4000000e0a00722a */ /* 0x000fe40003f21200 */
[----:B------:R-:W-:-:S12]  /*4de0*/  DSETP.GE.AND P2, PT, |R16|, UR14, PT ;  /* 0x0000000e10007e2a */ /* 0x000fd8000bf46200 */
[----:B------:R-:W-:Y:S05]  /*4df0*/  @P0 BRA P1, `(.L_x_90) ;  /* 0x0000000000200947 */ /* 0x000fea0000800000 */
        /* <DEDUP_REMOVED lines=8> */
.L_x_90:
[----:B------:R-:W-:Y:S05]  /*4e80*/  BSYNC.RECONVERGENT B1 ;  /* 0x0000000000017941 */ /* 0x000fea0003800200 */
.L_x_89:
[----:B------:R-:W-:Y:S01]  /*4e90*/  DSETP.LT.AND P0, PT, |R14|, |R16|, PT ;  /* 0x400000100e00722a */ /* 0x000fe20003f01200 */
[----:B------:R-:W-:Y:S01]  /*4ea0*/  BSSY.RECONVERGENT B1, `(.L_x_91) ;  /* 0x000000b000017945 */ /* 0x000fe20003800200 */
        /* <DEDUP_REMOVED lines=10> */
.L_x_92:
[----:B------:R-:W-:Y:S05]  /*4f50*/  BSYNC.RECONVERGENT B1 ;  /* 0x0000000000017941 */ /* 0x000fea0003800200 */
.L_x_91:
[----:B------:R-:W-:Y:S01]  /*4f60*/  DSETP.LT.AND P0, PT, |R16|, |R2|, PT ;  /* 0x400000021000722a */ /* 0x000fe20003f01200 */
[----:B------:R-:W-:-:S13]  /*4f70*/  BSSY.RECONVERGENT B1, `(.L_x_93) ;  /* 0x000000a000017945 */ /* 0x000fda0003800200 */
        /* <DEDUP_REMOVED lines=9> */
.L_x_94:
[----:B------:R-:W-:Y:S05]  /*5010*/  BSYNC.RECONVERGENT B1 ;  /* 0x0000000000017941 */ /* 0x000fea0003800200 */
.L_x_93:
[----:B------:R-:W-:Y:S02]  /*5020*/  IADD3 R27, P0, PT, R27, 0xa00, RZ ;  /* 0x00000a001b1b7810 */ /* 0x000fe40007f1e0ff */
[----:B------:R-:W-:-:S03]  /*5030*/  IADD3 R6, P1, PT, R6, 0xa000, RZ ;  /* 0x0000a00006067810 */ /* 0x000fc60007f3e0ff */
[----:B------:R-:W-:Y:S02]  /*5040*/  IMAD.X R0, RZ, RZ, R0, P0 ;  /* 0x000000ffff007224 */ /* 0x000fe400000e0600 */
[----:B------:R-:W-:Y:S01]  /*5050*/  IMAD.X R7, RZ, RZ, R7, P1 ;  /* 0x000000ffff077224 */ /* 0x000fe200008e0607 */
[----:B------:R-:W-:Y:S07]  /*5060*/  BRA.U UP0, `(.L_x_95) ;  /* 0xfffffff5008c7547 */ /* 0x000fee000b83ffff */
.L_x_78:
[----:B------:R-:W-:-:S04]  /*5070*/  ULOP3.LUT UR4, UR6, 0x1, URZ, 0xc0, !UPT ;  /* 0x0000000106047892 */ /* 0x000fc8000f8ec0ff */
[----:B------:R-:W-:-:S04]  /*5080*/  UISETP.NE.U32.AND UP0, UPT, UR4, 0x1, UPT ;  /* 0x000000010400788c */ /* 0x000fc8000bf05070 */
[----:B------:R-:W-:-:S09]  /*5090*/  UISETP.NE.U32.AND.EX UP0, UPT, URZ, URZ, UPT, UP0 ;  /* 0x000000ffff00728c */ /* 0x000fd2000bf05100 */
[----:B------:R-:W-:Y:S05]  /*50a0*/  BRA.U !UP0, `(.L_x_77) ;  /* 0x0000000508507547 */ /* 0x000fea000b800000 */
[----:B------:R-:W0:Y:S02]  /*50b0*/  LDC.64 R6, c[0x0][0x380] ;  /* 0x0000e000ff067b82 */ /* 0x000e240000000a00 */
[----:B0-----:R-:W-:-:S03]  /*50c0*/  IMAD.WIDE.U32 R6, R26, 0x10, R6 ;  /* 0x000000101a067825 */ /* 0x001fc600078e0006 */
[----:B------:R-:W-:-:S04]  /*50d0*/  LEA R18, P0, R27, R6, 0x4 ;  /* 0x000000061b127211 */ /* 0x000fc800078020ff */
[----:B------:R-:W-:-:S05]  /*50e0*/  LEA.HI.X R19, R27, R7, R0, 0x4, P0 ;  /* 0x000000071b137211 */ /* 0x000fca00000f2400 */
[----:B------:R-:W2:Y:S04]  /*50f0*/  LDG.E.64.CONSTANT R6, desc[UR10][R18.64] ;  /* 0x0000000a12067981 */ /* 0x000ea8000c1e9b00 */
[----:B------:R-:W3:Y:S04]  /*5100*/  LDG.E.64.CONSTANT R16, desc[UR10][R18.64+0x8] ;  /* 0x0000080a12107981 */ /* 0x000ee8000c1e9b00 */
[----:B------:R-:W4:Y:S04]  /*5110*/  LDG.E.64.CONSTANT R14, desc[UR10][R18.64+0x1000] ;  /* 0x0010000a120e7981 */ /* 0x000f28000c1e9b00 */
[----:B------:R-:W4:Y:S04]  /*5120*/  LDG.E.64.CONSTANT R12, desc[UR10][R18.64+0x2000] ;  /* 0x0020000a120c7981 */ /* 0x000f28000c1e9b00 */
[----:B------:R0:W5:Y:S04]  /*5130*/  LDG.E.64.CONSTANT R10, desc[UR10][R18.64+0x3000] ;  /* 0x0030000a120a7981 */ /* 0x000168000c1e9b00 */
[----:B------:R0:W5:Y:S04]  /*5140*/  LDG.E.64.CONSTANT R8, desc[UR10][R18.64+0x4000] ;  /* 0x0040000a12087981 */ /* 0x000168000c1e9b00 */
[----:B------:R0:W5:Y:S04]  /*5150*/  LDG.E.64.CONSTANT R22, desc[UR10][R18.64+0x1008] ;  /* 0x0010080a12167981 */ /* 0x000168000c1e9b00 */
[----:B-----5:R0:W5:Y:S04]  /*5160*/  LDG.E.64.CONSTANT R20, desc[UR10][R18.64+0x2008] ;  /* 0x0020080a12147981 */ /* 0x020168000c1e9b00 */
[----:B------:R0:W5:Y:S01]  /*5170*/  LDG.E.64.CONSTANT R24, desc[UR10][R18.64+0x4008] ;  /* 0x0040080a12187981 */ /* 0x000162000c1e9b00 */
[----:B--2---:R-:W-:-:S06]  /*5180*/  DSETP.GE.AND P0, PT, |R6|, UR14, PT ;  /* 0x0000000e06007e2a */ /* 0x004fcc000bf06200 */
[----:B------:R-:W-:-:S14]  /*5190*/  DSETP.LT.AND P0, PT, |R2|, |R6|, P0 ;  /* 0x400000060200722a */ /* 0x000fdc0000701200 */
[----:B------:R-:W-:Y:S01]  /*51a0*/  @!P0 DSETP.GEU.AND P1, PT, |R6|, |R2|, PT ;  /* 0x400000020600822a */ /* 0x000fe20003f2e200 */
[----:B---3--:R-:W-:-:S05]  /*51b0*/  @!P0 ISETP.LT.U32.AND P2, PT, R4, R16, PT ;  /* 0x000000100400820c */ /* 0x008fca0003f41070 */
[----:B------:R-:W-:-:S06]  /*51c0*/  @!P0 DSETP.GE.AND P1, PT, |R2|, UR14, !P1 ;  /* 0x0000000e02008e2a */ /* 0x000fcc000cf26200 */
[----:B------:R-:W-:-:S04]  /*51d0*/  @!P0 ISETP.LT.OR.EX P1, PT, R5, R17, P1, P2 ;  /* 0x000000110500820c */ /* 0x000fc80000f21720 */
[----:B------:R-:W-:Y:S02]  /*51e0*/  @!P0 FSEL R2, R2, R6, P1 ;  /* 0x0000000602028208 */ /* 0x000fe40000800000 */
[----:B------:R-:W-:-:S03]  /*51f0*/  @!P0 FSEL R3, R3, R7, P1 ;  /* 0x0000000703038208 */ /* 0x000fc60000800000 */
[----:B------:R-:W-:Y:S02]  /*5200*/  @!P0 IMAD.MOV.U32 R6, RZ, RZ, R2 ;  /* 0x000000ffff068224 */ /* 0x000fe400078e0002 */
[----:B------:R-:W-:Y:S02]  /*5210*/  @!P0 IMAD.MOV.U32 R7, RZ, RZ, R3 ;  /* 0x000000ffff078224 */ /* 0x000fe400078e0003 */
[----:B------:R0:W5:Y:S01]  /*5220*/  LDG.E.64.CONSTANT R2, desc[UR10][R18.64+0x3008] ;  /* 0x0030080a12027981 */ /* 0x000162000c1e9b00 */
[----:B----4-:R-:W-:-:S03]  /*5230*/  DSETP.GE.AND P3, PT, |R14|, UR14, PT ;  /* 0x0000000e0e007e2a */ /* 0x010fc6000bf66200 */
[----:B------:R-:W-:Y:S01]  /*5240*/  DSETP.LT.AND P4, PT, |R6|, |R14|, PT ;  /* 0x4000000e0600722a */ /* 0x000fe20003f81200 */
[----:B------:R-:W-:Y:S01]  /*5250*/  BSSY.RECONVERGENT B1, `(.L_x_96) ;  /* 0x000000d000017945 */ /* 0x000fe20003800200 */
[----:B------:R-:W-:Y:S01]  /*5260*/  DSETP.GE.AND P2, PT, |R12|, UR14, PT ;  /* 0x0000000e0c007e2a */ /* 0x000fe2000bf46200 */
[----:B------:R-:W-:Y:S02]  /*5270*/  @!P0 SEL R16, R4, R16, P1 ;  /* 0x0000001004108207 */ /* 0x000fe40000800000 */
[----:B------:R-:W-:-:S09]  /*5280*/  @!P0 SEL R17, R5, R17, P1 ;  /* 0x0000001105118207 */ /* 0x000fd20000800000 */
        /* <DEDUP_REMOVED lines=9> */
.L_x_97:
[----:B------:R-:W-:Y:S05]  /*5320*/  BSYNC.RECONVERGENT B1 ;  /* 0x0000000000017941 */ /* 0x000fea0003800200 */
.L_x_96:
        /* <DEDUP_REMOVED lines=12> */
.L_x_99:
[----:B------:R-:W-:Y:S05]  /*53f0*/  BSYNC.RECONVERGENT B1 ;  /* 0x0000000000017941 */ /* 0x000fea0003800200 */
.L_x_98:
        /* <DEDUP_REMOVED lines=12> */
.L_x_101:
[----:B------:R-:W-:Y:S05]  /*54c0*/  BSYNC.RECONVERGENT B1 ;  /* 0x0000000000017941 */ /* 0x000fea0003800200 */
.L_x_100:
[----:B------:R-:W-:Y:S01]  /*54d0*/  DSETP.LT.AND P1, PT, |R10|, |R8|, PT ;  /* 0x400000080a00722a */ /* 0x000fe20003f21200 */
[----:B------:R-:W-:Y:S01]  /*54e0*/  IADD3 R27, P0, PT, R27, 0x500, RZ ;  /* 0x000005001b1b7810 */ /* 0x000fe20007f1e0ff */
[----:B------:R-:W-:Y:S04]  /*54f0*/  BSSY.RECONVERGENT B1, `(.L_x_102) ;  /* 0x000000b000017945 */ /* 0x000fe80003800200 */
[----:B------:R-:W-:-:S08]  /*5500*/  IMAD.X R0, RZ, RZ, R0, P0 ;  /* 0x000000ffff007224 */ /* 0x000fd000000e0600 */
        /* <DEDUP_REMOVED lines=9> */
.L_x_103:
[----:B------:R-:W-:Y:S05]  /*55a0*/  BSYNC.RECONVERGENT B1 ;  /* 0x0000000000017941 */ /* 0x000fea0003800200 */
.L_x_102:
[----:B-----5:R-:W-:Y:S02]  /*55b0*/  IMAD.MOV.U32 R4, RZ, RZ, R24 ;  /* 0x000000ffff047224 */ /* 0x020fe400078e0018 */
[----:B------:R-:W-:Y:S02]  /*55c0*/  IMAD.MOV.U32 R5, RZ, RZ, R25 ;  /* 0x000000ffff057224 */ /* 0x000fe400078e0019 */
[----:B------:R-:W-:Y:S02]  /*55d0*/  IMAD.MOV.U32 R2, RZ, RZ, R8 ;  /* 0x000000ffff027224 */ /* 0x000fe400078e0008 */
[----:B------:R-:W-:-:S07]  /*55e0*/  IMAD.MOV.U32 R3, RZ, RZ, R9 ;  /* 0x000000ffff037224 */ /* 0x000fce00078e0009 */
.L_x_77:
[----:B------:R-:W0:Y:S02]  /*55f0*/  LDCU UR4, c[0x0][0x390] ;  /* 0x00007200ff0477ac */ /* 0x000e240008000800 */
[----:B0-----:R-:W-:Y:S02]  /*5600*/  USHF.R.S32.HI UR5, URZ, 0x1f, UR4 ;  /* 0x0000001fff057899 */ /* 0x001fe40008011404 */
[----:B------:R-:W-:-:S04]  /*5610*/  ISETP.GE.U32.AND P0, PT, R27, UR4, PT ;  /* 0x000000041b007c0c */ /* 0x000fc8000bf06070 */
[----:B------:R-:W-:-:S13]  /*5620*/  ISETP.GE.AND.EX P0, PT, R0, UR5, PT, P0 ;  /* 0x0000000500007c0c */ /* 0x000fda000bf06300 */
[----:B------:R-:W-:Y:S05]  /*5630*/  @P0 BRA `(.L_x_104) ;  /* 0x0000000800c40947 */ /* 0x000fea0003800000 */
[----:B-----5:R-:W-:Y:S01]  /*5640*/  IADD3 R21, PT, PT, -R27, UR4, RZ ;  /* 0x000000041b157c10 */ /* 0x020fe2000fffe1ff */
[----:B------:R-:W-:Y:S03]  /*5650*/  BSSY.RECONVERGENT B1, `(.L_x_104) ;  /* 0x00000af000017945 */ /* 0x000fe60003800200 */
[----:B------:R-:W-:-:S13]  /*5660*/  ISETP.GE.AND P0, PT, R26, R21, PT ;  /* 0x000000151a00720c */ /* 0x000fda0003f06270 */
[----:B------:R-:W-:Y:S05]  /*5670*/  @P0 BRA `(.L_x_105) ;  /* 0x0000000800b00947 */ /* 0x000fea0003800000 */
[----:B------:R-:W-:Y:S01]  /*5680*/  LOP3.LUT R14, RZ, R26, RZ, 0x33, !PT ;  /* 0x0000001aff0e7212 */ /* 0x000fe200078e33ff */
[----:B------:R-:W-:Y:S01]  /*5690*/  BSSY.RECONVERGENT B2, `(.L_x_106) ;  /* 0x0000034000027945 */ /* 0x000fe20003800200 */
[----:B------:R-:W-:Y:S02]  /*56a0*/  IMAD.MOV.U32 R20, RZ, RZ, R26 ;  /* 0x000000ffff147224 */ /* 0x000fe400078e001a */
[----:B------:R-:W-:-:S04]  /*56b0*/  IADD3 R14, PT, PT, -R27, UR4, R14 ;  /* 0x000000041b0e7c10 */ /* 0x000fc8000fffe10e */
[----:B------:R-:W-:-:S04]  /*56c0*/  LOP3.LUT R6, R14, 0x300, RZ, 0xc0, !PT ;  /* 0x000003000e067812 */ /* 0x000fc800078ec0ff */
[----:B------:R-:W-:-:S13]  /*56d0*/  ISETP.NE.AND P0, PT, R6, 0x300, PT ;  /* 0x000003000600780c */ /* 0x000fda0003f05270 */
[----:B------:R-:W-:Y:S05]  /*56e0*/  @!P0 BRA `(.L_x_107) ;  /* 0x0000000000b88947 */ /* 0x000fea0003800000 */
[----:B------:R-:W0:Y:S01]  /*56f0*/  LDCU.64 UR6, c[0x0][0x380] ;  /* 0x00007000ff0677ac */ /* 0x000e220008000a00 */
[----:B------:R-:W-:Y:S01]  /*5700*/  IADD3 R7, P0, PT, R26, R27, RZ ;  /* 0x0000001b1a077210 */ /* 0x000fe20007f1e0ff */
[----:B------:R-:W-:Y:S01]  /*5710*/  IMAD.MOV.U32 R20, RZ, RZ, R26 ;  /* 0x000000ffff147224 */ /* 0x000fe200078e001a */
[----:B------:R-:W-:-:S03]  /*5720*/  LEA.HI R6, R14, 0x1, RZ, 0x18 ;  /* 0x000000010e067811 */ /* 0x000fc600078fc0ff */
[----:B------:R-:W-:Y:S01]  /*5730*/  IMAD.X R8, RZ, RZ, R0, P0 ;  /* 0x000000ffff087224 */ /* 0x000fe200000e0600 */
[----:B------:R-:W-:-:S05]  /*5740*/  LOP3.LUT R6, R6, 0x3, RZ, 0xc0, !PT ;  /* 0x0000000306067812 */ /* 0x000fca00078ec0ff */
[----:B------:R-:W-:Y:S01]  /*5750*/  IMAD.MOV R15, RZ, RZ, -R6 ;  /* 0x000000ffff0f7224 */ /* 0x000fe200078e0a06 */
[----:B0-----:R-:W-:-:S04]  /*5760*/  LEA R16, P1, R7, UR6, 0x4 ;  /* 0x0000000607107c11 */ /* 0x001fc8000f8220ff */
[----:B------:R-:W-:-:S09]  /*5770*/  LEA.HI.X R7, R7, UR7, R8, 0x4, P1 ;  /* 0x0000000707077c11 */ /* 0x000fd200088f2408 */
.L_x_110:
[----:B------:R-:W-:-:S05]  /*5780*/  IMAD.MOV.U32 R6, RZ, RZ, R16 ;  /* 0x000000ffff067224 */ /* 0x000fca00078e0010 */
[----:B------:R-:W2:Y:S04]  /*5790*/  LDG.E.64.CONSTANT R10, desc[UR10][R6.64] ;  /* 0x0000000a060a7981 */ /* 0x000ea8000c1e9b00 */
[----:B------:R-:W3:Y:S01]  /*57a0*/  LDG.E.64.CONSTANT R8, desc[UR10][R6.64+0x8] ;  /* 0x0000080a06087981 */ /* 0x000ee2000c1e9b00 */
[----:B------:R-:W-:Y:S01]  /*57b0*/  VIADD R15, R15, 0x1 ;  /* 0x000000010f0f7836 */ /* 0x000fe20000000000 */
[----:B------:R-:W-:Y:S01]  /*57c0*/  BSSY.RECONVERGENT B3, `(.L_x_108) ;  /* 0x000001d000037945 */ /* 0x000fe20003800200 */
[----:B------:R-:W-:Y:S01]  /*57d0*/  IMAD.MOV.U32 R17, RZ, RZ, R4 ;  /* 0x000000ffff117224 */ /* 0x000fe200078e0004 */
[----:B------:R-:W-:Y:S01]  /*57e0*/  IADD3 R16, P3, PT, R6, 0x1000, RZ ;  /* 0x0000100006107810 */ /* 0x000fe20007f7e0ff */
[----:B------:R-:W-:Y:S01]  /*57f0*/  IMAD.MOV.U32 R19, RZ, RZ, R5 ;  /* 0x000000ffff137224 */ /* 0x000fe200078e0005 */
[----:B------:R-:W-:Y:S01]  /*5800*/  ISETP.NE.AND P2, PT, R15, RZ, PT ;  /* 0x000000ff0f00720c */ /* 0x000fe20003f45270 */
[----:B------:R-:W-:-:S02]  /*5810*/  IMAD.MOV.U32 R12, RZ, RZ, R2 ;  /* 0x000000ffff0c7224 */ /* 0x000fc400078e0002 */
[----:B------:R-:W-:Y:S01]  /*5820*/  IMAD.MOV.U32 R13, RZ, RZ, R3 ;  /* 0x000000ffff0d7224 */ /* 0x000fe200078e0003 */
[----:B--2---:R-:W-:Y:S02]  /*5830*/  DSETP.GE.AND P0, PT, |R10|, UR14, PT ;  /* 0x0000000e0a007e2a */ /* 0x004fe4000bf06200 */
[----:B------:R-:W-:Y:S01]  /*5840*/  DSETP.LT.AND P1, PT, |R2|, |R10|, PT ;  /* 0x4000000a0200722a */ /* 0x000fe20003f21200 */
[----:B---3--:R-:W-:Y:S02]  /*5850*/  IMAD.MOV.U32 R4, RZ, RZ, R8 ;  /* 0x000000ffff047224 */ /* 0x008fe400078e0008 */
[----:B------:R-:W-:Y:S02]  /*5860*/  IMAD.MOV.U32 R5, RZ, RZ, R9 ;  /* 0x000000ffff057224 */ /* 0x000fe400078e0009 */
[----:B------:R-:W-:Y:S02]  /*5870*/  IMAD.MOV.U32 R2, RZ, RZ, R10 ;  /* 0x000000ffff027224 */ /* 0x000fe400078e000a */
[----:B------:R-:W-:-:S07]  /*5880*/  IMAD.MOV.U32 R3, RZ, RZ, R11 ;  /* 0x000000ffff037224 */ /* 0x000fce00078e000b */
[----:B------:R-:W-:Y:S05]  /*5890*/  @P0 BRA P1, `(.L_x_109) ;  /* 0x00000000003c0947 */ /* 0x000fea0000800000 */
[----:B------:R-:W-:Y:S01]  /*58a0*/  DSETP.GEU.AND P0, PT, |R10|, |R12|, PT ;  /* 0x4000000c0a00722a */ /* 0x000fe20003f0e200 */
[----:B------:R-:W-:Y:S01]  /*58b0*/  IMAD.MOV.U32 R2, RZ, RZ, R12 ;  /* 0x000000ffff027224 */ /* 0x000fe200078e000c */
[----:B------:R-:W-:Y:S01]  /*58c0*/  DSETP.GE.AND P1, PT, |R12|, UR14, PT ;  /* 0x0000000e0c007e2a */ /* 0x000fe2000bf26200 */
        /* <DEDUP_REMOVED lines=12> */
.L_x_109:
[----:B------:R-:W-:Y:S05]  /*5990*/  BSYNC.RECONVERGENT B3 ;  /* 0x0000000000037941 */ /* 0x000fea0003800200 */
.L_x_108:
[----:B------:R-:W-:Y:S02]  /*59a0*/  IMAD.X R7, RZ, RZ, R7, P3 ;  /* 0x000000ffff077224 */ /* 0x000fe400018e0607 */
[----:B------:R-:W-:Y:S01]  /*59b0*/  VIADD R20, R20, 0x100 ;  /* 0x0000010014147836 */ /* 0x000fe20000000000 */
[----:B------:R-:W-:Y:S06]  /*59c0*/  @P2 BRA `(.L_x_110) ;  /* 0xfffffffc006c2947 */ /* 0x000fec000383ffff */
.L_x_107:
[----:B------:R-:W-:Y:S05]  /*59d0*/  BSYNC.RECONVERGENT B2 ;  /* 0x0000000000027941 */ /* 0x000fea0003800200 */
.L_x_106:
[----:B------:R-:W-:-:S13]  /*59e0*/  ISETP.GE.U32.AND P0, PT, R14, 0x300, PT ;  /* 0x000003000e00780c */ /* 0x000fda0003f06070 */
[----:B------:R-:W-:Y:S05]  /*59f0*/  @!P0 BRA `(.L_x_105) ;  /* 0x0000000400d08947 */ /* 0x000fea0003800000 */
[----:B------:R-:W0:Y:S01]  /*5a00*/  LDCU.64 UR6, c[0x0][0x380] ;  /* 0x00007000ff0677ac */ /* 0x000e220008000a00 */
[----:B------:R-:W-:-:S05]  /*5a10*/  IADD3 R13, P0, PT, R20, R27, RZ ;  /* 0x0000001b140d7210 */ /* 0x000fca0007f1e0ff */
[----:B------:R-:W-:Y:S01]  /*5a20*/  IMAD.X R0, RZ, RZ, R0, P0 ;  /* 0x000000ffff007224 */ /* 0x000fe200000e0600 */
[----:B0-----:R-:W-:-:S04]  /*5a30*/  LEA R12, P1, R13, UR6, 0x4 ;  /* 0x000000060d0c7c11 */ /* 0x001fc8000f8220ff */
[----:B------:R-:W-:Y:S02]  /*5a40*/  IADD3 R12, P0, PT, R12, 0x3008, RZ ;  /* 0x000030080c0c7810 */ /* 0x000fe40007f1e0ff */
[----:B------:R-:W-:-:S05]  /*5a50*/  LEA.HI.X R13, R13, UR7, R0, 0x4, P1 ;  /* 0x000000070d0d7c11 */ /* 0x000fca00088f2400 */
[----:B------:R-:W-:-:S07]  /*5a60*/  IMAD.X R13, RZ, RZ, R13, P0 ;  /* 0x000000ffff0d7224 */ /* 0x000fce00000e060d */
.L_x_119:
[----:B------:R-:W2:Y:S04]  /*5a70*/  LDG.E.64.CONSTANT R14, desc[UR10][R12.64+-0x3008] ;  /* 0xffcff80a0c0e7981 */ /* 0x000ea8000c1e9b00 */
[----:B------:R-:W3:Y:S04]  /*5a80*/  LDG.E.64.CONSTANT R16, desc[UR10][R12.64+-0x3000] ;  /* 0xffd0000a0c107981 */ /* 0x000ee8000c1e9b00 */
[----:B------:R0:W5:Y:S04]  /*5a90*/  LDG.E.64.CONSTANT R10, desc[UR10][R12.64+-0x2008] ;  /* 0xffdff80a0c0a7981 */ /* 0x000168000c1e9b00 */
[----:B------:R0:W5:Y:S01]  /*5aa0*/  LDG.E.64.CONSTANT R8, desc[UR10][R12.64+-0x2000] ;  /* 0xffe0000a0c087981 */ /* 0x000162000c1e9b00 */
[----:B------:R-:W-:Y:S01]  /*5ab0*/  BSSY.RECONVERGENT B2, `(.L_x_111) ;  /* 0x0000017000027945 */ /* 0x000fe20003800200 */
[----:B--2---:R-:W-:Y:S01]  /*5ac0*/  DSETP.GE.AND P0, PT, |R14|, UR14, PT ;  /* 0x0000000e0e007e2a */ /* 0x004fe2000bf06200 */
[----:B------:R-:W-:Y:S01]  /*5ad0*/  IMAD.MOV.U32 R6, RZ, RZ, R14 ;  /* 0x000000ffff067224 */ /* 0x000fe200078e000e */
[----:B------:R-:W-:Y:S01]  /*5ae0*/  DSETP.LT.AND P1, PT, |R2|, |R14|, PT ;  /* 0x4000000e0200722a */ /* 0x000fe20003f21200 */
[----:B------:R-:W-:-:S02]  /*5af0*/  IMAD.MOV.U32 R7, RZ, RZ, R15 ;  /* 0x000000ffff077224 */ /* 0x000fc400078e000f */
[----:B---3--:R-:W-:Y:S02]  /*5b00*/  IMAD.MOV.U32 R23, RZ, RZ, R16 ;  /* 0x000000ffff177224 */ /* 0x008fe400078e0010 */
[----:B------:R-:W-:-:S09]  /*5b10*/  IMAD.MOV.U32 R25, RZ, RZ, R17 ;  /* 0x000000ffff197224 */ /* 0x000fd200078e0011 */
[----:B0-----:R-:W-:Y:S05]  /*5b20*/  @P0 BRA P1, `(.L_x_112) ;  /* 0x00000000003c0947 */ /* 0x001fea0000800000 */
        /* <DEDUP_REMOVED lines=15> */
.L_x_112:
[----:B------:R-:W-:Y:S05]  /*5c20*/  BSYNC.RECONVERGENT B2 ;  /* 0x0000000000027941 */ /* 0x000fea0003800200 */
.L_x_111:
[----:B------:R0:W5:Y:S04]  /*5c30*/  LDG.E.64.CONSTANT R18, desc[UR10][R12.64+-0x1008] ;  /* 0xffeff80a0c127981 */ /* 0x000168000c1e9b00 */
[----:B------:R0:W5:Y:S04]  /*5c40*/  LDG.E.64.CONSTANT R4, desc[UR10][R12.64+-0x1000] ;  /* 0xfff0000a0c047981 */ /* 0x000168000c1e9b00 */
[----:B------:R0:W5:Y:S04]  /*5c50*/  LDG.E.64.CONSTANT R14, desc[UR10][R12.64+-0x8] ;  /* 0xfffff80a0c0e7981 */ /* 0x000168000c1e9b00 */
[----:B------:R0:W5:Y:S02]  /*5c60*/  LDG.E.64.CONSTANT R16, desc[UR10][R12.64] ;  /* 0x0000000a0c107981 */ /* 0x000164000c1e9b00 */
[----:B-----5:R-:W-:Y:S01]  /*5c70*/  DSETP.GE.AND P0, PT, |R10|, UR14, PT ;  /* 0x0000000e0a007e2a */ /* 0x020fe2000bf06200 */
        /* <DEDUP_REMOVED lines=22> */
.L_x_114:
[----:B------:R-:W-:Y:S05]  /*5de0*/  BSYNC.RECONVERGENT B2 ;  /* 0x0000000000027941 */ /* 0x000fea0003800200 */
.L_x_113:
[----:B------:R-:W-:Y:S01]  /*5df0*/  DSETP.GE.AND P0, PT, |R18|, UR14, PT ;  /* 0x0000000e12007e2a */ /* 0x000fe2000bf06200 */
[----:B------:R-:W-:Y:S01]  /*5e00*/  BSSY.RECONVERGENT B2, `(.L_x_115) ;  /* 0x0000017000027945 */ /* 0x000fe20003800200 */
[----:B------:R-:W-:Y:S01]  /*5e10*/  DSETP.LT.AND P1, PT, |R2|, |R18|, PT ;  /* 0x400000120200722a */ /* 0x000fe20003f21200 */
[----:B------:R-:W-:Y:S01]  /*5e20*/  IMAD.MOV.U32 R6, RZ, RZ, R18 ;  /* 0x000000ffff067224 */ /* 0x000fe200078e0012 */
[----:B------:R-:W-:Y:S01]  /*5e30*/  DSETP.GE.AND P2, PT, |R14|, UR14, PT ;  /* 0x0000000e0e007e2a */ /* 0x000fe2000bf46200 */
        /* <DEDUP_REMOVED lines=19> */
.L_x_116:
[----:B------:R-:W-:Y:S05]  /*5f70*/  BSYNC.RECONVERGENT B2 ;  /* 0x0000000000027941 */ /* 0x000fea0003800200 */
.L_x_115:
[----:B------:R-:W-:Y:S01]  /*5f80*/  DSETP.LT.AND P0, PT, |R6|, |R14|, PT ;  /* 0x4000000e0600722a */ /* 0x000fe20003f01200 */
[----:B------:R-:W-:Y:S01]  /*5f90*/  BSSY.RECONVERGENT B2, `(.L_x_117) ;  /* 0x0000015000027945 */ /* 0x000fe20003800200 */
[----:B------:R-:W-:Y:S02]  /*5fa0*/  IMAD.MOV.U32 R2, RZ, RZ, R14 ;  /* 0x000000ffff027224 */ /* 0x000fe400078e000e */
[----:B------:R-:W-:Y:S02]  /*5fb0*/  IMAD.MOV.U32 R3, RZ, RZ, R15 ;  /* 0x000000ffff037224 */ /* 0x000fe400078e000f */
[----:B------:R-:W-:Y:S02]  /*5fc0*/  IMAD.MOV.U32 R4, RZ, RZ, R16 ;  /* 0x000000ffff047224 */ /* 0x000fe400078e0010 */
[----:B------:R-:W-:-:S06]  /*5fd0*/  IMAD.MOV.U32 R5, RZ, RZ, R17 ;  /* 0x000000ffff057224 */ /* 0x000fcc00078e0011 */
        /* <DEDUP_REMOVED lines=16> */
.L_x_118:
[----:B------:R-:W-:Y:S05]  /*60e0*/  BSYNC.RECONVERGENT B2 ;  /* 0x0000000000027941 */ /* 0x000fea0003800200 */
.L_x_117:
[----:B------:R-:W-:Y:S01]  /*60f0*/  VIADD R20, R20, 0x400 ;  /* 0x0000040014147836 */ /* 0x000fe20000000000 */
[----:B------:R-:W-:-:S04]  /*6100*/  IADD3 R12, P1, PT, R12, 0x4000, RZ ;  /* 0x000040000c0c7810 */ /* 0x000fc80007f3e0ff */
[----:B------:R-:W-:Y:S01]  /*6110*/  ISETP.GE.AND P0, PT, R20, R21, PT ;  /* 0x000000151400720c */ /* 0x000fe20003f06270 */
[----:B------:R-:W-:-:S12]  /*6120*/  IMAD.X R13, RZ, RZ, R13, P1 ;  /* 0x000000ffff0d7224 */ /* 0x000fd800008e060d */
[----:B------:R-:W-:Y:S05]  /*6130*/  @!P0 BRA `(.L_x_119) ;  /* 0xfffffff8004c8947 */ /* 0x000fea000383ffff */
.L_x_105:
[----:B------:R-:W-:Y:S05]  /*6140*/  BSYNC.RECONVERGENT B1 ;  /* 0x0000000000017941 */ /* 0x000fea0003800200 */
.L_x_104:
[----:B------:R-:W0:Y:S01]  /*6150*/  S2R R0, SR_LANEID ;  /* 0x0000000000007919 */ /* 0x000e220000000000 */
[----:B------:R-:W-:Y:S01]  /*6160*/  BSSY.RECONVERGENT B1, `(.L_x_120) ;  /* 0x0000021000017945 */ /* 0x000fe20003800200 */
[----:B------:R-:W-:Y:S01]  /*6170*/  IMAD.MOV.U32 R12, RZ, RZ, R4 ;  /* 0x000000ffff0c7224 */ /* 0x000fe200078e0004 */
[----:B------:R1:W2:Y:S01]  /*6180*/  SHFL.DOWN PT, R8, R2, 0x1, 0x1f ;  /* 0x08201f0002087f89 */ /* 0x0002a200000e0000 */
[----:B------:R-:W-:Y:S02]  /*6190*/  IMAD.MOV.U32 R13, RZ, RZ, R5 ;  /* 0x000000ffff0d7224 */ /* 0x000fe400078e0005 */
[----:B------:R-:W-:Y:S01]  /*61a0*/  IMAD.MOV.U32 R6, RZ, RZ, R2 ;  /* 0x000000ffff067224 */ /* 0x000fe200078e0002 */
[----:B------:R1:W3:Y:S01]  /*61b0*/  SHFL.DOWN PT, R9, R3, 0x1, 0x1f ;  /* 0x08201f0003097f89 */ /* 0x0002e200000e0000 */
[----:B------:R-:W-:-:S03]  /*61c0*/  IMAD.MOV.U32 R7, RZ, RZ, R3 ;  /* 0x000000ffff077224 */ /* 0x000fc600078e0003 */
[----:B------:R1:W4:Y:S04]  /*61d0*/  SHFL.DOWN PT, R11, R4, 0x1, 0x1f ;  /* 0x08201f00040b7f89 */ /* 0x00032800000e0000 */
[----:B------:R1:W1:Y:S01]  /*61e0*/  SHFL.DOWN PT, R10, R5, 0x1, 0x1f ;  /* 0x08201f00050a7f89 */ /* 0x00026200000e0000 */
[----:B0-----:R-:W-:-:S13]  /*61f0*/  ISETP.GT.AND P0, PT, R0, 0x1e, PT ;  /* 0x0000001e0000780c */ /* 0x001fda0003f04270 */
[----:B-1234-:R-:W-:Y:S05]  /*6200*/  @P0 BRA `(.L_x_121) ;  /* 0x0000000000580947 */ /* 0x01efea0003800000 */
[----:B------:R-:W-:Y:S01]  /*6210*/  DSETP.GE.AND P0, PT, |R8|, UR14, PT ;  /* 0x0000000e08007e2a */ /* 0x000fe2000bf06200 */
[----:B------:R-:W-:Y:S01]  /*6220*/  IMAD.MOV.U32 R12, RZ, RZ, R11 ;  /* 0x000000ffff0c7224 */ /* 0x000fe200078e000b */
[----:B------:R-:W-:Y:S01]  /*6230*/  DSETP.LT.AND P1, PT, |R2|, |R8|, PT ;  /* 0x400000080200722a */ /* 0x000fe20003f21200 */
[----:B------:R-:W-:Y:S02]  /*6240*/  IMAD.MOV.U32 R13, RZ, RZ, R10 ;  /* 0x000000ffff0d7224 */ /* 0x000fe400078e000a */
[----:B------:R-:W-:Y:S02]  /*6250*/  IMAD.MOV.U32 R6, RZ, RZ, R8 ;  /* 0x000000ffff067224 */ /* 0x000fe400078e0008 */
[----:B------:R-:W-:-:S09]  /*6260*/  IMAD.MOV.U32 R7, RZ, RZ, R9 ;  /* 0x000000ffff077224 */ /* 0x000fd200078e0009 */
        /* <DEDUP_REMOVED lines=16> */
.L_x_121:
[----:B------:R-:W-:Y:S05]  /*6370*/  BSYNC.RECONVERGENT B1 ;  /* 0x0000000000017941 */ /* 0x000fea0003800200 */
.L_x_120:
        /* <DEDUP_REMOVED lines=11> */
[----:B-12---:R-:W-:Y:S01]  /*6430*/  DSETP.GE.AND P0, PT, |R4|, UR14, PT ;  /* 0x0000000e04007e2a */ /* 0x006fe2000bf06200 */
[----:B---3--:R-:W-:Y:S01]  /*6440*/  IMAD.MOV.U32 R10, RZ, RZ, R9 ;  /* 0x000000ffff0a7224 */ /* 0x008fe200078e0009 */
[----:B------:R-:W-:Y:S01]  /*6450*/  DSETP.LT.AND P1, PT, |R6|, |R4|, PT ;  /* 0x400000040600722a */ /* 0x000fe20003f21200 */
[----:B----4-:R-:W-:Y:S02]  /*6460*/  IMAD.MOV.U32 R11, RZ, RZ, R8 ;  /* 0x000000ffff0b7224 */ /* 0x010fe400078e0008 */
        /* <DEDUP_REMOVED lines=18> */
.L_x_123:
[----:B------:R-:W-:Y:S05]  /*6590*/  BSYNC.RECONVERGENT B1 ;  /* 0x0000000000017941 */ /* 0x000fea0003800200 */
.L_x_122:
[----:B------:R-:W-:Y:S01]  /*65a0*/  ISETP.GT.AND P0, PT, R0, 0x1b, PT ;  /* 0x0000001b0000780c */ /* 0x000fe20003f04270 */
[----:B0-----:R0:W0:Y:S01]  /*65b0*/  SHFL.DOWN PT, R6, R2, 0x4, 0x1f ;  /* 0x08801f0002067f89 */ /* 0x00102200000e0000 */
[----:B------:R-:W-:Y:S01]  /*65c0*/  BSSY.RECONVERGENT B1, `(.L_x_124) ;  /* 0x000001f000017945 */ /* 0x000fe20003800200 */
[----:B----4-:R-:W-:Y:S02]  /*65d0*/  IMAD.MOV.U32 R8, RZ, RZ, R10 ;  /* 0x000000ffff087224 */ /* 0x010fe400078e000a */
[----:B------:R4:W0:Y:S01]  /*65e0*/  SHFL.DOWN PT, R7, R3, 0x4, 0x1f ;  /* 0x08801f0003077f89 */ /* 0x00082200000e0000 */
[----:B---3--:R-:W-:Y:S02]  /*65f0*/  IMAD.MOV.U32 R9, RZ, RZ, R11 ;  /* 0x000000ffff097224 */ /* 0x008fe400078e000b */
[----:B-1----:R-:W-:Y:S01]  /*6600*/  IMAD.MOV.U32 R4, RZ, RZ, R2 ;  /* 0x000000ffff047224 */ /* 0x002fe200078e0002 */
[----:B------:R4:W1:Y:S01]  /*6610*/  SHFL.DOWN PT, R13, R10, 0x4, 0x1f ;  /* 0x08801f000a0d7f89 */ /* 0x00086200000e0000 */
[----:B--2---:R-:W-:-:S03]  /*6620*/  IMAD.MOV.U32 R5, RZ, RZ, R3 ;  /* 0x000000ffff057224 */ /* 0x004fc600078e0003 */
[----:B------:R4:W2:Y:S01]  /*6630*/  SHFL.DOWN PT, R12, R11, 0x4, 0x1f ;  /* 0x08801f000b0c7f89 */ /* 0x0008a200000e0000 */
[----:B------:R-:W-:Y:S05]  /*6640*/  @P0 BRA `(.L_x_125) ;  /* 0x0000000000580947 */ /* 0x000fea0003800000 */
[----:B0-----:R-:W-:Y:S01]  /*6650*/  DSETP.GE.AND P0, PT, |R6|, UR14, PT ;  /* 0x0000000e06007e2a */ /* 0x001fe2000bf06200 */
[----:B-1----:R-:W-:Y:S01]  /*6660*/  IMAD.MOV.U32 R8, RZ, RZ, R13 ;  /* 0x000000ffff087224 */ /* 0x002fe200078e000d */
[----:B------:R-:W-:Y:S01]  /*6670*/  DSETP.LT.AND P1, PT, |R2|, |R6|, PT ;  /* 0x400000060200722a */ /* 0x000fe20003f21200 */
[----:B--2---:R-:W-:Y:S02]  /*6680*/  IMAD.MOV.U32 R9, RZ, RZ, R12 ;  /* 0x000000ffff097224 */ /* 0x004fe400078e000c */
        /* <DEDUP_REMOVED lines=18> */
.L_x_125:
[----:B------:R-:W-:Y:S05]  /*67b0*/  BSYNC.RECONVERGENT B1 ;  /* 0x0000000000017941 */ /* 0x000fea0003800200 */
.L_x_124:
[----:B------:R-:W-:Y:S01]  /*67c0*/  ISETP.GT.AND P0, PT, R0, 0x17, PT ;  /* 0x000000170000780c */ /* 0x000fe20003f04270 */
[----:B0-----:R0:W3:Y:S01]  /*67d0*/  SHFL.DOWN PT, R6, R4, 0x8, 0x1f ;  /* 0x09001f0004067f89 */ /* 0x0010e200000e0000 */
[----:B------:R-:W-:Y:S01]  /*67e0*/  BSSY.RECONVERGENT B1, `(.L_x_126) ;  /* 0x000001f000017945 */ /* 0x000fe20003800200 */
[----:B----4-:R-:W-:Y:S02]  /*67f0*/  IMAD.MOV.U32 R10, RZ, RZ, R8 ;  /* 0x000000ffff0a7224 */ /* 0x010fe400078e0008 */
[----:B------:R0:W4:Y:S01]  /*6800*/  SHFL.DOWN PT, R7, R5, 0x8, 0x1f ;  /* 0x09001f0005077f89 */ /* 0x00012200000e0000 */
[----:B------:R-:W-:Y:S02]  /*6810*/  IMAD.MOV.U32 R11, RZ, RZ, R9 ;  /* 0x000000ffff0b7224 */ /* 0x000fe400078e0009 */
[----:B------:R-:W-:Y:S01]  /*6820*/  IMAD.MOV.U32 R2, RZ, RZ, R4 ;  /* 0x000000ffff027224 */ /* 0x000fe200078e0004 */
[----:B-1----:R0:W1:Y:S01]  /*6830*/  SHFL.DOWN PT, R13, R8, 0x8, 0x1f ;  /* 0x09001f00080d7f89 */ /* 0x00206200000e0000 */
[----:B------:R-:W-:-:S03]  /*6840*/  IMAD.MOV.U32 R3, RZ, RZ, R5 ;  /* 0x000000ffff037224 */ /* 0x000fc600078e0005 */
[----:B--2---:R0:W2:Y:S01]  /*6850*/  SHFL.DOWN PT, R12, R9, 0x8, 0x1f ;  /* 0x09001f00090c7f89 */ /* 0x0040a200000e0000 */
[----:B------:R-:W-:Y:S05]  /*6860*/  @P0 BRA `(.L_x_127) ;  /* 0x0000000000580947 */ /* 0x000fea0003800000 */
[----:B---34-:R-:W-:Y:S01]  /*6870*/  DSETP.GE.AND P0, PT, |R6|, UR14, PT ;  /* 0x0000000e06007e2a */ /* 0x018fe2000bf06200 */
        /* <DEDUP_REMOVED lines=21> */
.L_x_127:
[----:B------:R-:W-:Y:S05]  /*69d0*/  BSYNC.RECONVERGENT B1 ;  /* 0x0000000000017941 */ /* 0x000fea0003800200 */
.L_x_126:
[----:B------:R-:W-:Y:S01]  /*69e0*/  ISETP.GT.AND P0, PT, R0, 0xf, PT ;  /* 0x0000000f0000780c */ /* 0x000fe20003f04270 */
[----:B0-----:R0:W0:Y:S01]  /*69f0*/  SHFL.DOWN PT, R8, R2, 0x10, 0x1f ;  /* 0x0a001f0002087f89 */ /* 0x00102200000e0000 */
[----:B------:R-:W-:Y:S01]  /*6a00*/  BSSY.RECONVERGENT B1, `(.L_x_128) ;  /* 0x000001f000017945 */ /* 0x000fe20003800200 */
[----:B---3--:R-:W-:Y:S02]  /*6a10*/  IMAD.MOV.U32 R6, RZ, RZ, R10 ;  /* 0x000000ffff067224 */ /* 0x008fe400078e000a */
[----:B------:R3:W0:Y:S01]  /*6a20*/  SHFL.DOWN PT, R9, R3, 0x10, 0x1f ;  /* 0x0a001f0003097f89 */ /* 0x00062200000e0000 */
[----:B----4-:R-:W-:Y:S02]  /*6a30*/  IMAD.MOV.U32 R7, RZ, RZ, R11 ;  /* 0x000000ffff077224 */ /* 0x010fe400078e000b */
[----:B------:R-:W-:Y:S01]  /*6a40*/  IMAD.MOV.U32 R4, RZ, RZ, R2 ;  /* 0x000000ffff047224 */ /* 0x000fe200078e0002 */
[----:B-1----:R3:W1:Y:S01]  /*6a50*/  SHFL.DOWN PT, R13, R10, 0x10, 0x1f ;  /* 0x0a001f000a0d7f89 */ /* 0x00266200000e0000 */
[----:B------:R-:W-:-:S03]  /*6a60*/  IMAD.MOV.U32 R5, RZ, RZ, R3 ;  /* 0x000000ffff057224 */ /* 0x000fc600078e0003 */
[----:B--2---:R3:W2:Y:S01]  /*6a70*/  SHFL.DOWN PT, R12, R11, 0x10, 0x1f ;  /* 0x0a001f000b0c7f89 */ /* 0x0046a200000e0000 */
        /* <DEDUP_REMOVED lines=23> */
.L_x_129:
[----:B------:R-:W-:Y:S05]  /*6bf0*/  BSYNC.RECONVERGENT B1 ;  /* 0x0000000000017941 */ /* 0x000fea0003800200 */
.L_x_128:
[----:B------:R-:W-:Y:S01]  /*6c00*/  ISETP.NE.AND P0, PT, R0, RZ, PT ;  /* 0x000000ff0000720c */ /* 0x000fe20003f05270 */
[----:B------:R-:W-:-:S12]  /*6c10*/  BSSY.RECONVERGENT B1, `(.L_x_130) ;  /* 0x000000a000017945 */ /* 0x000fd80003800200 */
[----:B------:R-:W-:Y:S05]  /*6c20*/  @P0 BRA `(.L_x_131) ;  /* 0x0000000000200947 */ /* 0x000fea0003800000 */
[----:B---3--:R-:W3:Y:S01]  /*6c30*/  S2R R3, SR_CgaCtaId ;  /* 0x0000000000037919 */ /* 0x008ee20000008800 */
[----:B0-----:R-:W-:Y:S02]  /*6c40*/  MOV R2, 0x400 ;  /* 0x0000040000027802 */ /* 0x001fe40000000f00 */
[----:B------:R-:W-:-:S04]  /*6c50*/  SHF.R.U32.HI R0, RZ, 0x1, R26 ;  /* 0x00000001ff007819 */ /* 0x000fc8000001161a */
[----:B------:R-:W-:Y:S02]  /*6c60*/  LOP3.LUT R0, R0, 0x1f0, RZ, 0xc0, !PT ;  /* 0x000001f000007812 */ /* 0x000fe400078ec0ff */
[----:B---3--:R-:W-:-:S05]  /*6c70*/  LEA R3, R3, R2, 0x18 ;  /* 0x0000000203037211 */ /* 0x008fca00078ec0ff */
[----:B------:R-:W-:-:S05]  /*6c80*/  IMAD.IADD R3, R0, 0x1, R3 ;  /* 0x0000000100037824 */ /* 0x000fca00078e0203 */
[----:B------:R4:W-:Y:S04]  /*6c90*/  STS.64 [R3+0x10], R6 ;  /* 0x0000100603007388 */ /* 0x0009e80000000a00 */
[----:B------:R4:W-:Y:S02]  /*6ca0*/  STS.64 [R3+0x8], R4 ;  /* 0x0000080403007388 */ /* 0x0009e40000000a00 */
.L_x_131:
[----:B------:R-:W-:Y:S05]  /*6cb0*/  BSYNC.RECONVERGENT B1 ;  /* 0x0000000000017941 */ /* 0x000fea0003800200 */
.L_x_130:
[----:B------:R-:W-:Y:S01]  /*6cc0*/  BAR.SYNC.DEFER_BLOCKING 0x0 ;  /* 0x0000000000007b1d */ /* 0x000fe20000010000 */
[----:B------:R-:W-:-:S13]  /*6cd0*/  ISETP.NE.AND P1, PT, R26, RZ, PT ;  /* 0x000000ff1a00720c */ /* 0x000fda0003f25270 */
[----:B------:R-:W-:Y:S05]  /*6ce0*/  @P1 BRA `(.L_x_34) ;  /* 0x0000000800c41947 */ /* 0x000fea0003800000 */
[----:B---34-:R-:W3:Y:S01]  /*6cf0*/  S2R R3, SR_CgaCtaId ;  /* 0x0000000000037919 */ /* 0x018ee20000008800 */
[----:B------:R-:W-:Y:S01]  /*6d00*/  MOV R0, 0x400 ;  /* 0x0000040000007802 */ /* 0x000fe20000000f00 */
[----:B------:R-:W-:Y:S03]  /*6d10*/  BSSY.RECONVERGENT B1, `(.L_x_132) ;  /* 0x000001c000017945 */ /* 0x000fe60003800200 */
[----:B---3--:R-:W-:-:S05]  /*6d20*/  LEA R0, R3, R0, 0x18 ;  /* 0x0000000003007211 */ /* 0x008fca00078ec0ff */
[----:B------:R-:W3:Y:S04]  /*6d30*/  LDS.64 R16, [R0+0x18] ;  /* 0x0000180000107984 */ /* 0x000ee80000000a00 */
[----:B0-----:R-:W0:Y:S04]  /*6d40*/  LDS.128 R8, [R0+0x20] ;  /* 0x0000200000087984 */ /* 0x001e280000000c00 */
[----:B------:R4:W4:Y:S04]  /*6d50*/  LDS.64 R2, [R0+0x80] ;  /* 0x0000800000027984 */ /* 0x0009280000000a00 */
[----:B-12---:R1:W2:Y:S01]  /*6d60*/  LDS.128 R12, [R0+0x30] ;  /* 0x00003000000c7984 */ /* 0x0062a20000000c00 */
[----:B---3--:R-:W-:Y:S01]  /*6d70*/  DSETP.GE.AND P0, PT, |R16|, UR14, PT ;  /* 0x0000000e10007e2a */ /* 0x008fe2000bf06200 */
[----:B-----5:R-:W-:Y:S01]  /*6d80*/  IMAD.MOV.U32 R20, RZ, RZ, R16 ;  /* 0x000000ffff147224 */ /* 0x020fe200078e0010 */
[----:B------:R-:W-:Y:S01]  /*6d90*/  DSETP.LT.AND P2, PT, |R4|, |R16|, PT ;  /* 0x400000100400722a */ /* 0x000fe20003f41200 */
[----:B------:R-:W-:-:S02]  /*6da0*/  IMAD.MOV.U32 R21, RZ, RZ, R17 ;  /* 0x000000ffff157224 */ /* 0x000fc400078e0011 */
[----:B0-----:R-:W-:Y:S02]  /*6db0*/  IMAD.MOV.U32 R23, RZ, RZ, R8 ;  /* 0x000000ffff177224 */ /* 0x001fe400078e0008 */
[----:B------:R-:W-:-:S09]  /*6dc0*/  IMAD.MOV.U32 R25, RZ, RZ, R9 ;  /* 0x000000ffff197224 */ /* 0x000fd200078e0009 */
[----:B-12-4-:R-:W-:Y:S05]  /*6dd0*/  @P0 BRA P2, `(.L_x_133) ;  /* 0x00000000003c0947 */ /* 0x016fea0001000000 */
        /* <DEDUP_REMOVED lines=15> */
.L_x_133:
[----:B------:R-:W-:Y:S05]  /*6ed0*/  BSYNC.RECONVERGENT B1 ;  /* 0x0000000000017941 */ /* 0x000fea0003800200 */
.L_x_132:
[----:B------:R0:W1:Y:S01]  /*6ee0*/  LDS.128 R4, [R0+0x40] ;  /* 0x0000400000047984 */ /* 0x0000620000000c00 */
[----:B------:R-:W-:Y:S01]  /*6ef0*/  DSETP.GE.AND P0, PT, |R10|, UR14, PT ;  /* 0x0000000e0a007e2a */ /* 0x000fe2000bf06200 */
[----:B------:R-:W-:Y:S01]  /*6f00*/  BSSY.RECONVERGENT B1, `(.L_x_134) ;  /* 0x0000017000017945 */ /* 0x000fe20003800200 */
[----:B------:R-:W-:Y:S01]  /*6f10*/  DSETP.LT.AND P2, PT, |R20|, |R10|, PT ;  /* 0x4000000a1400722a */ /* 0x000fe20003f41200 */
[----:B------:R0:W2:Y:S01]  /*6f20*/  LDS.128 R16, [R0+0x50] ;  /* 0x0000500000107984 */ /* 0x0000a20000000c00 */
[----:B------:R-:W-:Y:S02]  /*6f30*/  IMAD.MOV.U32 R8, RZ, RZ, R10 ;  /* 0x000000ffff087224 */ /* 0x000fe400078e000a */
[----:B------:R-:W-:Y:S02]  /*6f40*/  IMAD.MOV.U32 R9, RZ, RZ, R11 ;  /* 0x000000ffff097224 */ /* 0x000fe400078e000b */
[----:B------:R-:W-:Y:S02]  /*6f50*/  IMAD.MOV.U32 R27, RZ, RZ, R12 ;  /* 0x000000ffff1b7224 */ /* 0x000fe400078e000c */
[----:B------:R-:W-:-:S06]  /*6f60*/  IMAD.MOV.U32 R29, RZ, RZ, R13 ;  /* 0x000000ffff1d7224 */ /* 0x000fcc00078e000d */
        /* <DEDUP_REMOVED lines=16> */
.L_x_135:
[----:B------:R-:W-:Y:S05]  /*7070*/  BSYNC.RECONVERGENT B1 ;  /* 0x0000000000017941 */ /* 0x000fea0003800200 */
.L_x_134:
[----:B------:R-:W-:Y:S01]  /*7080*/  DSETP.GE.AND P0, PT, |R14|, UR14, PT ;  /* 0x0000000e0e007e2a */ /* 0x000fe2000bf06200 */
[----:B------:R-:W-:Y:S01]  /*7090*/  BSSY.RECONVERGENT B1, `(.L_x_136) ;  /* 0x0000016000017945 */ /* 0x000fe20003800200 */
[----:B------:R-:W-:Y:S01]  /*70a0*/  DSETP.LT.AND P2, PT, |R8|, |R14|, PT ;  /* 0x4000000e0800722a */ /* 0x000fe20003f41200 */
[----:B------:R-:W-:Y:S02]  /*70b0*/  IMAD.MOV.U32 R20, RZ, RZ, R14 ;  /* 0x000000ffff147224 */ /* 0x000fe400078e000e */
[----:B------:R-:W-:Y:S02]  /*70c0*/  IMAD.MOV.U32 R21, RZ, RZ, R15 ;  /* 0x000000ffff157224 */ /* 0x000fe400078e000f */
[----:B-1----:R-:W-:Y:S02]  /*70d0*/  IMAD.MOV.U32 R25, RZ, RZ, R4 ;  /* 0x000000ffff197224 */ /* 0x002fe400078e0004 */
        /* <DEDUP_REMOVED lines=17> */
.L_x_137:
[----:B------:R-:W-:Y:S05]  /*71f0*/  BSYNC.RECONVERGENT B1 ;  /* 0x0000000000017941 */ /* 0x000fea0003800200 */
.L_x_136:
[----:B------:R0:W1:Y:S01]  /*7200*/  LDS.128 R12, [R0+0x60] ;  /* 0x00006000000c7984 */ /* 0x0000620000000c00 */
[----:B------:R-:W-:Y:S01]  /*7210*/  DSETP.GE.AND P0, PT, |R6|, UR14, PT ;  /* 0x0000000e06007e2a */ /* 0x000fe2000bf06200 */
[----:B------:R-:W-:Y:S01]  /*7220*/  BSSY.RECONVERGENT B1, `(.L_x_138) ;  /* 0x0000018000017945 */ /* 0x000fe20003800200 */
[----:B------:R-:W-:Y:S01]  /*7230*/  DSETP.LT.AND P2, PT, |R20|, |R6|, PT ;  /* 0x400000061400722a */ /* 0x000fe20003f41200 */
[----:B------:R0:W3:Y:S01]  /*7240*/  LDS.128 R8, [R0+0x70] ;  /* 0x0000700000087984 */ /* 0x0000e20000000c00 */
[----:B--2---:R-:W-:Y:S01]  /*7250*/  DSETP.GE.AND P3, PT, |R18|, UR14, PT ;  /* 0x0000000e12007e2a */ /* 0x004fe2000bf66200 */
[----:B------:R-:W-:Y:S02]  /*7260*/  IMAD.MOV.U32 R4, RZ, RZ, R6 ;  /* 0x000000ffff047224 */ /* 0x000fe400078e0006 */
[----:B------:R-:W-:Y:S02]  /*7270*/  IMAD.MOV.U32 R5, RZ, RZ, R7 ;  /* 0x000000ffff057224 */ /* 0x000fe400078e0007 */
[----:B------:R-:W-:-:S02]  /*7280*/  IMAD.MOV.U32 R27, RZ, RZ, R16 ;  /* 0x000000ffff1b7224 */ /* 0x000fc400078e0010 */
[----:B------:R-:W-:-:S05]  /*7290*/  IMAD.MOV.U32 R29, RZ, RZ, R17 ;  /* 0x000000ffff1d7224 */ /* 0x000fca00078e0011 */
        /* <DEDUP_REMOVED lines=16> */
.L_x_139:
[----:B------:R-:W-:Y:S05]  /*73a0*/  BSYNC.RECONVERGENT B1 ;  /* 0x0000000000017941 */ /* 0x000fea0003800200 */
.L_x_138:
[----:B------:R-:W-:Y:S01]  /*73b0*/  DSETP.LT.AND P0, PT, |R4|, |R18|, PT ;  /* 0x400000120400722a */ /* 0x000fe20003f01200 */
[----:B------:R-:W-:Y:S01]  /*73c0*/  BSSY.RECONVERGENT B1, `(.L_x_140) ;  /* 0x0000016000017945 */ /* 0x000fe20003800200 */
[----:B-1----:R-:W-:Y:S01]  /*73d0*/  DSETP.GE.AND P2, PT, |R14|, UR14, PT ;  /* 0x0000000e0e007e2a */ /* 0x002fe2000bf46200 */
[----:B------:R-:W-:Y:S02]  /*73e0*/  IMAD.MOV.U32 R6, RZ, RZ, R18 ;  /* 0x000000ffff067224 */ /* 0x000fe400078e0012 */
[----:B------:R-:W-:Y:S02]  /*73f0*/  IMAD.MOV.U32 R7, RZ, RZ, R19 ;  /* 0x000000ffff077224 */ /* 0x000fe400078e0013 */
[----:B------:R-:W-:Y:S02]  /*7400*/  IMAD.MOV.U32 R21, RZ, RZ, R12 ;  /* 0x000000ffff157224 */ /* 0x000fe400078e000c */
[----:B------:R-:W-:-:S05]  /*7410*/  IMAD.MOV.U32 R23, RZ, RZ, R13 ;  /* 0x000000ffff177224 */ /* 0x000fca00078e000d */
        /* <DEDUP_REMOVED lines=16> */
.L_x_141:
[----:B------:R-:W-:Y:S05]  /*7520*/  BSYNC.RECONVERGENT B1 ;  /* 0x0000000000017941 */ /* 0x000fea0003800200 */
.L_x_140:
[----:B------:R-:W-:Y:S01]  /*7530*/  DSETP.LT.AND P0, PT, |R6|, |R14|, PT ;  /* 0x4000000e0600722a */ /* 0x000fe20003f01200 */
[----:B------:R-:W-:Y:S01]  /*7540*/  BSSY.RECONVERGENT B1, `(.L_x_142) ;  /* 0x0000016000017945 */ /* 0x000fe20003800200 */
[----:B---3--:R-:W-:Y:S01]  /*7550*/  DSETP.GE.AND P3, PT, |R10|, UR14, PT ;  /* 0x0000000e0a007e2a */ /* 0x008fe2000bf66200 */
        /* <DEDUP_REMOVED lines=20> */
.L_x_143:
[----:B------:R-:W-:Y:S05]  /*76a0*/  BSYNC.RECONVERGENT B1 ;  /* 0x0000000000017941 */ /* 0x000fea0003800200 */
.L_x_142:
[----:B------:R-:W-:Y:S01]  /*76b0*/  DSETP.LT.AND P0, PT, |R12|, |R10|, PT ;  /* 0x4000000a0c00722a */ /* 0x000fe20003f01200 */
[----:B------:R-:W-:Y:S02]  /*76c0*/  IMAD.MOV.U32 R4, RZ, RZ, R10 ;  /* 0x000000ffff047224 */ /* 0x000fe400078e000a */
        /* <DEDUP_REMOVED lines=19> */
.L_x_34:
[----:B------:R-:W-:Y:S05]  /*7800*/  BSYNC.RECONVERGENT B0 ;  /* 0x0000000000007941 */ /* 0x000fea0003800200 */
.L_x_1:
[----:B------:R-:W-:Y:S05]  /*7810*/  @P1 EXIT ;  /* 0x000000000000194d */ /* 0x000fea0003800000 */
[----:B01234-:R-:W0:Y:S02]  /*7820*/  LDC.64 R2, c[0x0][0x388] ;  /* 0x0000e200ff027b82 */ /* 0x01fe240000000a00 */
[----:B0-----:R-:W-:Y:S04]  /*7830*/  STG.E.64 desc[UR10][R2.64], R4 ;  /* 0x0000000402007986 */ /* 0x001fe8000c101b0a */
[----:B------:R-:W-:Y:S01]  /*7840*/  STG.E.64 desc[UR10][R2.64+0x8], R6 ;  /* 0x0000080602007986 */ /* 0x000fe2000c101b0a */
[----:B------:R-:W-:Y:S05]  /*7850*/  EXIT ;  /* 0x000000000000794d */ /* 0x000fea0003800000 */
.L_x_144:
        /* <DEDUP_REMOVED lines=10> */
.L_x_812:


//--------------------- .text._ZN6thrust24THRUST_300001_SM_1000_NS8cuda_cub4core6detail13_kernel_agentINS1_8__reduce10DrainAgentIlEEJN3cub18CUB_300001_SM_10009GridQueueIyEElEEEvDpT0_ --------------------------
	.section	.text._ZN6thrust24THRUST_300001_SM_1000_NS8cuda_cub4core6detail13_kernel_agentINS1_8__reduce10DrainAgentIlEEJN3cub18CUB_300001_SM_10009GridQueueIyEElEEEvDpT0_,"ax",@progbits
	.align	128
        .global         _ZN6thrust24THRUST_300001_SM_1000_NS8cuda_cub4core6detail13_kernel_agentINS1_8__reduce10DrainAgentIlEEJN3cub18CUB_300001_SM_10009GridQueueIyEElEEEvDpT0_
        .type           _ZN6thrust24THRUST_300001_SM_1000_NS8cuda_cub4core6detail13_kernel_agentINS1_8__reduce10DrainAgentIlEEJN3cub18CUB_300001_SM_10009GridQueueIyEElEEEvDpT0_,@function
        .size           _ZN6thrust24THRUST_300001_SM_1000_NS8cuda_cub4core6detail13_kernel_agentINS1_8__reduce10DrainAgentIlEEJN3cub18CUB_300001_SM_10009GridQueueIyEElEEEvDpT0_,(.L_x_813 - _ZN6thrust24THRUST_300001_SM_1000_NS8cuda_cub4core6detail13_kernel_agentINS1_8__reduce10DrainAgentIlEEJN3cub18CUB_300001_SM_10009GridQueueIyEElEEEvDpT0_)
        .other          _ZN6thrust24THRUST_300001_SM_1000_NS8cuda_cub4core6detail13_kernel_agentINS1_8__reduce10DrainAgentIlEEJN3cub18CUB_300001_SM_10009GridQueueIyEElEEEvDpT0_,@"STO_CUDA_ENTRY STV_DEFAULT"
_ZN6thrust24THRUST_300001_SM_1000_NS8cuda_cub4core6detail13_kernel_agentINS1_8__reduce10DrainAgentIlEEJN3cub18CUB_300001_SM_10009GridQueueIyEElEEEvDpT0_:
.text._ZN6thrust24THRUST_300001_SM_1000_NS8cuda_cub4core6detail13_kernel_agentINS1_8__reduce10DrainAgentIlEEJN3cub18CUB_300001_SM_10009GridQueueIyEElEEEvDpT0_:
[----:B------:R-:W-:Y:S08]  /*0000*/  LDC R1, c[0x0][0x37c] ;  /* 0x0000df00ff017b82 */ /* 0x000ff00000000800 */
[----:B------:R-:W0:Y:S01]  /*0010*/  LDC.64 R2, c[0x0][0x380] ;  /* 0x0000e000ff027b82 */ /* 0x000e220000000a00 */
[----:B------:R-:W0:Y:S07]  /*0020*/  LDCU.64 UR4, c[0x0][0x358] ;  /* 0x00006b00ff0477ac */ /* 0x000e2e0008000a00 */
[----:B------:R-:W1:Y:S01]  /*0030*/  LDC.64 R4, c[0x0][0x388] ;  /* 0x0000e200ff047b82 */ /* 0x000e620000000a00 */
[----:B0-----:R-:W-:Y:S04]  /*0040*/  STG.E.64 desc[UR4][R2.64+0x8], RZ ;  /* 0x000008ff02007986 */ /* 0x001fe8000c101b04 */
[----:B-1----:R-:W-:Y:S01]  /*0050*/  STG.E.64 desc[UR4][R2.64], R4 ;  /* 0x0000000402007986 */ /* 0x002fe2000c101b04 */
[----:B------:R-:W-:Y:S05]  /*0060*/  EXIT ;  /* 0x000000000000794d */ /* 0x000fea0003800000 */
.L_x_145:
        /* <DEDUP_REMOVED lines=9> */
.L_x_813:


//--------------------- .text._ZN6thrust24THRUST_300001_SM_1000_NS8cuda_cub4core6detail13_kernel_agentINS1_8__reduce11ReduceAgentINS0_12zip_iteratorIN4cuda3std3__45tupleIJNS0_10device_ptrIdEENS0_17counting_iteratorIlNS0_11use_defaultESF_SF_EEEEEEEPNSB_IJdlEEESJ_lNS1_9__extrema9arg_max_fIdl10ComparatorEEEEJSI_SK_lN3cub18CUB_300001_SM_100013GridEvenShareIlEENSR_9GridQueueIyEESO_EEEvDpT0_ --------------------------
	.section	.text._ZN6thrust24THRUST_300001_SM_1000_NS8cuda_cub4core6detail13_kernel_agentINS1_8__reduce11ReduceAgentINS0_12zip_iteratorIN4cuda3std3__45tupleIJNS0_10device_ptrIdEENS0_17counting_iteratorIlNS0_11use_defaultESF_SF_EEEEEEEPNSB_IJdlEEESJ_lNS1_9__extrema9arg_max_fIdl10ComparatorEEEEJSI_SK_lN3cub18CUB_300001_SM_100013GridEvenShareIlEENSR_9GridQueueIyEESO_EEEvDpT0_,"ax",@progbits
	.align	128
        .global         _ZN6thrust24THRUST_300001_SM_1000_NS8cuda_cub4core6detail13_kernel_agentINS1_8__reduce11ReduceAgentINS0_12zip_iteratorIN4cuda3std3__45tupleIJNS0_10device_ptrIdEENS0_17counting_iteratorIlNS0_11use_defaultESF_SF_EEEEEEEPNSB_IJdlEEESJ_lNS1_9__extrema9arg_max_fIdl10ComparatorEEEEJSI_SK_lN3cub18CUB_300001_SM_100013GridEvenShareIlEENSR_9GridQueueIyEESO_EEEvDpT0_
        .type           _ZN6thrust24THRUST_300001_SM_1000_NS8cuda_cub4core6detail13_kernel_agentINS1_8__reduce11ReduceAgentINS0_12zip_iteratorIN4cuda3std3__45tupleIJNS0_10device_ptrIdEENS0_17counting_iteratorIlNS0_11use_defaultESF_SF_EEEEEEEPNSB_IJdlEEESJ_lNS1_9__extrema9arg_max_fIdl10ComparatorEEEEJSI_SK_lN3cub18CUB_300001_SM_100013GridEvenShareIlEENSR_9GridQueueIyEESO_EEEvDpT0_,@function
        .size           _ZN6thrust24THRUST_300001_SM_1000_NS8cuda_cub4core6detail13_kernel_agentINS1_8__reduce11ReduceAgentINS0_12zip_iteratorIN4cuda3std3__45tupleIJNS0_10device_ptrIdEENS0_17counting_iteratorIlNS0_11use_defaultESF_SF_EEEEEEEPNSB_IJdlEEESJ_lNS1_9__extrema9arg_max_fIdl10ComparatorEEEEJSI_SK_lN3cub18CUB_300001_SM_100013GridEvenShareIlEENSR_9GridQueueIyEESO_EEEvDpT0_,(.L_x_814 - _ZN6thrust24THRUST_300001_SM_1000_NS8cuda_cub4core6detail13_kernel_agentINS1_8__reduce11ReduceAgentINS0_12zip_iteratorIN4cuda3std3__45tupleIJNS0_10device_ptrIdEENS0_17counting_iteratorIlNS0_11use_defaultESF_SF_EEEEEEEPNSB_IJdlEEESJ_lNS1_9__extrema9arg_max_fIdl10ComparatorEEEEJSI_SK_lN3cub18CUB_300001_SM_100013GridEvenShareIlEENSR_9GridQueueIyEESO_EEEvDpT0_)
        .other          _ZN6thrust24THRUST_300001_SM_1000_NS8cuda_cub4core6detail13_kernel_agentINS1_8__reduce11ReduceAgentINS0_12zip_iteratorIN4cuda3std3__45tupleIJNS0_10device_ptrIdEENS0_17counting_iteratorIlNS0_11use_defaultESF_SF_EEEEEEEPNSB_IJdlEEESJ_lNS1_9__extrema9arg_max_fIdl10ComparatorEEEEJSI_SK_lN3cub18CUB_300001_SM_100013GridEvenShareIlEENSR_9GridQueueIyEESO_EEEvDpT0_,@"STO_CUDA_ENTRY STV_DEFAULT"
_ZN6thrust24THRUST_300001_SM_1000_NS8cuda_cub4core6detail13_kernel_agentINS1_8__reduce11ReduceAgentINS0_12zip_iteratorIN4cuda3std3__45tupleIJNS0_10device_ptrIdEENS0_17counting_iteratorIlNS0_11use_defaultESF_SF_EEEEEEEPNSB_IJdlEEESJ_lNS1_9__extrema9arg_max_fIdl10ComparatorEEEEJSI_SK_lN3cub18CUB_300001_SM_100013GridEvenShareIlEENSR_9GridQueueIyEESO_EEEvDpT0_:
.text._ZN6thrust24THRUST_300001_SM_1000_NS8cuda_cub4core6detail13_kernel_agentINS1_8__reduce11ReduceAgentINS0_12zip_iteratorIN4cuda3std3__45tupleIJNS0_10device_ptrIdEENS0_17counting_iteratorIlNS0_11use_defaultESF_SF_EEEEEEEPNSB_IJdlEEESJ_lNS1_9__extrema9arg_max_fIdl10ComparatorEEEEJSI_SK_lN3cub18CUB_300001_SM_100013GridEvenShareIlEENSR_9GridQueueIyEESO_EEEvDpT0_:
[----:B------:R-:W-:Y:S01]  /*0000*/  LDC R1, c[0x0][0x37c] ;  /* 0x0000df00ff017b82 */ /* 0x000fe20000000800 */
[----:B------:R-:W0:Y:S01]  /*0010*/  S2R R0, SR_CTAID.X ;  /* 0x0000000000007919 */ /* 0x000e220000002500 */
[----:B------:R-:W1:Y:S01]  /*0020*/  LDCU.64 UR4, c[0x0][0x398] ;  /* 0x00007300ff0477ac */ /* 0x000e620008000a00 */
[----:B------:R-:W-:Y:S01]  /*0030*/  BSSY.RECONVERGENT B0, `(.L_x_146) ;  /* 0x0000723000007945 */ /* 0x000fe20003800200 */
[----:B------:R-:W2:Y:S01]  /*0040*/  LDCU UR6, c[0x0][0x370] ;  /* 0x00006e00ff0677ac */ /* 0x000ea20008000800 */
[----:B------:R-:W3:Y:S01]  /*0050*/  LDCU.64 UR10, c[0x0][0x358] ;  /* 0x00006b00ff0a77ac */ /* 0x000ee20008000a00 */
[----:B-1----:R-:W-:Y:S02]  /*0060*/  IMAD.U32 R15, RZ, RZ, UR4 ;  /* 0x00000004ff0f7e24 */ /* 0x002fe4000f8e00ff */
[----:B------:R-:W-:Y:S01]  /*0070*/  IMAD.U32 R14, RZ, RZ, UR5 ;  /* 0x00000005ff0e7e24 */ /* 0x000fe2000f8e00ff */
[----:B--2---:R-:W-:Y:S01]  /*0080*/  UIMAD UR6, UR6, 0x500, URZ ;  /* 0x00000500060678a4 */ /* 0x004fe2000f8e02ff */
[----:B0-----:R-:W-:-:S05]  /*0090*/  IMAD R7, R0, 0x500, RZ ;  /* 0x0000050000077824 */ /* 0x001fca00078e02ff */
[----:B------:R-:W-:-:S04]  /*00a0*/  IADD3 R2, P1, PT, R7, 0x500, RZ ;  /* 0x0000050007027810 */ /* 0x000fc80007f3e0ff */
[----:B------:R-:W-:Y:S01]  /*00b0*/  ISETP.GT.U32.AND P0, PT, R2, R15, PT ;  /* 0x0000000f0200720c */ /* 0x000fe20003f04070 */
[----:B------:R-:W-:-:S05]  /*00c0*/  IMAD.X R3, RZ, RZ, RZ, P1 ;  /* 0x000000ffff037224 */ /* 0x000fca00008e06ff */
[----:B------:R-:W-:-:S13]  /*00d0*/  ISETP.GT.AND.EX P0, PT, R3, R14, PT, P0 ;  /* 0x0000000e0300720c */ /* 0x000fda0003f04300 */
[----:B---3--:R-:W-:Y:S05]  /*00e0*/  @!P0 BRA `(.L_x_147) ;  /* 0x0000004000708947 */ /* 0x008fea0003800000 */
[----:B------:R-:W0:Y:S01]  /*00f0*/  S2R R5, SR_TID.X ;  /* 0x0000000000057919 */ /* 0x000e220000002100 */
[----:B------:R-:W-:Y:S01]  /*0100*/  IMAD.IADD R4, R15, 0x1, -R7 ;  /* 0x000000010f047824 */ /* 0x000fe200078e0a07 */
[----:B------:R-:W-:Y:S01]  /*0110*/  BSSY.RECONVERGENT B1, `(.L_x_148) ;  /* 0x0000010000017945 */ /* 0x000fe20003800200 */
[----:B------:R-:W-:Y:S01]  /*0120*/  IMAD.MOV.U32 R8, RZ, RZ, RZ ;  /* 0x000000ffff087224 */ /* 0x000fe200078e00ff */
[----:B------:R-:W-:Y:S01]  /*0130*/  CS2R R2, SRZ ;  /* 0x0000000000027805 */ /* 0x000fe2000001ff00 */
[----:B------:R-:W-:Y:S01]  /*0140*/  IMAD.MOV.U32 R6, RZ, RZ, RZ ;  /* 0x000000ffff067224 */ /* 0x000fe200078e00ff */
[----:B0-----:R-:W-:Y:S01]  /*0150*/  ISETP.GE.AND P0, PT, R5, R4, PT ;  /* 0x000000040500720c */ /* 0x001fe20003f06270 */
[----:B------:R-:W-:-:S12]  /*0160*/  IMAD.MOV.U32 R9, RZ, RZ, R5 ;  /* 0x000000ffff097224 */ /* 0x000fd800078e0005 */
[----:B------:R-:W-:Y:S05]  /*0170*/  @P0 BRA `(.L_x_149) ;  /* 0x0000000000240947 */ /* 0x000fea0003800000 */
[----:B------:R-:W0:Y:S01]  /*0180*/  LDCU.128 UR4, c[0x0][0x380] ;  /* 0x00007000ff0477ac */ /* 0x000e220008000c00 */
[----:B------:R-:W-:-:S05]  /*0190*/  IADD3 R8, P0, PT, R7, R5, RZ ;  /* 0x0000000507087210 */ /* 0x000fca0007f1e0ff */
[----:B------:R-:W-:Y:S01]  /*01a0*/  IMAD.X R11, RZ, RZ, RZ, P0 ;  /* 0x000000ffff0b7224 */ /* 0x000fe200000e06ff */
[----:B0-----:R-:W-:-:S04]  /*01b0*/  LEA R2, P1, R8, UR4, 0x3 ;  /* 0x0000000408027c11 */ /* 0x001fc8000f8218ff */
[----:B------:R-:W-:-:S06]  /*01c0*/  LEA.HI.X R3, R8, UR5, R11, 0x3, P1 ;  /* 0x0000000508037c11 */ /* 0x000fcc00088f1c0b */
[----:B------:R-:W5:Y:S01]  /*01d0*/  LDG.E.64 R2, desc[UR10][R2.64] ;  /* 0x0000000a02027981 */ /* 0x000f62000c1e1b00 */
[----:B------:R-:W-:Y:S01]  /*01e0*/  IADD3 R8, P0, PT, R8, UR6, RZ ;  /* 0x0000000608087c10 */ /* 0x000fe2000ff1e0ff */
[----:B------:R-:W-:-:S03]  /*01f0*/  VIADD R9, R5, 0x100 ;  /* 0x0000010005097836 */ /* 0x000fc60000000000 */
[----:B------:R-:W-:-:S09]  /*0200*/  IADD3.X R6, PT, PT, R11, UR7, RZ, P0, !PT ;  /* 0x000000070b067c10 */ /* 0x000fd200087fe4ff */
.L_x_149:
[----:B------:R-:W-:Y:S05]  /*0210*/  BSYNC.RECONVERGENT B1 ;  /* 0x0000000000017941 */ /* 0x000fea0003800200 */
.L_x_148:
[----:B------:R-:W-:Y:S01]  /*0220*/  ISETP.GE.AND P0, PT, R9, R4, PT ;  /* 0x000000040900720c */ /* 0x000fe20003f06270 */
[----:B------:R-:W-:-:S12]  /*0230*/  BSSY.RECONVERGENT B1, `(.L_x_150) ;  /* 0x00000bd000017945 */ /* 0x000fd80003800200 */
[----:B------:R-:W-:Y:S05]  /*0240*/  @P0 BRA `(.L_x_151) ;  /* 0x0000000800ec0947 */ /* 0x000fea0003800000 */
[----:B------:R-:W-:Y:S01]  /*0250*/  LOP3.LUT R10, RZ, R9, RZ, 0x33, !PT ;  /* 0x00000009ff0a7212 */ /* 0x000fe200078e33ff */
[----:B------:R-:W-:Y:S03]  /*0260*/  BSSY.RECONVERGENT B2, `(.L_x_152) ;  /* 0x0000038000027945 */ /* 0x000fe60003800200 */
[----:B------:R-:W-:-:S04]  /*0270*/  IADD3 R21, PT, PT, -R7, R15, R10 ;  /* 0x0000000f07157210 */ /* 0x000fc80007ffe10a */
[----:B------:R-:W-:-:S04]  /*0280*/  LOP3.LUT R10, R21, 0x300, RZ, 0xc0, !PT ;  /* 0x00000300150a7812 */ /* 0x000fc800078ec0ff */
[----:B------:R-:W-:-:S13]  /*0290*/  ISETP.NE.AND P0, PT, R10, 0x300, PT ;  /* 0x000003000a00780c */ /* 0x000fda0003f05270 */
[----:B------:R-:W-:Y:S05]  /*02a0*/  @!P0 BRA `(.L_x_153) ;  /* 0x0000000000cc8947 */ /* 0x000fea0003800000 */
[----:B------:R-:W0:Y:S01]  /*02b0*/  LDCU.128 UR4, c[0x0][0x380] ;  /* 0x00007000ff0477ac */ /* 0x000e220008000c00 */
[----:B------:R-:W-:Y:S02]  /*02c0*/  IADD3 R18, P0, PT, R7, R9, RZ ;  /* 0x0000000907127210 */ /* 0x000fe40007f1e0ff */
[----:B------:R-:W-:-:S03]  /*02d0*/  LEA.HI R10, R21, 0x1, RZ, 0x18 ;  /* 0x00000001150a7811 */ /* 0x000fc600078fc0ff */
[----:B------:R-:W-:Y:S01]  /*02e0*/  IMAD.X R11, RZ, RZ, RZ, P0 ;  /* 0x000000ffff0b7224 */ /* 0x000fe200000e06ff */
[----:B------:R-:W-:-:S05]  /*02f0*/  LOP3.LUT R10, R10, 0x3, RZ, 0xc0, !PT ;  /* 0x000000030a0a7812 */ /* 0x000fca00078ec0ff */
[----:B------:R-:W-:Y:S01]  /*0300*/  IMAD.MOV R16, RZ, RZ, -R10 ;  /* 0x000000ffff107224 */ /* 0x000fe200078e0a0a */
[C---:B0-----:R-:W-:Y:S02]  /*0310*/  IADD3 R19, P1, PT, R18.reuse, UR6, RZ ;  /* 0x0000000612137c10 */ /* 0x041fe4000ff3e0ff */
[C---:B------:R-:W-:Y:S02]  /*0320*/  LEA R17, P2, R18.reuse, UR4, 0x3 ;  /* 0x0000000412117c11 */ /* 0x040fe4000f8418ff */
[----:B------:R-:W-:Y:S02]  /*0330*/  IADD3.X R20, PT, PT, R11, UR7, RZ, P1, !PT ;  /* 0x000000070b147c10 */ /* 0x000fe40008ffe4ff */
[----:B------:R-:W-:-:S09]  /*0340*/  LEA.HI.X R18, R18, UR5, R11, 0x3, P2 ;  /* 0x0000000512127c11 */ /* 0x000fd200090f1c0b */
.L_x_156:
[----:B------:R-:W-:Y:S02]  /*0350*/  IMAD.MOV.U32 R12, RZ, RZ, R17 ;  /* 0x000000ffff0c7224 */ /* 0x000fe400078e0011 */
[----:B------:R-:W-:-:S06]  /*0360*/  IMAD.MOV.U32 R13, RZ, RZ, R18 ;  /* 0x000000ffff0d7224 */ /* 0x000fcc00078e0012 */
[----:B------:R-:W2:Y:S01]  /*0370*/  LDG.E.64 R12, desc[UR10][R12.64] ;  /* 0x0000000a0c0c7981 */ /* 0x000ea2000c1e1b00 */
[----:B------:R-:W-:Y:S01]  /*0380*/  IMAD.MOV.U32 R10, RZ, RZ, -0x654350b8 ;  /* 0x9abcaf48ff0a7424 */ /* 0x000fe200078e00ff */
[----:B------:R-:W-:Y:S01]  /*0390*/  BSSY.RECONVERGENT B3, `(.L_x_154) ;  /* 0x000001f000037945 */ /* 0x000fe20003800200 */
[----:B------:R-:W-:Y:S01]  /*03a0*/  IMAD.MOV.U32 R11, RZ, RZ, 0x3e7ad7f2 ;  /* 0x3e7ad7f2ff0b7424 */ /* 0x000fe200078e00ff */
[----:B------:R-:W-:Y:S01]  /*03b0*/  IADD3 R17, P3, PT, R17, 0x800, RZ ;  /* 0x0000080011117810 */ /* 0x000fe20007f7e0ff */
[----:B------:R-:W-:Y:S02]  /*03c0*/  VIADD R16, R16, 0x1 ;  /* 0x0000000110107836 */ /* 0x000fe40000000000 */
[----:B------:R-:W-:Y:S02]  /*03d0*/  IMAD.MOV.U32 R22, RZ, RZ, R8 ;  /* 0x000000ffff167224 */ /* 0x000fe400078e0008 */
[----:B------:R-:W-:Y:S01]  /*03e0*/  IMAD.MOV.U32 R23, RZ, RZ, R6 ;  /* 0x000000ffff177224 */ /* 0x000fe200078e0006 */
[----:B------:R-:W-:Y:S01]  /*03f0*/  ISETP.NE.AND P2, PT, R16, RZ, PT ;  /* 0x000000ff1000720c */ /* 0x000fe20003f45270 */
[----:B-----5:R-:W-:-:S02]  /*0400*/  IMAD.MOV.U32 R14, RZ, RZ, R2 ;  /* 0x000000ffff0e7224 */ /* 0x020fc400078e0002 */
[----:B------:R-:W-:Y:S02]  /*0410*/  IMAD.MOV.U32 R15, RZ, RZ, R3 ;  /* 0x000000ffff0f7224 */ /* 0x000fe400078e0003 */
[----:B------:R-:W-:Y:S02]  /*0420*/  IMAD.MOV.U32 R8, RZ, RZ, R19 ;  /* 0x000000ffff087224 */ /* 0x000fe400078e0013 */
[----:B------:R-:W-:Y:S01]  /*0430*/  IMAD.MOV.U32 R6, RZ, RZ, R20 ;  /* 0x000000ffff067224 */ /* 0x000fe200078e0014 */
[----:B--2---:R-:W-:Y:S02]  /*0440*/  DSETP.LT.AND P1, PT, |R2|, |R12|, PT ;  /* 0x4000000c0200722a */ /* 0x004fe40003f21200 */
[----:B------:R-:W-:Y:S01]  /*0450*/  DSETP.GE.AND P0, PT, |R12|, R10, PT ;  /* 0x0000000a0c00722a */ /* 0x000fe20003f06200 */
[----:B------:R-:W-:Y:S01]  /*0460*/  IMAD.MOV.U32 R2, RZ, RZ, R12 ;  /* 0x000000ffff027224 */ /* 0x000fe200078e000c */
[----:B------:R-:W-:-:S12]  /*0470*/  MOV R3, R13 ;  /* 0x0000000d00037202 */ /* 0x000fd80000000f00 */
        /* <DEDUP_REMOVED lines=16> */
.L_x_155:
[----:B------:R-:W-:Y:S05]  /*0580*/  BSYNC.RECONVERGENT B3 ;  /* 0x0000000000037941 */ /* 0x000fea0003800200 */
.L_x_154:
[----:B------:R-:W-:Y:S01]  /*0590*/  IADD3 R19, P0, PT, R19, 0x100, RZ ;  /* 0x0000010013137810 */ /* 0x000fe20007f1e0ff */
[----:B------:R-:W-:Y:S02]  /*05a0*/  VIADD R9, R9, 0x100 ;  /* 0x0000010009097836 */ /* 0x000fe40000000000 */
[----:B------:R-:W-:Y:S02]  /*05b0*/  IMAD.X R18, RZ, RZ, R18, P3 ;  /* 0x000000ffff127224 */ /* 0x000fe400018e0612 */
[----:B------:R-:W-:Y:S01]  /*05c0*/  IMAD.X R20, RZ, RZ, R20, P0 ;  /* 0x000000ffff147224 */ /* 0x000fe200000e0614 */
[----:B------:R-:W-:Y:S07]  /*05d0*/  @P2 BRA `(.L_x_156) ;  /* 0xfffffffc005c2947 */ /* 0x000fee000383ffff */
.L_x_153:
[----:B------:R-:W-:Y:S05]  /*05e0*/  BSYNC.RECONVERGENT B2 ;  /* 0x0000000000027941 */ /* 0x000fea0003800200 */
.L_x_152:
[----:B------:R-:W-:-:S13]  /*05f0*/  ISETP.GE.U32.AND P0, PT, R21, 0x300, PT ;  /* 0x000003001500780c */ /* 0x000fda0003f06070 */
[----:B------:R-:W-:Y:S05]  /*0600*/  @!P0 BRA `(.L_x_151) ;  /* 0x0000000400fc8947 */ /* 0x000fea0003800000 */
[----:B------:R-:W0:Y:S01]  /*0610*/  LDC.64 R12, c[0x0][0x380] ;  /* 0x0000e000ff0c7b82 */ /* 0x000e220000000a00 */
[----:B------:R-:W-:-:S07]  /*0620*/  VIADD R9, R9, 0x200 ;  /* 0x0000020009097836 */ /* 0x000fce0000000000 */
[----:B------:R-:W1:Y:S02]  /*0630*/  LDC.64 R14, c[0x0][0x388] ;  /* 0x0000e200ff0e7b82 */ /* 0x000e640000000a00 */
.L_x_165:
[----:B------:R-:W-:-:S05]  /*0640*/  VIADD R10, R9, 0xfffffe00 ;  /* 0xfffffe00090a7836 */ /* 0x000fca0000000000 */
[----:B------:R-:W-:-:S04]  /*0650*/  IADD3 R23, P0, PT, R7, R10, RZ ;  /* 0x0000000a07177210 */ /* 0x000fc80007f1e0ff */
[----:B------:R-:W-:Y:S02]  /*0660*/  LEA.HI.X.SX32 R22, R10, RZ, 0x1, P0 ;  /* 0x000000ff0a167211 */ /* 0x000fe400000f0eff */
[----:B0-----:R-:W-:-:S04]  /*0670*/  LEA R26, P0, R23, R12, 0x3 ;  /* 0x0000000c171a7211 */ /* 0x001fc800078018ff */
[----:B------:R-:W-:-:S05]  /*0680*/  LEA.HI.X R27, R23, R13, R22, 0x3, P0 ;  /* 0x0000000d171b7211 */ /* 0x000fca00000f1c16 */
[----:B------:R-:W2:Y:S04]  /*0690*/  LDG.E.64 R24, desc[UR10][R26.64] ;  /* 0x0000000a1a187981 */ /* 0x000ea8000c1e1b00 */
[----:B-----5:R0:W5:Y:S04]  /*06a0*/  LDG.E.64 R20, desc[UR10][R26.64+0x800] ;  /* 0x0008000a1a147981 */ /* 0x020168000c1e1b00 */
[----:B------:R0:W5:Y:S04]  /*06b0*/  LDG.E.64 R10, desc[UR10][R26.64+0x1000] ;  /* 0x0010000a1a0a7981 */ /* 0x000168000c1e1b00 */
[----:B------:R0:W5:Y:S01]  /*06c0*/  LDG.E.64 R18, desc[UR10][R26.64+0x1800] ;  /* 0x0018000a1a127981 */ /* 0x000162000c1e1b00 */
[----:B------:R-:W-:Y:S01]  /*06d0*/  IMAD.MOV.U32 R16, RZ, RZ, -0x654350b8 ;  /* 0x9abcaf48ff107424 */ /* 0x000fe200078e00ff */
[----:B-1----:R-:W-:Y:S01]  /*06e0*/  IADD3 R31, P1, PT, R23, R14, RZ ;  /* 0x0000000e171f7210 */ /* 0x002fe20007f3e0ff */
[----:B------:R-:W-:Y:S01]  /*06f0*/  IMAD.MOV.U32 R17, RZ, RZ, 0x3e7ad7f2 ;  /* 0x3e7ad7f2ff117424 */ /* 0x000fe200078e00ff */
[----:B------:R-:W-:Y:S01]  /*0700*/  BSSY.RECONVERGENT B2, `(.L_x_157) ;  /* 0x0000019000027945 */ /* 0x000fe20003800200 */
[----:B------:R-:W-:-:S02]  /*0710*/  VIADD R28, R9, 0xffffff00 ;  /* 0xffffff00091c7836 */ /* 0x000fc40000000000 */
[----:B------:R-:W-:Y:S02]  /*0720*/  IMAD.X R33, R22, 0x1, R15, P1 ;  /* 0x0000000116217824 */ /* 0x000fe400008e060f */
[----:B------:R-:W-:Y:S02]  /*0730*/  IMAD.MOV.U32 R29, RZ, RZ, R31 ;  /* 0x000000ffff1d7224 */ /* 0x000fe400078e001f */
[----:B------:R-:W-:Y:S01]  /*0740*/  IMAD.MOV.U32 R30, RZ, RZ, R33 ;  /* 0x000000ffff1e7224 */ /* 0x000fe200078e0021 */
[----:B--2---:R-:W-:Y:S01]  /*0750*/  DSETP.LT.AND P2, PT, |R2|, |R24|, PT ;  /* 0x400000180200722a */ /* 0x004fe20003f41200 */
[----:B------:R-:W-:Y:S01]  /*0760*/  IMAD.MOV.U32 R22, RZ, RZ, R24 ;  /* 0x000000ffff167224 */ /* 0x000fe200078e0018 */
[----:B------:R-:W-:Y:S01]  /*0770*/  DSETP.GE.AND P0, PT, |R24|, R16, PT ;  /* 0x000000101800722a */ /* 0x000fe20003f06200 */
[----:B------:R-:W-:-:S13]  /*0780*/  IMAD.MOV.U32 R23, RZ, RZ, R25 ;  /* 0x000000ffff177224 */ /* 0x000fda00078e0019 */
        /* <DEDUP_REMOVED lines=16> */
.L_x_158:
[----:B------:R-:W-:Y:S05]  /*0890*/  BSYNC.RECONVERGENT B2 ;  /* 0x0000000000027941 */ /* 0x000fea0003800200 */
.L_x_157:
[----:B-----5:R-:W-:Y:S01]  /*08a0*/  DSETP.GE.AND P0, PT, |R20|, R16, PT ;  /* 0x000000101400722a */ /* 0x020fe20003f06200 */
[----:B------:R-:W-:Y:S01]  /*08b0*/  SHF.R.S32.HI R2, RZ, 0x1f, R28 ;  /* 0x0000001fff027819 */ /* 0x000fe2000001141c */
[----:B------:R-:W-:Y:S01]  /*08c0*/  DSETP.LT.AND P3, PT, |R22|, |R20|, PT ;  /* 0x400000141600722a */ /* 0x000fe20003f61200 */
[----:B------:R-:W-:Y:S01]  /*08d0*/  IADD3 R28, P1, P2, R28, R14, R7 ;  /* 0x0000000e1c1c7210 */ /* 0x000fe20007a3e007 */
[----:B------:R-:W-:Y:S01]  /*08e0*/  BSSY.RECONVERGENT B2, `(.L_x_159) ;  /* 0x0000016000027945 */ /* 0x000fe20003800200 */
[----:B------:R-:W-:Y:S02]  /*08f0*/  IMAD.MOV.U32 R3, RZ, RZ, R21 ;  /* 0x000000ffff037224 */ /* 0x000fe400078e0015 */
[----:B------:R-:W-:Y:S01]  /*0900*/  IADD3.X R27, PT, PT, R2, R15, RZ, P1, P2 ;  /* 0x0000000f021b7210 */ /* 0x000fe20000fe44ff */
[----:B------:R-:W-:Y:S02]  /*0910*/  IMAD.MOV.U32 R24, RZ, RZ, R28 ;  /* 0x000000ffff187224 */ /* 0x000fe400078e001c */
[----:B------:R-:W-:Y:S01]  /*0920*/  IMAD.MOV.U32 R2, RZ, RZ, R20 ;  /* 0x000000ffff027224 */ /* 0x000fe200078e0014 */
[----:B------:R-:W-:-:S05]  /*0930*/  MOV R25, R27 ;  /* 0x0000001b00197202 */ /* 0x000fca0000000f00 */
        /* <DEDUP_REMOVED lines=16> */
.L_x_160:
[----:B------:R-:W-:Y:S05]  /*0a40*/  BSYNC.RECONVERGENT B2 ;  /* 0x0000000000027941 */ /* 0x000fea0003800200 */
.L_x_159:
[----:B------:R-:W-:Y:S01]  /*0a50*/  DSETP.GE.AND P0, PT, |R10|, R16, PT ;  /* 0x000000100a00722a */ /* 0x000fe20003f06200 */
[----:B------:R-:W-:Y:S01]  /*0a60*/  SHF.R.S32.HI R8, RZ, 0x1f, R9 ;  /* 0x0000001fff087819 */ /* 0x000fe20000011409 */
[----:B------:R-:W-:Y:S01]  /*0a70*/  DSETP.LT.AND P6, PT, |R2|, |R10|, PT ;  /* 0x4000000a0200722a */ /* 0x000fe20003fc1200 */
[CC--:B------:R-:W-:Y:S01]  /*0a80*/  IADD3 R27, P1, P5, R9.reuse, R14.reuse, R7 ;  /* 0x0000000e091b7210 */ /* 0x0c0fe20007d3e007 */
[----:B------:R-:W-:Y:S01]  /*0a90*/  VIADD R6, R9, 0x100 ;  /* 0x0000010009067836 */ /* 0x000fe20000000000 */
[----:B------:R-:W-:Y:S01]  /*0aa0*/  BSSY.RECONVERGENT B2, `(.L_x_161) ;  /* 0x0000019000027945 */ /* 0x000fe20003800200 */
[----:B------:R-:W-:Y:S01]  /*0ab0*/  DSETP.GE.AND P4, PT, |R18|, R16, PT ;  /* 0x000000101200722a */ /* 0x000fe20003f86200 */
[----:B------:R-:W-:Y:S01]  /*0ac0*/  IADD3.X R8, PT, PT, R8, R15, RZ, P1, P5 ;  /* 0x0000000f08087210 */ /* 0x000fe20000fea4ff */
[----:B------:R-:W-:Y:S01]  /*0ad0*/  IMAD.MOV.U32 R22, RZ, RZ, R27 ;  /* 0x000000ffff167224 */ /* 0x000fe200078e001b */
[----:B------:R-:W-:Y:S01]  /*0ae0*/  IADD3 R29, P2, P3, R6, R14, R7 ;  /* 0x0000000e061d7210 */ /* 0x000fe20007b5e007 */
[----:B------:R-:W-:Y:S01]  /*0af0*/  IMAD.MOV.U32 R20, RZ, RZ, R10 ;  /* 0x000000ffff147224 */ /* 0x000fe200078e000a */
[----:B------:R-:W-:Y:S01]  /*0b00*/  SHF.R.S32.HI R6, RZ, 0x1f, R6 ;  /* 0x0000001fff067819 */ /* 0x000fe20000011406 */
[----:B------:R-:W-:-:S02]  /*0b10*/  IMAD.MOV.U32 R23, RZ, RZ, R8 ;  /* 0x000000ffff177224 */ /* 0x000fc400078e0008 */
[----:B------:R-:W-:Y:S02]  /*0b20*/  IMAD.MOV.U32 R21, RZ, RZ, R11 ;  /* 0x000000ffff157224 */ /* 0x000fe400078e000b */
[----:B------:R-:W-:Y:S06]  /*0b30*/  @P0 BRA P6, `(.L_x_162) ;  /* 0x00000000003c0947 */ /* 0x000fec0003000000 */
        /* <DEDUP_REMOVED lines=15> */
.L_x_162:
[----:B------:R-:W-:Y:S05]  /*0c30*/  BSYNC.RECONVERGENT B2 ;  /* 0x0000000000027941 */ /* 0x000fea0003800200 */
.L_x_161:
[----:B------:R-:W-:Y:S01]  /*0c40*/  DSETP.LT.AND P0, PT, |R20|, |R18|, PT ;  /* 0x400000121400722a */ /* 0x000fe20003f01200 */
[----:B------:R-:W-:Y:S01]  /*0c50*/  IADD3.X R10, PT, PT, R6, R15, RZ, P2, P3 ;  /* 0x0000000f060a7210 */ /* 0x000fe200017e64ff */
[----:B------:R-:W-:Y:S01]  /*0c60*/  BSSY.RECONVERGENT B2, `(.L_x_163) ;  /* 0x0000015000027945 */ /* 0x000fe20003800200 */
[----:B------:R-:W-:Y:S02]  /*0c70*/  IMAD.MOV.U32 R8, RZ, RZ, R29 ;  /* 0x000000ffff087224 */ /* 0x000fe400078e001d */
[----:B------:R-:W-:Y:S02]  /*0c80*/  IMAD.MOV.U32 R2, RZ, RZ, R18 ;  /* 0x000000ffff027224 */ /* 0x000fe400078e0012 */
[----:B------:R-:W-:Y:S02]  /*0c90*/  IMAD.MOV.U32 R6, RZ, RZ, R10 ;  /* 0x000000ffff067224 */ /* 0x000fe400078e000a */
[----:B------:R-:W-:-:S05]  /*0ca0*/  IMAD.MOV.U32 R3, RZ, RZ, R19 ;  /* 0x000000ffff037224 */ /* 0x000fca00078e0013 */
[----:B------:R-:W-:Y:S05]  /*0cb0*/  @P4 BRA P0, `(.L_x_164) ;  /* 0x00000000003c4947 */ /* 0x000fea0000000000 */
[----:B------:R-:W-:Y:S01]  /*0cc0*/  DSETP.GE.AND P1, PT, |R20|, R16, PT ;  /* 0x000000101400722a */ /* 0x000fe20003f26200 */
[----:B------:R-:W-:Y:S01]  /*0cd0*/  IMAD.MOV.U32 R8, RZ, RZ, R22 ;  /* 0x000000ffff087224 */ /* 0x000fe200078e0016 */
[----:B------:R-:W-:Y:S01]  /*0ce0*/  DSETP.GEU.AND P0, PT, |R18|, |R20|, PT ;  /* 0x400000141200722a */ /* 0x000fe20003f0e200 */
[----:B------:R-:W-:Y:S01]  /*0cf0*/  IMAD.MOV.U32 R6, RZ, RZ, R23 ;  /* 0x000000ffff067224 */ /* 0x000fe200078e0017 */
[----:B------:R-:W-:Y:S01]  /*0d00*/  MOV R3, R21 ;  /* 0x0000001500037202 */ /* 0x000fe20000000f00 */
[----:B------:R-:W-:-:S11]  /*0d10*/  IMAD.MOV.U32 R2, RZ, RZ, R20 ;  /* 0x000000ffff027224 */ /* 0x000fd600078e0014 */
        /* <DEDUP_REMOVED lines=9> */
.L_x_164:
[----:B------:R-:W-:Y:S05]  /*0db0*/  BSYNC.RECONVERGENT B2 ;  /* 0x0000000000027941 */ /* 0x000fea0003800200 */
.L_x_163:
[C---:B------:R-:W-:Y:S02]  /*0dc0*/  VIADD R11, R9.reuse, 0x200 ;  /* 0x00000200090b7836 */ /* 0x040fe40000000000 */
[----:B------:R-:W-:-:S03]  /*0dd0*/  VIADD R9, R9, 0x400 ;  /* 0x0000040009097836 */ /* 0x000fc60000000000 */
[----:B------:R-:W-:-:S13]  /*0de0*/  ISETP.GE.AND P0, PT, R11, R4, PT ;  /* 0x000000040b00720c */ /* 0x000fda0003f06270 */
[----:B------:R-:W-:Y:S05]  /*0df0*/  @!P0 BRA `(.L_x_165) ;  /* 0xfffffff800108947 */ /* 0x000fea000383ffff */
.L_x_151:
[----:B------:R-:W-:Y:S05]  /*0e00*/  BSYNC.RECONVERGENT B1 ;  /* 0x0000000000017941 */ /* 0x000fea0003800200 */
.L_x_150:
[----:B------:R-:W-:-:S13]  /*0e10*/  ISETP.GE.AND P0, PT, R4, 0x100, PT ;  /* 0x000001000400780c */ /* 0x000fda0003f06270 */
[----:B------:R-:W-:Y:S05]  /*0e20*/  @!P0 BRA `(.L_x_166) ;  /* 0x0000001400e08947 */ /* 0x000fea0003800000 */
[----:B------:R-:W0:Y:S01]  /*0e30*/  S2R R4, SR_LANEID ;  /* 0x0000000000047919 */ /* 0x000e220000000000 */
[----:B------:R-:W-:Y:S01]  /*0e40*/  BSSY.RECONVERGENT B1, `(.L_x_167) ;  /* 0x0000023000017945 */ /* 0x000fe20003800200 */
[----:B------:R-:W-:Y:S01]  /*0e50*/  IMAD.MOV.U32 R16, RZ, RZ, R8 ;  /* 0x000000ffff107224 */ /* 0x000fe200078e0008 */
[----:B-----5:R1:W2:Y:S01]  /*0e60*/  SHFL.DOWN PT, R12, R2, 0x1, 0x1f ;  /* 0x08201f00020c7f89 */ /* 0x0202a200000e0000 */
        /* <DEDUP_REMOVED lines=32> */
.L_x_168:
[----:B------:R-:W-:Y:S05]  /*1070*/  BSYNC.RECONVERGENT B1 ;  /* 0x0000000000017941 */ /* 0x000fea0003800200 */
.L_x_167:
        /* <DEDUP_REMOVED lines=13> */
[----:B------:R-:W-:Y:S01]  /*1150*/  IMAD.MOV.U32 R9, RZ, RZ, 0x3e7ad7f2 ;  /* 0x3e7ad7f2ff097424 */ /* 0x000fe200078e00ff */
[----:B---3--:R-:W-:Y:S01]  /*1160*/  MOV R12, R15 ;  /* 0x0000000f000c7202 */ /* 0x008fe20000000f00 */
[----:B----4-:R-:W-:Y:S02]  /*1170*/  IMAD.MOV.U32 R13, RZ, RZ, R14 ;  /* 0x000000ffff0d7224 */ /* 0x010fe400078e000e */
[----:B------:R-:W-:Y:S02]  /*1180*/  IMAD.MOV.U32 R2, RZ, RZ, R6 ;  /* 0x000000ffff027224 */ /* 0x000fe400078e0006 */
[----:B------:R-:W-:Y:S01]  /*1190*/  DSETP.GE.AND P0, PT, |R6|, R8, PT ;  /* 0x000000080600722a */ /* 0x000fe20003f06200 */
[----:B------:R-:W-:-:S13]  /*11a0*/  IMAD.MOV.U32 R3, RZ, RZ, R7 ;  /* 0x000000ffff037224 */ /* 0x000fda00078e0007 */
        /* <DEDUP_REMOVED lines=16> */
.L_x_170:
[----:B------:R-:W-:Y:S05]  /*12b0*/  BSYNC.RECONVERGENT B1 ;  /* 0x0000000000017941 */ /* 0x000fea0003800200 */
.L_x_169:
[----:B------:R-:W-:Y:S01]  /*12c0*/  ISETP.GT.AND P0, PT, R4, 0x1b, PT ;  /* 0x0000001b0400780c */ /* 0x000fe20003f04270 */
[----:B------:R0:W2:Y:S01]  /*12d0*/  SHFL.DOWN PT, R8, R2, 0x4, 0x1f ;  /* 0x08801f0002087f89 */ /* 0x0000a200000e0000 */
[----:B------:R-:W-:Y:S01]  /*12e0*/  BSSY.RECONVERGENT B1, `(.L_x_171) ;  /* 0x0000021000017945 */ /* 0x000fe20003800200 */
[----:B----4-:R-:W-:Y:S02]  /*12f0*/  IMAD.MOV.U32 R14, RZ, RZ, R12 ;  /* 0x000000ffff0e7224 */ /* 0x010fe400078e000c */
[----:B------:R4:W4:Y:S01]  /*1300*/  SHFL.DOWN PT, R9, R3, 0x4, 0x1f ;  /* 0x08801f0003097f89 */ /* 0x00092200000e0000 */
[----:B---3--:R-:W-:Y:S02]  /*1310*/  IMAD.MOV.U32 R15, RZ, RZ, R13 ;  /* 0x000000ffff0f7224 */ /* 0x008fe400078e000d */
[----:B-1----:R-:W-:Y:S01]  /*1320*/  IMAD.MOV.U32 R6, RZ, RZ, R2 ;  /* 0x000000ffff067224 */ /* 0x002fe200078e0002 */
[----:B0-----:R0:W1:Y:S01]  /*1330*/  SHFL.DOWN PT, R17, R12, 0x4, 0x1f ;  /* 0x08801f000c117f89 */ /* 0x00106200000e0000 */
[----:B--2---:R-:W-:-:S03]  /*1340*/  IMAD.MOV.U32 R7, RZ, RZ, R3 ;  /* 0x000000ffff077224 */ /* 0x004fc600078e0003 */
[----:B------:R0:W2:Y:S01]  /*1350*/  SHFL.DOWN PT, R16, R13, 0x4, 0x1f ;  /* 0x08801f000d107f89 */ /* 0x0000a200000e0000 */
[----:B------:R-:W-:Y:S05]  /*1360*/  @P0 BRA `(.L_x_172) ;  /* 0x0000000000600947 */ /* 0x000fea0003800000 */
[----:B------:R-:W-:Y:S01]  /*1370*/  IMAD.MOV.U32 R10, RZ, RZ, -0x654350b8 ;  /* 0x9abcaf48ff0a7424 */ /* 0x000fe200078e00ff */
[----:B----4-:R-:W-:Y:S01]  /*1380*/  DSETP.LT.AND P1, PT, |R2|, |R8|, PT ;  /* 0x400000080200722a */ /* 0x010fe20003f21200 */
[----:B------:R-:W-:Y:S02]  /*1390*/  IMAD.MOV.U32 R11, RZ, RZ, 0x3e7ad7f2 ;  /* 0x3e7ad7f2ff0b7424 */ /* 0x000fe400078e00ff */
[----:B-1----:R-:W-:Y:S02]  /*13a0*/  IMAD.MOV.U32 R14, RZ, RZ, R17 ;  /* 0x000000ffff0e7224 */ /* 0x002fe400078e0011 */
[----:B--2---:R-:W-:Y:S02]  /*13b0*/  IMAD.MOV.U32 R15, RZ, RZ, R16 ;  /* 0x000000ffff0f7224 */ /* 0x004fe400078e0010 */
        /* <DEDUP_REMOVED lines=19> */
.L_x_172:
[----:B------:R-:W-:Y:S05]  /*14f0*/  BSYNC.RECONVERGENT B1 ;  /* 0x0000000000017941 */ /* 0x000fea0003800200 */
.L_x_171:
[----:B------:R-:W-:Y:S01]  /*1500*/  ISETP.GT.AND P0, PT, R4, 0x17, PT ;  /* 0x000000170400780c */ /* 0x000fe20003f04270 */
[----:B------:R3:W3:Y:S01]  /*1510*/  SHFL.DOWN PT, R8, R6, 0x8, 0x1f ;  /* 0x09001f0006087f89 */ /* 0x0006e200000e0000 */
[----:B------:R-:W-:Y:S01]  /*1520*/  BSSY.RECONVERGENT B1, `(.L_x_173) ;  /* 0x0000021000017945 */ /* 0x000fe20003800200 */
[----:B0-----:R-:W-:Y:S01]  /*1530*/  IMAD.MOV.U32 R12, RZ, RZ, R14 ;  /* 0x000000ffff0c7224 */ /* 0x001fe200078e000e */
[----:B------:R-:W-:Y:S01]  /*1540*/  MOV R13, R15 ;  /* 0x0000000f000d7202 */ /* 0x000fe20000000f00 */
[----:B----4-:R0:W4:Y:S01]  /*1550*/  SHFL.DOWN PT, R9, R7, 0x8, 0x1f ;  /* 0x09001f0007097f89 */ /* 0x01012200000e0000 */
[----:B------:R-:W-:Y:S02]  /*1560*/  IMAD.MOV.U32 R2, RZ, RZ, R6 ;  /* 0x000000ffff027224 */ /* 0x000fe400078e0006 */
[----:B------:R-:W-:Y:S01]  /*1570*/  IMAD.MOV.U32 R3, RZ, RZ, R7 ;  /* 0x000000ffff037224 */ /* 0x000fe200078e0007 */
[----:B-1----:R0:W1:Y:S04]  /*1580*/  SHFL.DOWN PT, R17, R14, 0x8, 0x1f ;  /* 0x09001f000e117f89 */ /* 0x00206800000e0000 */
[----:B--2---:R0:W2:Y:S01]  /*1590*/  SHFL.DOWN PT, R16, R15, 0x8, 0x1f ;  /* 0x09001f000f107f89 */ /* 0x0040a200000e0000 */
[----:B------:R-:W-:Y:S05]  /*15a0*/  @P0 BRA `(.L_x_174) ;  /* 0x0000000000600947 */ /* 0x000fea0003800000 */
[----:B------:R-:W-:Y:S01]  /*15b0*/  IMAD.MOV.U32 R10, RZ, RZ, -0x654350b8 ;  /* 0x9abcaf48ff0a7424 */ /* 0x000fe200078e00ff */
[----:B---34-:R-:W-:Y:S01]  /*15c0*/  DSETP.LT.AND P1, PT, |R6|, |R8|, PT ;  /* 0x400000080600722a */ /* 0x018fe20003f21200 */
        /* <DEDUP_REMOVED lines=22> */
.L_x_174:
[----:B------:R-:W-:Y:S05]  /*1730*/  BSYNC.RECONVERGENT B1 ;  /* 0x0000000000017941 */ /* 0x000fea0003800200 */
.L_x_173:
[----:B------:R-:W-:Y:S01]  /*1740*/  ISETP.GT.AND P0, PT, R4, 0xf, PT ;  /* 0x0000000f0400780c */ /* 0x000fe20003f04270 */
[----:B---3--:R3:W1:Y:S01]  /*1750*/  SHFL.DOWN PT, R6, R2, 0x10, 0x1f ;  /* 0x0a001f0002067f89 */ /* 0x00866200000e0000 */
[----:B------:R-:W-:Y:S01]  /*1760*/  BSSY.RECONVERGENT B1, `(.L_x_175) ;  /* 0x0000021000017945 */ /* 0x000fe20003800200 */
[----:B------:R-:W-:Y:S02]  /*1770*/  IMAD.MOV.U32 R20, RZ, RZ, R12 ;  /* 0x000000ffff147224 */ /* 0x000fe400078e000c */
[----:B0-----:R3:W0:Y:S01]  /*1780*/  SHFL.DOWN PT, R7, R3, 0x10, 0x1f ;  /* 0x0a001f0003077f89 */ /* 0x00162200000e0000 */
[----:B------:R-:W-:Y:S02]  /*1790*/  IMAD.MOV.U32 R21, RZ, RZ, R13 ;  /* 0x000000ffff157224 */ /* 0x000fe400078e000d */
[----:B------:R-:W-:Y:S01]  /*17a0*/  IMAD.MOV.U32 R18, RZ, RZ, R2 ;  /* 0x000000ffff127224 */ /* 0x000fe200078e0002 */
[----:B------:R3:W0:Y:S01]  /*17b0*/  SHFL.DOWN PT, R11, R12, 0x10, 0x1f ;  /* 0x0a001f000c0b7f89 */ /* 0x00062200000e0000 */
[----:B------:R-:W-:-:S03]  /*17c0*/  IMAD.MOV.U32 R19, RZ, RZ, R3 ;  /* 0x000000ffff137224 */ /* 0x000fc600078e0003 */
[----:B------:R3:W0:Y:S01]  /*17d0*/  SHFL.DOWN PT, R10, R13, 0x10, 0x1f ;  /* 0x0a001f000d0a7f89 */ /* 0x00062200000e0000 */
[----:B------:R-:W-:Y:S05]  /*17e0*/  @P0 BRA `(.L_x_176) ;  /* 0x0000000000600947 */ /* 0x000fea0003800000 */
[----:B------:R-:W-:Y:S01]  /*17f0*/  IMAD.MOV.U32 R8, RZ, RZ, -0x654350b8 ;  /* 0x9abcaf48ff087424 */ /* 0x000fe200078e00ff */
[----:B01----:R-:W-:Y:S01]  /*1800*/  DSETP.LT.AND P1, PT, |R2|, |R6|, PT ;  /* 0x400000060200722a */ /* 0x003fe20003f21200 */
        /* <DEDUP_REMOVED lines=8> */
[----:B------:R-:W-:Y:S01]  /*1890*/  MOV R20, R12 ;  /* 0x0000000c00147202 */ /* 0x000fe20000000f00 */
        /* <DEDUP_REMOVED lines=13> */
.L_x_176:
[----:B------:R-:W-:Y:S05]  /*1970*/  BSYNC.RECONVERGENT B1 ;  /* 0x0000000000017941 */ /* 0x000fea0003800200 */
.L_x_175:
[----:B------:R-:W-:Y:S01]  /*1980*/  ISETP.NE.AND P0, PT, R4, RZ, PT ;  /* 0x000000ff0400720c */ /* 0x000fe20003f05270 */
[----:B------:R-:W-:-:S12]  /*1990*/  BSSY.RECONVERGENT B1, `(.L_x_177) ;  /* 0x000000a000017945 */ /* 0x000fd80003800200 */
[----:B------:R-:W-:Y:S05]  /*19a0*/  @P0 BRA `(.L_x_178) ;  /* 0x0000000000200947 */ /* 0x000fea0003800000 */
[----:B------:R-:W5:Y:S01]  /*19b0*/  S2R R4, SR_CgaCtaId ;  /* 0x0000000000047919 */ /* 0x000f620000008800 */
[----:B---3--:R-:W-:Y:S02]  /*19c0*/  MOV R3, 0x400 ;  /* 0x0000040000037802 */ /* 0x008fe40000000f00 */
[----:B------:R-:W-:-:S04]  /*19d0*/  SHF.R.U32.HI R2, RZ, 0x1, R5 ;  /* 0x00000001ff027819 */ /* 0x000fc80000011605 */
[----:B------:R-:W-:Y:S02]  /*19e0*/  LOP3.LUT R2, R2, 0x1f0, RZ, 0xc0, !PT ;  /* 0x000001f002027812 */ /* 0x000fe400078ec0ff */
[----:B-----5:R-:W-:-:S05]  /*19f0*/  LEA R3, R4, R3, 0x18 ;  /* 0x0000000304037211 */ /* 0x020fca00078ec0ff */
[----:B------:R-:W-:-:S05]  /*1a00*/  IMAD.IADD R3, R2, 0x1, R3 ;  /* 0x0000000102037824 */ /* 0x000fca00078e0203 */
[----:B------:R3:W-:Y:S04]  /*1a10*/  STS.64 [R3+0x10], R20 ;  /* 0x0000101403007388 */ /* 0x0007e80000000a00 */
[----:B------:R3:W-:Y:S02]  /*1a20*/  STS.64 [R3+0x8], R18 ;  /* 0x0000081203007388 */ /* 0x0007e40000000a00 */
.L_x_178:
[----:B------:R-:W-:Y:S05]  /*1a30*/  BSYNC.RECONVERGENT B1 ;  /* 0x0000000000017941 */ /* 0x000fea0003800200 */
.L_x_177:
[----:B------:R-:W-:Y:S01]  /*1a40*/  BAR.SYNC.DEFER_BLOCKING 0x0 ;  /* 0x0000000000007b1d */ /* 0x000fe20000010000 */
[----:B------:R-:W-:-:S13]  /*1a50*/  ISETP.NE.AND P1, PT, R5, RZ, PT ;  /* 0x000000ff0500720c */ /* 0x000fda0003f25270 */
[----:B------:R-:W-:Y:S05]  /*1a60*/  @P1 BRA `(.L_x_179) ;  /* 0x0000005400fc1947 */ /* 0x000fea0003800000 */
[----:B---3--:R-:W3:Y:S01]  /*1a70*/  S2R R3, SR_CgaCtaId ;  /* 0x0000000000037919 */ /* 0x008ee20000008800 */
[----:B------:R-:W-:Y:S01]  /*1a80*/  MOV R28, 0x400 ;  /* 0x00000400001c7802 */ /* 0x000fe20000000f00 */
[----:B------:R-:W-:Y:S01]  /*1a90*/  IMAD.MOV.U32 R2, RZ, RZ, -0x654350b8 ;  /* 0x9abcaf48ff027424 */ /* 0x000fe200078e00ff */
[----:B------:R-:W-:Y:S02]  /*1aa0*/  BSSY.RECONVERGENT B1, `(.L_x_180) ;  /* 0x000001f000017945 */ /* 0x000fe40003800200 */
[----:B---3--:R-:W-:Y:S01]  /*1ab0*/  LEA R28, R3, R28, 0x18 ;  /* 0x0000001c031c7211 */ /* 0x008fe200078ec0ff */
[----:B------:R-:W-:-:S04]  /*1ac0*/  IMAD.MOV.U32 R3, RZ, RZ, 0x3e7ad7f2 ;  /* 0x3e7ad7f2ff037424 */ /* 0x000fc800078e00ff */
[----:B------:R-:W3:Y:S04]  /*1ad0*/  LDS.64 R26, [R28+0x18] ;  /* 0x000018001c1a7984 */ /* 0x000ee80000000a00 */
[----:B------:R-:W5:Y:S04]  /*1ae0*/  LDS.128 R12, [R28+0x20] ;  /* 0x000020001c0c7984 */ /* 0x000f680000000c00 */
[----:B-12---:R1:W2:Y:S04]  /*1af0*/  LDS.64 R16, [R28+0x80] ;  /* 0x000080001c107984 */ /* 0x0062a80000000a00 */
[----:B0-----:R1:W0:Y:S04]  /*1b00*/  LDS.128 R4, [R28+0x30] ;  /* 0x000030001c047984 */ /* 0x0012280000000c00 */
[----:B----4-:R1:W4:Y:S01]  /*1b10*/  LDS.128 R8, [R28+0x40] ;  /* 0x000040001c087984 */ /* 0x0103220000000c00 */
[----:B---3--:R-:W-:Y:S01]  /*1b20*/  DSETP.LT.AND P2, PT, |R18|, |R26|, PT ;  /* 0x4000001a1200722a */ /* 0x008fe20003f41200 */
[----:B------:R-:W-:Y:S01]  /*1b30*/  IMAD.MOV.U32 R22, RZ, RZ, R26 ;  /* 0x000000ffff167224 */ /* 0x000fe200078e001a */
[--C-:B------:R-:W-:Y:S01]  /*1b40*/  DSETP.GE.AND P0, PT, |R26|, R2.reuse, PT ;  /* 0x000000021a00722a */ /* 0x100fe20003f06200 */
[----:B------:R-:W-:Y:S01]  /*1b50*/  IMAD.MOV.U32 R23, RZ, RZ, R27 ;  /* 0x000000ffff177224 */ /* 0x000fe200078e001b */
[----:B-----5:R-:W-:Y:S01]  /*1b60*/  DSETP.GE.AND P3, PT, |R14|, R2, PT ;  /* 0x000000020e00722a */ /* 0x020fe20003f66200 */
[----:B------:R-:W-:-:S02]  /*1b70*/  IMAD.MOV.U32 R24, RZ, RZ, R12 ;  /* 0x000000ffff187224 */ /* 0x000fc400078e000c */
[----:B------:R-:W-:-:S09]  /*1b80*/  IMAD.MOV.U32 R25, RZ, RZ, R13 ;  /* 0x000000ffff197224 */ /* 0x000fd200078e000d */
[----:B012-4-:R-:W-:Y:S05]  /*1b90*/  @P0 BRA P2, `(.L_x_181) ;  /* 0x00000000003c0947 */ /* 0x017fea0001000000 */
        /* <DEDUP_REMOVED lines=15> */
.L_x_181:
[----:B------:R-:W-:Y:S05]  /*1c90*/  BSYNC.RECONVERGENT B1 ;  /* 0x0000000000017941 */ /* 0x000fea0003800200 */
.L_x_180:
        /* <DEDUP_REMOVED lines=22> */
.L_x_183:
[----:B------:R-:W-:Y:S05]  /*1e00*/  BSYNC.RECONVERGENT B1 ;  /* 0x0000000000017941 */ /* 0x000fea0003800200 */
.L_x_182:
[----:B------:R0:W1:Y:S01]  /*1e10*/  LDS.128 R20, [R28+0x50] ;  /* 0x000050001c147984 */ /* 0x0000620000000c00 */
[----:B------:R-:W-:Y:S01]  /*1e20*/  DSETP.GE.AND P0, PT, |R6|, R2, PT ;  /* 0x000000020600722a */ /* 0x000fe20003f06200 */
[----:B------:R-:W-:Y:S01]  /*1e30*/  BSSY.RECONVERGENT B1, `(.L_x_184) ;  /* 0x0000019000017945 */ /* 0x000fe20003800200 */
[----:B------:R-:W-:Y:S01]  /*1e40*/  DSETP.LT.AND P2, PT, |R18|, |R6|, PT ;  /* 0x400000061200722a */ /* 0x000fe20003f41200 */
[----:B------:R0:W2:Y:S01]  /*1e50*/  LDS.128 R24, [R28+0x60] ;  /* 0x000060001c187984 */ /* 0x0000a20000000c00 */
[----:B------:R-:W-:Y:S01]  /*1e60*/  DSETP.GE.AND P4, PT, |R10|, R2, PT ;  /* 0x000000020a00722a */ /* 0x000fe20003f86200 */
[----:B------:R-:W-:Y:S01]  /*1e70*/  MOV R4, R6 ;  /* 0x0000000600047202 */ /* 0x000fe20000000f00 */
[----:B------:R-:W-:Y:S01]  /*1e80*/  IMAD.MOV.U32 R5, RZ, RZ, R7 ;  /* 0x000000ffff057224 */ /* 0x000fe200078e0007 */
[----:B------:R0:W3:Y:S01]  /*1e90*/  LDS.128 R12, [R28+0x70] ;  /* 0x000070001c0c7984 */ /* 0x0000e20000000c00 */
        /* <DEDUP_REMOVED lines=18> */
.L_x_185:
[----:B------:R-:W-:Y:S05]  /*1fc0*/  BSYNC.RECONVERGENT B1 ;  /* 0x0000000000017941 */ /* 0x000fea0003800200 */
.L_x_184:
[----:B------:R-:W-:Y:S01]  /*1fd0*/  DSETP.LT.AND P0, PT, |R4|, |R10|, PT ;  /* 0x4000000a0400722a */ /* 0x000fe20003f01200 */
[----:B------:R-:W-:Y:S01]  /*1fe0*/  BSSY.RECONVERGENT B1, `(.L_x_186) ;  /* 0x0000016000017945 */ /* 0x000fe20003800200 */
[----:B-1----:R-:W-:Y:S01]  /*1ff0*/  DSETP.GE.AND P3, PT, |R22|, R2, PT ;  /* 0x000000021600722a */ /* 0x002fe20003f66200 */
        /* <DEDUP_REMOVED lines=20> */
.L_x_187:
[----:B------:R-:W-:Y:S05]  /*2140*/  BSYNC.RECONVERGENT B1 ;  /* 0x0000000000017941 */ /* 0x000fea0003800200 */
.L_x_186:
[----:B------:R-:W-:Y:S01]  /*2150*/  DSETP.LT.AND P0, PT, |R6|, |R22|, PT ;  /* 0x400000160600722a */ /* 0x000fe20003f01200 */
[----:B------:R-:W-:Y:S01]  /*2160*/  BSSY.RECONVERGENT B1, `(.L_x_188) ;  /* 0x0000016000017945 */ /* 0x000fe20003800200 */
[----:B--2---:R-:W-:Y:S01]  /*2170*/  DSETP.GE.AND P4, PT, |R26|, R2, PT ;  /* 0x000000021a00722a */ /* 0x004fe20003f86200 */
        /* <DEDUP_REMOVED lines=20> */
.L_x_189:
[----:B------:R-:W-:Y:S05]  /*22c0*/  BSYNC.RECONVERGENT B1 ;  /* 0x0000000000017941 */ /* 0x000fea0003800200 */
.L_x_188:
        /* <DEDUP_REMOVED lines=23> */
.L_x_191:
[----:B------:R-:W-:Y:S05]  /*2440*/  BSYNC.RECONVERGENT B1 ;  /* 0x0000000000017941 */ /* 0x000fea0003800200 */
.L_x_190:
        /* <DEDUP_REMOVED lines=22> */
.L_x_166:
[----:B------:R-:W0:Y:S01]  /*25b0*/  S2R R7, SR_LANEID ;  /* 0x0000000000077919 */ /* 0x000e220000000000 */
[----:B------:R-:W-:Y:S01]  /*25c0*/  LOP3.LUT R9, R5, 0x3e0, RZ, 0xc0, !PT ;  /* 0x000003e005097812 */ /* 0x000fe200078ec0ff */
[----:B------:R-:W-:Y:S01]  /*25d0*/  BSSY.RECONVERGENT B1, `(.L_x_192) ;  /* 0x0000028000017945 */ /* 0x000fe20003800200 */
[----:B------:R-:W-:Y:S02]  /*25e0*/  IMAD.MOV.U32 R20, RZ, RZ, R8 ;  /* 0x000000ffff147224 */ /* 0x000fe400078e0008 */
[----:B------:R-:W-:Y:S02]  /*25f0*/  IMAD.MOV.U32 R22, RZ, RZ, R6 ;  /* 0x000000ffff167224 */ /* 0x000fe400078e0006 */
[----:B------:R-:W-:Y:S01]  /*2600*/  VIADD R11, R9, 0x20 ;  /* 0x00000020090b7836 */ /* 0x000fe20000000000 */
[----:B------:R-:W-:Y:S01]  /*2610*/  LOP3.LUT R9, RZ, R9, RZ, 0x33, !PT ;  /* 0x00000009ff097212 */ /* 0x000fe200078e33ff */
[----:B-----5:R-:W-:-:S03]  /*2620*/  IMAD.MOV.U32 R10, RZ, RZ, R2 ;  /* 0x000000ffff0a7224 */ /* 0x020fc600078e0002 */
[----:B------:R-:W-:Y:S01]  /*2630*/  ISETP.GT.AND P0, PT, R11, R4, PT ;  /* 0x000000040b00720c */ /* 0x000fe20003f04270 */
[----:B------:R-:W-:Y:S02]  /*2640*/  IMAD.IADD R9, R4, 0x1, R9 ;  /* 0x0000000104097824 */ /* 0x000fe400078e0209 */
        /* <DEDUP_REMOVED lines=8> */
[----:B------:R-:W-:Y:S01]  /*26d0*/  MOV R14, 0x9abcaf48 ;  /* 0x9abcaf48000e7802 */ /* 0x000fe20000000f00 */
[----:B------:R-:W-:Y:S01]  /*26e0*/  IMAD.MOV.U32 R15, RZ, RZ, 0x3e7ad7f2 ;  /* 0x3e7ad7f2ff0f7424 */ /* 0x000fe200078e00ff */
[----:B--23--:R-:W-:Y:S01]  /*26f0*/  DSETP.LT.AND P1, PT, |R2|, |R12|, PT ;  /* 0x4000000c0200722a */ /* 0x00cfe20003f21200 */
        /* <DEDUP_REMOVED lines=21> */
.L_x_193:
[----:B------:R-:W-:Y:S05]  /*2850*/  BSYNC.RECONVERGENT B1 ;  /* 0x0000000000017941 */ /* 0x000fea0003800200 */
.L_x_192:
[----:B------:R-:W-:Y:S01]  /*2860*/  VIADD R2, R7, 0x2 ;  /* 0x0000000207027836 */ /* 0x000fe20000000000 */
[----:B--2---:R1:W2:Y:S01]  /*2870*/  SHFL.DOWN PT, R12, R10, 0x2, R9 ;  /* 0x084000000a0c7989 */ /* 0x0042a200000e0009 */
[----:B------:R-:W-:Y:S01]  /*2880*/  BSSY.RECONVERGENT B1, `(.L_x_194) ;  /* 0x0000022000017945 */ /* 0x000fe20003800200 */
[----:B------:R-:W-:Y:S02]  /*2890*/  IMAD.MOV.U32 R16, RZ, RZ, R20 ;  /* 0x000000ffff107224 */ /* 0x000fe400078e0014 */
[----:B------:R-:W-:Y:S01]  /*28a0*/  ISETP.GT.AND P0, PT, R2, R9, PT ;  /* 0x000000090200720c */ /* 0x000fe20003f04270 */
[----:B---3--:R1:W3:Y:S01]  /*28b0*/  SHFL.DOWN PT, R13, R11, 0x2, R9 ;  /* 0x084000000b0d7989 */ /* 0x0082e200000e0009 */
[----:B------:R-:W-:Y:S02]  /*28c0*/  IMAD.MOV.U32 R18, RZ, RZ, R22 ;  /* 0x000000ffff127224 */ /* 0x000fe400078e0016 */
[----:B------:R-:W-:Y:S01]  /*28d0*/  IMAD.MOV.U32 R2, RZ, RZ, R10 ;  /* 0x000000ffff027224 */ /* 0x000fe200078e000a */
[----:B----4-:R1:W4:Y:S01]  /*28e0*/  SHFL.DOWN PT, R17, R20, 0x2, R9 ;  /* 0x0840000014117989 */ /* 0x01032200000e0009 */
[----:B------:R-:W-:-:S03]  /*28f0*/  IMAD.MOV.U32 R3, RZ, RZ, R11 ;  /* 0x000000ffff037224 */ /* 0x000fc600078e000b */
[----:B0-----:R1:W0:Y:S04]  /*2900*/  SHFL.DOWN PT, R19, R22, 0x2, R9 ;  /* 0x0840000016137989 */ /* 0x00122800000e0009 */
[----:B------:R-:W-:Y:S05]  /*2910*/  @P0 BRA `(.L_x_195) ;  /* 0x0000000000600947 */ /* 0x000fea0003800000 */
        /* <DEDUP_REMOVED lines=24> */
.L_x_195:
[----:B------:R-:W-:Y:S05]  /*2aa0*/  BSYNC.RECONVERGENT B1 ;  /* 0x0000000000017941 */ /* 0x000fea0003800200 */
.L_x_194:
[----:B------:R-:W-:Y:S01]  /*2ab0*/  VIADD R6, R7, 0x4 ;  /* 0x0000000407067836 */ /* 0x000fe20000000000 */
[----:B--2---:R2:W2:Y:S01]  /*2ac0*/  SHFL.DOWN PT, R12, R2, 0x4, R9 ;  /* 0x08800000020c7989 */ /* 0x0044a200000e0009 */
[----:B------:R-:W-:Y:S01]  /*2ad0*/  BSSY.RECONVERGENT B1, `(.L_x_196) ;  /* 0x0000022000017945 */ /* 0x000fe20003800200 */
[----:B------:R-:W-:Y:S02]  /*2ae0*/  IMAD.MOV.U32 R8, RZ, RZ, R18 ;  /* 0x000000ffff087224 */ /* 0x000fe400078e0012 */
[----:B------:R-:W-:Y:S01]  /*2af0*/  ISETP.GT.AND P0, PT, R6, R9, PT ;  /* 0x000000090600720c */ /* 0x000fe20003f04270 */
[----:B---3--:R3:W2:Y:S01]  /*2b00*/  SHFL.DOWN PT, R13, R3, 0x4, R9 ;  /* 0x08800000030d7989 */ /* 0x0086a200000e0009 */
[----:B------:R-:W-:Y:S02]  /*2b10*/  IMAD.MOV.U32 R6, RZ, RZ, R16 ;  /* 0x000000ffff067224 */ /* 0x000fe400078e0010 */
[----:B-1----:R-:W-:Y:S01]  /*2b20*/  IMAD.MOV.U32 R10, RZ, RZ, R2 ;  /* 0x000000ffff0a7224 */ /* 0x002fe200078e0002 */
[----:B----4-:R3:W1:Y:S01]  /*2b30*/  SHFL.DOWN PT, R17, R16, 0x4, R9 ;  /* 0x0880000010117989 */ /* 0x01066200000e0009 */
[----:B------:R-:W-:-:S03]  /*2b40*/  IMAD.MOV.U32 R11, RZ, RZ, R3 ;  /* 0x000000ffff0b7224 */ /* 0x000fc600078e0003 */
[----:B0-----:R3:W0:Y:S04]  /*2b50*/  SHFL.DOWN PT, R19, R18, 0x4, R9 ;  /* 0x0880000012137989 */ /* 0x00162800000e0009 */
[----:B------:R-:W-:Y:S05]  /*2b60*/  @P0 BRA `(.L_x_197) ;  /* 0x0000000000600947 */ /* 0x000fea0003800000 */
[----:B------:R-:W-:Y:S01]  /*2b70*/  IMAD.MOV.U32 R14, RZ, RZ, -0x654350b8 ;  /* 0x9abcaf48ff0e7424 */ /* 0x000fe200078e00ff */
[----:B--2---:R-:W-:Y:S01]  /*2b80*/  DSETP.LT.AND P1, PT, |R2|, |R12|, PT ;  /* 0x4000000c0200722a */ /* 0x004fe20003f21200 */
[----:B------:R-:W-:Y:S02]  /*2b90*/  IMAD.MOV.U32 R15, RZ, RZ, 0x3e7ad7f2 ;  /* 0x3e7ad7f2ff0f7424 */ /* 0x000fe400078e00ff */
[----:B-1----:R-:W-:Y:S02]  /*2ba0*/  IMAD.MOV.U32 R6, RZ, RZ, R17 ;  /* 0x000000ffff067224 */ /* 0x002fe400078e0011 */
        /* <DEDUP_REMOVED lines=20> */
.L_x_197:
[----:B------:R-:W-:Y:S05]  /*2cf0*/  BSYNC.RECONVERGENT B1 ;  /* 0x0000000000017941 */ /* 0x000fea0003800200 */
.L_x_196:
[----:B--2---:R-:W-:Y:S01]  /*2d00*/  VIADD R2, R7, 0x8 ;  /* 0x0000000807027836 */ /* 0x004fe20000000000 */
[----:B------:R2:W4:Y:S01]  /*2d10*/  SHFL.DOWN PT, R12, R10, 0x8, R9 ;  /* 0x090000000a0c7989 */ /* 0x00052200000e0009 */
[----:B------:R-:W-:Y:S01]  /*2d20*/  BSSY.RECONVERGENT B1, `(.L_x_198) ;  /* 0x0000022000017945 */ /* 0x000fe20003800200 */
[----:B---3--:R-:W-:Y:S02]  /*2d30*/  IMAD.MOV.U32 R16, RZ, RZ, R6 ;  /* 0x000000ffff107224 */ /* 0x008fe400078e0006 */
[----:B------:R-:W-:Y:S01]  /*2d40*/  ISETP.GT.AND P0, PT, R2, R9, PT ;  /* 0x000000090200720c */ /* 0x000fe20003f04270 */
[----:B------:R2:W3:Y:S01]  /*2d50*/  SHFL.DOWN PT, R13, R11, 0x8, R9 ;  /* 0x090000000b0d7989 */ /* 0x0004e200000e0009 */
[----:B------:R-:W-:Y:S02]  /*2d60*/  IMAD.MOV.U32 R22, RZ, RZ, R8 ;  /* 0x000000ffff167224 */ /* 0x000fe400078e0008 */
[----:B------:R-:W-:Y:S01]  /*2d70*/  IMAD.MOV.U32 R2, RZ, RZ, R10 ;  /* 0x000000ffff027224 */ /* 0x000fe200078e000a */
[----:B-1----:R2:W1:Y:S01]  /*2d80*/  SHFL.DOWN PT, R17, R6, 0x8, R9 ;  /* 0x0900000006117989 */ /* 0x00246200000e0009 */
[----:B------:R-:W-:-:S03]  /*2d90*/  IMAD.MOV.U32 R3, RZ, RZ, R11 ;  /* 0x000000ffff037224 */ /* 0x000fc600078e000b */
[----:B0-----:R2:W0:Y:S04]  /*2da0*/  SHFL.DOWN PT, R19, R8, 0x8, R9 ;  /* 0x0900000008137989 */ /* 0x00142800000e0009 */
[----:B------:R-:W-:Y:S05]  /*2db0*/  @P0 BRA `(.L_x_199) ;  /* 0x0000000000600947 */ /* 0x000fea0003800000 */
[----:B------:R-:W-:Y:S01]  /*2dc0*/  MOV R14, 0x9abcaf48 ;  /* 0x9abcaf48000e7802 */ /* 0x000fe20000000f00 */
[----:B------:R-:W-:Y:S01]  /*2dd0*/  IMAD.MOV.U32 R15, RZ, RZ, 0x3e7ad7f2 ;  /* 0x3e7ad7f2ff0f7424 */ /* 0x000fe200078e00ff */
[----:B---34-:R-:W-:Y:S01]  /*2de0*/  DSETP.LT.AND P1, PT, |R10|, |R12|, PT ;  /* 0x4000000c0a00722a */ /* 0x018fe20003f21200 */
        /* <DEDUP_REMOVED lines=21> */
.L_x_199:
[----:B------:R-:W-:Y:S05]  /*2f40*/  BSYNC.RECONVERGENT B1 ;  /* 0x0000000000017941 */ /* 0x000fea0003800200 */
.L_x_198:
[----:B--2---:R-:W-:Y:S01]  /*2f50*/  VIADD R6, R7, 0x10 ;  /* 0x0000001007067836 */ /* 0x004fe20000000000 */
[----:B------:R2:W1:Y:S01]  /*2f60*/  SHFL.DOWN PT, R10, R2, 0x10, R9 ;  /* 0x0a000000020a7989 */ /* 0x00046200000e0009 */
[----:B------:R-:W-:Y:S01]  /*2f70*/  BSSY.RECONVERGENT B1, `(.L_x_200) ;  /* 0x0000022000017945 */ /* 0x000fe20003800200 */
[----:B------:R-:W-:Y:S02]  /*2f80*/  IMAD.MOV.U32 R20, RZ, RZ, R16 ;  /* 0x000000ffff147224 */ /* 0x000fe400078e0010 */
[----:B------:R-:W-:Y:S01]  /*2f90*/  ISETP.GT.AND P0, PT, R6, R9, PT ;  /* 0x000000090600720c */ /* 0x000fe20003f04270 */
[----:B------:R2:W1:Y:S01]  /*2fa0*/  SHFL.DOWN PT, R11, R3, 0x10, R9 ;  /* 0x0a000000030b7989 */ /* 0x00046200000e0009 */
[----:B------:R-:W-:Y:S02]  /*2fb0*/  IMAD.MOV.U32 R21, RZ, RZ, R22 ;  /* 0x000000ffff157224 */ /* 0x000fe400078e0016 */
[----:B------:R-:W-:Y:S01]  /*2fc0*/  IMAD.MOV.U32 R18, RZ, RZ, R2 ;  /* 0x000000ffff127224 */ /* 0x000fe200078e0002 */
[----:B---3--:R2:W3:Y:S01]  /*2fd0*/  SHFL.DOWN PT, R13, R16, 0x10, R9 ;  /* 0x0a000000100d7989 */ /* 0x0084e200000e0009 */
[----:B0-----:R-:W-:-:S03]  /*2fe0*/  IMAD.MOV.U32 R19, RZ, RZ, R3 ;  /* 0x000000ffff137224 */ /* 0x001fc600078e0003 */
[----:B------:R2:W0:Y:S04]  /*2ff0*/  SHFL.DOWN PT, R15, R22, 0x10, R9 ;  /* 0x0a000000160f7989 */ /* 0x00042800000e0009 */
[----:B------:R-:W-:Y:S05]  /*3000*/  @P0 BRA `(.L_x_201) ;  /* 0x0000000000600947 */ /* 0x000fea0003800000 */
[----:B------:R-:W-:Y:S01]  /*3010*/  IMAD.MOV.U32 R8, RZ, RZ, -0x654350b8 ;  /* 0x9abcaf48ff087424 */ /* 0x000fe200078e00ff */
[----:B-1----:R-:W-:Y:S01]  /*3020*/  DSETP.LT.AND P1, PT, |R2|, |R10|, PT ;  /* 0x4000000a0200722a */ /* 0x002fe20003f21200 */
[----:B--2---:R-:W-:Y:S02]  /*3030*/  IMAD.MOV.U32 R9, RZ, RZ, 0x3e7ad7f2 ;  /* 0x3e7ad7f2ff097424 */ /* 0x004fe400078e00ff */
[----:B---3--:R-:W-:Y:S02]  /*3040*/  IMAD.MOV.U32 R20, RZ, RZ, R13 ;  /* 0x000000ffff147224 */ /* 0x008fe400078e000d */
        /* <DEDUP_REMOVED lines=8> */
[----:B------:R-:W-:Y:S01]  /*30d0*/  MOV R21, R22 ;  /* 0x0000001600157202 */ /* 0x000fe20000000f00 */
[----:B------:R-:W-:Y:S02]  /*30e0*/  IMAD.MOV.U32 R18, RZ, RZ, R2 ;  /* 0x000000ffff127224 */ /* 0x000fe400078e0002 */
[----:B------:R-:W-:-:S10]  /*30f0*/  IMAD.MOV.U32 R19, RZ, RZ, R3 ;  /* 0x000000ffff137224 */ /* 0x000fd400078e0003 */
        /* <DEDUP_REMOVED lines=9> */
.L_x_201:
[----:B------:R-:W-:Y:S05]  /*3190*/  BSYNC.RECONVERGENT B1 ;  /* 0x0000000000017941 */ /* 0x000fea0003800200 */
.L_x_200:
[----:B------:R-:W-:Y:S01]  /*31a0*/  ISETP.NE.AND P0, PT, R7, RZ, PT ;  /* 0x000000ff0700720c */ /* 0x000fe20003f05270 */
[----:B------:R-:W-:-:S12]  /*31b0*/  BSSY.RECONVERGENT B1, `(.L_x_202) ;  /* 0x000000a000017945 */ /* 0x000fd80003800200 */
[----:B------:R-:W-:Y:S05]  /*31c0*/  @P0 BRA `(.L_x_203) ;  /* 0x0000000000200947 */ /* 0x000fea0003800000 */
[----:B------:R-:W5:Y:S01]  /*31d0*/  S2R R6, SR_CgaCtaId ;  /* 0x0000000000067919 */ /* 0x000f620000008800 */
[----:B--2---:R-:W-:Y:S02]  /*31e0*/  MOV R3, 0x400 ;  /* 0x0000040000037802 */ /* 0x004fe40000000f00 */
[----:B------:R-:W-:-:S04]  /*31f0*/  SHF.R.U32.HI R2, RZ, 0x1, R5 ;  /* 0x00000001ff027819 */ /* 0x000fc80000011605 */
[----:B------:R-:W-:Y:S02]  /*3200*/  LOP3.LUT R2, R2, 0x1f0, RZ, 0xc0, !PT ;  /* 0x000001f002027812 */ /* 0x000fe400078ec0ff */
[----:B-----5:R-:W-:-:S05]  /*3210*/  LEA R3, R6, R3, 0x18 ;  /* 0x0000000306037211 */ /* 0x020fca00078ec0ff */
[----:B------:R-:W-:-:S05]  /*3220*/  IMAD.IADD R3, R2, 0x1, R3 ;  /* 0x0000000102037824 */ /* 0x000fca00078e0203 */
[----:B------:R2:W-:Y:S04]  /*3230*/  STS.64 [R3+0x10], R20 ;  /* 0x0000101403007388 */ /* 0x0005e80000000a00 */
[----:B------:R2:W-:Y:S02]  /*3240*/  STS.64 [R3+0x8], R18 ;  /* 0x0000081203007388 */ /* 0x0005e40000000a00 */
.L_x_203:
[----:B------:R-:W-:Y:S05]  /*3250*/  BSYNC.RECONVERGENT B1 ;  /* 0x0000000000017941 */ /* 0x000fea0003800200 */
.L_x_202:
[----:B------:R-:W-:Y:S01]  /*3260*/  BAR.SYNC.DEFER_BLOCKING 0x0 ;  /* 0x0000000000007b1d */ /* 0x000fe20000010000 */
[----:B------:R-:W-:-:S13]  /*3270*/  ISETP.NE.AND P1, PT, R5, RZ, PT ;  /* 0x000000ff0500720c */ /* 0x000fda0003f25270 */
[----:B------:R-:W-:Y:S05]  /*3280*/  @P1 BRA `(.L_x_179) ;  /* 0x0000003c00f41947 */ /* 0x000fea0003800000 */
[----:B------:R-:W-:Y:S01]  /*3290*/  ISETP.GE.AND P0, PT, R4, 0x21, PT ;  /* 0x000000210400780c */ /* 0x000fe20003f06270 */
[----:B------:R-:W-:Y:S02]  /*32a0*/  IMAD.MOV.U32 R5, RZ, RZ, R20 ;  /* 0x000000ffff057224 */ /* 0x000fe400078e0014 */
[----:B------:R-:W-:Y:S02]  /*32b0*/  IMAD.MOV.U32 R14, RZ, RZ, R21 ;  /* 0x000000ffff0e7224 */ /* 0x000fe400078e0015 */
[----:B--2---:R-:W-:Y:S02]  /*32c0*/  IMAD.MOV.U32 R2, RZ, RZ, R18 ;  /* 0x000000ffff027224 */ /* 0x004fe400078e0012 */
[----:B------:R-:W-:-:S06]  /*32d0*/  IMAD.MOV.U32 R3, RZ, RZ, R19 ;  /* 0x000000ffff037224 */ /* 0x000fcc00078e0013 */
[----:B------:R-:W-:Y:S05]  /*32e0*/  @!P0 BRA `(.L_x_204) ;  /* 0x00000000007c8947 */ /* 0x000fea0003800000 */
[----:B------:R-:W2:Y:S01]  /*32f0*/  S2UR UR5, SR_CgaCtaId ;  /* 0x00000000000579c3 */ /* 0x000ea20000008800 */
[----:B------:R-:W-:Y:S01]  /*3300*/  UMOV UR4, 0x400 ;  /* 0x0000040000047882 */ /* 0x000fe20000000000 */
[----:B------:R-:W-:Y:S01]  /*3310*/  IMAD.MOV.U32 R8, RZ, RZ, -0x654350b8 ;  /* 0x9abcaf48ff087424 */ /* 0x000fe200078e00ff */
[----:B------:R-:W-:Y:S01]  /*3320*/  BSSY.RECONVERGENT B1, `(.L_x_204) ;  /* 0x000001b000017945 */ /* 0x000fe20003800200 */
[----:B------:R-:W-:Y:S01]  /*3330*/  IMAD.MOV.U32 R9, RZ, RZ, 0x3e7ad7f2 ;  /* 0x3e7ad7f2ff097424 */ /* 0x000fe200078e00ff */
[----:B--2---:R-:W-:-:S09]  /*3340*/  ULEA UR4, UR5, UR4, 0x18 ;  /* 0x0000000405047291 */ /* 0x004fd2000f8ec0ff */
[----:B------:R-:W2:Y:S04]  /*3350*/  LDS.64 R6, [UR4+0x18] ;  /* 0x00001804ff067984 */ /* 0x000ea80008000a00 */
[----:B-1----:R-:W1:Y:S01]  /*3360*/  LDS.64 R10, [UR4+0x20] ;  /* 0x00002004ff0a7984 */ /* 0x002e620008000a00 */
[----:B--2---:R-:W-:Y:S01]  /*3370*/  DSETP.LT.AND P2, PT, |R18|, |R6|, PT ;  /* 0x400000061200722a */ /* 0x004fe20003f41200 */
        /* <DEDUP_REMOVED lines=21> */
.L_x_205:
[----:B------:R-:W-:Y:S05]  /*34d0*/  BSYNC.RECONVERGENT B1 ;  /* 0x0000000000017941 */ /* 0x000fea0003800200 */
.L_x_204:
[----:B------:R-:W-:Y:S01]  /*34e0*/  ISETP.GE.AND P0, PT, R4, 0x41, PT ;  /* 0x000000410400780c */ /* 0x000fe20003f06270 */
[----:B---3--:R-:W-:Y:S02]  /*34f0*/  IMAD.MOV.U32 R13, RZ, RZ, R5 ;  /* 0x000000ffff0d7224 */ /* 0x008fe400078e0005 */
[----:B----4-:R-:W-:Y:S02]  /*3500*/  IMAD.MOV.U32 R12, RZ, RZ, R14 ;  /* 0x000000ffff0c7224 */ /* 0x010fe400078e000e */
[----:B------:R-:W-:Y:S02]  /*3510*/  IMAD.MOV.U32 R6, RZ, RZ, R2 ;  /* 0x000000ffff067224 */ /* 0x000fe400078e0002 */
[----:B------:R-:W-:-:S06]  /*3520*/  IMAD.MOV.U32 R7, RZ, RZ, R3 ;  /* 0x000000ffff077224 */ /* 0x000fcc00078e0003 */
[----:B------:R-:W-:Y:S05]  /*3530*/  @!P0 BRA `(.L_x_206) ;  /* 0x00000000007c8947 */ /* 0x000fea0003800000 */
[----:B------:R-:W2:Y:S01]  /*3540*/  S2UR UR5, SR_CgaCtaId ;  /* 0x00000000000579c3 */ /* 0x000ea20000008800 */
[----:B------:R-:W-:Y:S01]  /*3550*/  UMOV UR4, 0x400 ;  /* 0x0000040000047882 */ /* 0x000fe20000000000 */
[----:B-1----:R-:W-:Y:S01]  /*3560*/  MOV R10, 0x9abcaf48 ;  /* 0x9abcaf48000a7802 */ /* 0x002fe20000000f00 */
[----:B------:R-:W-:Y:S01]  /*3570*/  IMAD.MOV.U32 R11, RZ, RZ, 0x3e7ad7f2 ;  /* 0x3e7ad7f2ff0b7424 */ /* 0x000fe200078e00ff */
[----:B------:R-:W-:Y:S01]  /*3580*/  BSSY.RECONVERGENT B1, `(.L_x_206) ;  /* 0x000001a000017945 */ /* 0x000fe20003800200 */
[----:B--2---:R-:W-:-:S09]  /*3590*/  ULEA UR4, UR5, UR4, 0x18 ;  /* 0x0000000405047291 */ /* 0x004fd2000f8ec0ff */
[----:B------:R-:W1:Y:S04]  /*35a0*/  LDS.64 R8, [UR4+0x28] ;  /* 0x00002804ff087984 */ /* 0x000e680008000a00 */
[----:B------:R-:W2:Y:S01]  /*35b0*/  LDS.64 R16, [UR4+0x30] ;  /* 0x00003004ff107984 */ /* 0x000ea20008000a00 */
[----:B-1----:R-:W-:Y:S01]  /*35c0*/  DSETP.LT.AND P2, PT, |R2|, |R8|, PT ;  /* 0x400000080200722a */ /* 0x002fe20003f41200 */
[----:B------:R-:W-:Y:S01]  /*35d0*/  IMAD.MOV.U32 R6, RZ, RZ, R8 ;  /* 0x000000ffff067224 */ /* 0x000fe200078e0008 */
[----:B------:R-:W-:Y:S01]  /*35e0*/  DSETP.GE.AND P0, PT, |R8|, R10, PT ;  /* 0x0000000a0800722a */ /* 0x000fe20003f06200 */
[----:B------:R-:W-:Y:S02]  /*35f0*/  IMAD.MOV.U32 R7, RZ, RZ, R9 ;  /* 0x000000ffff077224 */ /* 0x000fe400078e0009 */
[----:B--2---:R-:W-:-:S02]  /*3600*/  IMAD.MOV.U32 R13, RZ, RZ, R16 ;  /* 0x000000ffff0d7224 */ /* 0x004fc400078e0010 */
        /* <DEDUP_REMOVED lines=17> */
.L_x_207:
[----:B------:R-:W-:Y:S05]  /*3720*/  BSYNC.RECONVERGENT B1 ;  /* 0x0000000000017941 */ /* 0x000fea0003800200 */
.L_x_206:
[----:B------:R-:W-:Y:S01]  /*3730*/  ISETP.GE.AND P0, PT, R4, 0x61, PT ;  /* 0x000000610400780c */ /* 0x000fe20003f06270 */
[----:B------:R-:W-:Y:S02]  /*3740*/  IMAD.MOV.U32 R5, RZ, RZ, R13 ;  /* 0x000000ffff057224 */ /* 0x000fe400078e000d */
[----:B------:R-:W-:Y:S02]  /*3750*/  IMAD.MOV.U32 R14, RZ, RZ, R12 ;  /* 0x000000ffff0e7224 */ /* 0x000fe400078e000c */
[----:B------:R-:W-:Y:S02]  /*3760*/  IMAD.MOV.U32 R2, RZ, RZ, R6 ;  /* 0x000000ffff027224 */ /* 0x000fe400078e0006 */
[----:B------:R-:W-:-:S06]  /*3770*/  IMAD.MOV.U32 R3, RZ, RZ, R7 ;  /* 0x000000ffff037224 */ /* 0x000fcc00078e0007 */
[----:B------:R-:W-:Y:S05]  /*3780*/  @!P0 BRA `(.L_x_208) ;  /* 0x00000000007c8947 */ /* 0x000fea0003800000 */
[----:B------:R-:W2:Y:S01]  /*3790*/  S2UR UR5, SR_CgaCtaId ;  /* 0x00000000000579c3 */ /* 0x000ea20000008800 */
[----:B------:R-:W-:Y:S01]  /*37a0*/  UMOV UR4, 0x400 ;  /* 0x0000040000047882 */ /* 0x000fe20000000000 */
[----:B-1----:R-:W-:Y:S01]  /*37b0*/  IMAD.MOV.U32 R10, RZ, RZ, -0x654350b8 ;  /* 0x9abcaf48ff0a7424 */ /* 0x002fe200078e00ff */
[----:B------:R-:W-:Y:S01]  /*37c0*/  BSSY.RECONVERGENT B1, `(.L_x_208) ;  /* 0x000001b000017945 */ /* 0x000fe20003800200 */
[----:B------:R-:W-:Y:S01]  /*37d0*/  IMAD.MOV.U32 R11, RZ, RZ, 0x3e7ad7f2 ;  /* 0x3e7ad7f2ff0b7424 */ /* 0x000fe200078e00ff */
        /* <DEDUP_REMOVED lines=25> */
.L_x_209:
[----:B------:R-:W-:Y:S05]  /*3970*/  BSYNC.RECONVERGENT B1 ;  /* 0x0000000000017941 */ /* 0x000fea0003800200 */
.L_x_208:
        /* <DEDUP_REMOVED lines=36> */
.L_x_211:
[----:B------:R-:W-:Y:S05]  /*3bc0*/  BSYNC.RECONVERGENT B1 ;  /* 0x0000000000017941 */ /* 0x000fea0003800200 */
.L_x_210:
        /* <DEDUP_REMOVED lines=15> */
[----:B------:R-:W-:Y:S01]  /*3cc0*/  MOV R2, R8 ;  /* 0x0000000800027202 */ /* 0x000fe20000000f00 */
        /* <DEDUP_REMOVED lines=20> */
.L_x_213:
[----:B------:R-:W-:Y:S05]  /*3e10*/  BSYNC.RECONVERGENT B1 ;  /* 0x0000000000017941 */ /* 0x000fea0003800200 */
.L_x_212:
        /* <DEDUP_REMOVED lines=36> */
.L_x_215:
[----:B------:R-:W-:Y:S05]  /*4060*/  BSYNC.RECONVERGENT B1 ;  /* 0x0000000000017941 */ /* 0x000fea0003800200 */
.L_x_214:
[----:B------:R-:W-:Y:S01]  /*4070*/  ISETP.GE.AND P0, PT, R4, 0xe1, PT ;  /* 0x000000e10400780c */ /* 0x000fe20003f06270 */
[----:B------:R-:W-:Y:S01]  /*4080*/  IMAD.MOV.U32 R21, RZ, RZ, R12 ;  /* 0x000000ffff157224 */ /* 0x000fe200078e000c */
[----:B------:R-:W-:Y:S01]  /*4090*/  MOV R20, R13 ;  /* 0x0000000d00147202 */ /* 0x000fe20000000f00 */
[----:B------:R-:W-:Y:S02]  /*40a0*/  IMAD.MOV.U32 R18, RZ, RZ, R6 ;  /* 0x000000ffff127224 */ /* 0x000fe400078e0006 */
[----:B------:R-:W-:-:S08]  /*40b0*/  IMAD.MOV.U32 R19, RZ, RZ, R7 ;  /* 0x000000ffff137224 */ /* 0x000fd000078e0007 */
[----:B------:R-:W-:Y:S05]  /*40c0*/  @!P0 BRA `(.L_x_179) ;  /* 0x0000003000648947 */ /* 0x000fea0003800000 */
[----:B------:R-:W2:Y:S01]  /*40d0*/  S2UR UR5, SR_CgaCtaId ;  /* 0x00000000000579c3 */ /* 0x000ea20000008800 */
[----:B------:R-:W-:Y:S01]  /*40e0*/  UMOV UR4, 0x400 ;  /* 0x0000040000047882 */ /* 0x000fe20000000000 */
[----:B------:R-:W-:Y:S02]  /*40f0*/  IMAD.MOV.U32 R4, RZ, RZ, -0x654350b8 ;  /* 0x9abcaf48ff047424 */ /* 0x000fe400078e00ff */
[----:B------:R-:W-:Y:S01]  /*4100*/  IMAD.MOV.U32 R5, RZ, RZ, 0x3e7ad7f2 ;  /* 0x3e7ad7f2ff057424 */ /* 0x000fe200078e00ff */
[----:B--2---:R-:W-:-:S09]  /*4110*/  ULEA UR4, UR5, UR4, 0x18 ;  /* 0x0000000405047291 */ /* 0x004fd2000f8ec0ff */
[----:B------:R-:W2:Y:S04]  /*4120*/  LDS.64 R2, [UR4+0x78] ;  /* 0x00007804ff027984 */ /* 0x000ea80008000a00 */
[----:B------:R-:W3:Y:S01]  /*4130*/  LDS.64 R8, [UR4+0x80] ;  /* 0x00008004ff087984 */ /* 0x000ee20008000a00 */
[----:B--2---:R-:W-:Y:S01]  /*4140*/  DSETP.LT.AND P2, PT, |R6|, |R2|, PT ;  /* 0x400000020600722a */ /* 0x004fe20003f41200 */
[----:B------:R-:W-:Y:S01]  /*4150*/  IMAD.MOV.U32 R18, RZ, RZ, R2 ;  /* 0x000000ffff127224 */ /* 0x000fe200078e0002 */
[----:B------:R-:W-:Y:S01]  /*4160*/  DSETP.GE.AND P0, PT, |R2|, R4, PT ;  /* 0x000000040200722a */ /* 0x000fe20003f06200 */
[----:B------:R-:W-:Y:S02]  /*4170*/  IMAD.MOV.U32 R19, RZ, RZ, R3 ;  /* 0x000000ffff137224 */ /* 0x000fe400078e0003 */
[----:B---3--:R-:W-:-:S02]  /*4180*/  IMAD.MOV.U32 R20, RZ, RZ, R8 ;  /* 0x000000ffff147224 */ /* 0x008fc400078e0008 */
        /* <DEDUP_REMOVED lines=18> */
.L_x_147:
[----:B------:R-:W0:Y:S01]  /*42b0*/  S2R R9, SR_TID.X ;  /* 0x0000000000097919 */ /* 0x000e220000002100 */
[----:B------:R-:W1:Y:S02]  /*42c0*/  LDCU.128 UR12, c[0x0][0x380] ;  /* 0x00007000ff0c77ac */ /* 0x000e640008000c00 */
[----:B-1----:R-:W-:Y:S02]  /*42d0*/  IMAD.U32 R22, RZ, RZ, UR12 ;  /* 0x0000000cff167e24 */ /* 0x002fe4000f8e00ff */
[----:B------:R-:W-:Y:S01]  /*42e0*/  IMAD.U32 R21, RZ, RZ, UR13 ;  /* 0x0000000dff157e24 */ /* 0x000fe2000f8e00ff */
[----:B0-----:R-:W-:-:S05]  /*42f0*/  IADD3 R2, P0, PT, R7, R9, RZ ;  /* 0x0000000907027210 */ /* 0x001fca0007f1e0ff */
[----:B------:R-:W-:Y:S01]  /*4300*/  IMAD.X R3, RZ, RZ, RZ, P0 ;  /* 0x000000ffff037224 */ /* 0x000fe200000e06ff */
[----:B------:R-:W-:-:S04]  /*4310*/  LEA R18, P0, R2, R22, 0x3 ;  /* 0x0000001602127211 */ /* 0x000fc800078018ff */
[----:B------:R-:W-:-:S05]  /*4320*/  LEA.HI.X R19, R2, R21, R3, 0x3, P0 ;  /* 0x0000001502137211 */ /* 0x000fca00000f1c03 */
[----:B------:R-:W2:Y:S04]  /*4330*/  LDG.E.64 R10, desc[UR10][R18.64+0x800] ;  /* 0x0008000a120a7981 */ /* 0x000ea8000c1e1b00 */
[----:B------:R-:W3:Y:S04]  /*4340*/  LDG.E.64 R4, desc[UR10][R18.64] ;  /* 0x0000000a12047981 */ /* 0x000ee8000c1e1b00 */
[----:B------:R-:W4:Y:S04]  /*4350*/  LDG.E.64 R12, desc[UR10][R18.64+0x1000] ;  /* 0x0010000a120c7981 */ /* 0x000f28000c1e1b00 */
[----:B------:R-:W5:Y:S04]  /*4360*/  LDG.E.64 R16, desc[UR10][R18.64+0x1800] ;  /* 0x0018000a12107981 */ /* 0x000f68000c1e1b00 */
[----:B------:R-:W5:Y:S01]  /*4370*/  LDG.E.64 R2, desc[UR10][R18.64+0x2000] ;  /* 0x0020000a12027981 */ /* 0x000f62000c1e1b00 */
[----:B------:R-:W-:Y:S01]  /*4380*/  UMOV UR12, 0x9abcaf48 ;  /* 0x9abcaf48000c7882 */ /* 0x000fe20000000000 */
[----:B------:R-:W-:Y:S01]  /*4390*/  UMOV UR13, 0x3e7ad7f2 ;  /* 0x3e7ad7f2000d7882 */ /* 0x000fe20000000000 */
[----:B------:R-:W-:Y:S01]  /*43a0*/  IMAD.U32 R20, RZ, RZ, UR14 ;  /* 0x0000000eff147e24 */ /* 0x000fe2000f8e00ff */
[C---:B------:R-:W-:Y:S01]  /*43b0*/  LOP3.LUT R6, R9.reuse, 0x400, RZ, 0xfc, !PT ;  /* 0x0000040009067812 */ /* 0x040fe200078efcff */
[----:B------:R-:W-:Y:S01]  /*43c0*/  VIADD R8, R9, 0x100 ;  /* 0x0000010009087836 */ /* 0x000fe20000000000 */
[----:B------:R-:W-:Y:S01]  /*43d0*/  ISETP.LE.U32.AND P0, PT, R15, UR6, PT ;  /* 0x000000060f007c0c */ /* 0x000fe2000bf03070 */
[----:B------:R-:W-:Y:S03]  /*43e0*/  BSSY.RECONVERGENT B1, `(.L_x_216) ;  /* 0x0000023000017945 */ /* 0x000fe60003800200 */
[----:B------:R-:W-:Y:S01]  /*43f0*/  ISETP.GE.U32.AND.EX P0, PT, RZ, R14, PT, P0 ;  /* 0x0000000eff00720c */ /* 0x000fe20003f06100 */
[----:B--2---:R-:W-:-:S06]  /*4400*/  DSETP.GE.AND P1, PT, |R10|, UR12, PT ;  /* 0x0000000c0a007e2a */ /* 0x004fcc000bf26200 */
[----:B---3--:R-:W-:Y:S02]  /*4410*/  DSETP.GEU.OR P1, PT, |R4|, |R10|, !P1 ;  /* 0x4000000a0400722a */ /* 0x008fe40004f2e600 */
[----:B----4-:R-:W-:-:S04]  /*4420*/  DSETP.GE.AND P2, PT, |R12|, UR12, PT ;  /* 0x0000000c0c007e2a */ /* 0x010fc8000bf46200 */
[----:B------:R-:W-:Y:S01]  /*4430*/  FSEL R4, R4, R10, P1 ;  /* 0x0000000a04047208 */ /* 0x000fe20000800000 */
[----:B-----5:R-:W-:Y:S01]  /*4440*/  DSETP.GE.AND P3, PT, |R16|, UR12, PT ;  /* 0x0000000c10007e2a */ /* 0x020fe2000bf66200 */
[----:B------:R-:W-:Y:S01]  /*4450*/  FSEL R5, R5, R11, P1 ;  /* 0x0000000b05057208 */ /* 0x000fe20000800000 */
[----:B------:R-:W-:Y:S01]  /*4460*/  DSETP.GE.AND P5, PT, |R2|, UR12, PT ;  /* 0x0000000c02007e2a */ /* 0x000fe2000bfa6200 */
[----:B------:R-:W-:Y:S01]  /*4470*/  IADD3 R10, P6, PT, R7, R20, RZ ;  /* 0x00000014070a7210 */ /* 0x000fe20007fde0ff */
[----:B------:R-:W-:-:S03]  /*4480*/  VIADD R7, R9, 0x200 ;  /* 0x0000020009077836 */ /* 0x000fc60000000000 */
[----:B------:R-:W-:-:S06]  /*4490*/  DSETP.GEU.OR P2, PT, |R4|, |R12|, !P2 ;  /* 0x4000000c0400722a */ /* 0x000fcc000574e600 */
[----:B------:R-:W-:Y:S02]  /*44a0*/  FSEL R4, R4, R12, P2 ;  /* 0x0000000c04047208 */ /* 0x000fe40001000000 */
[----:B------:R-:W-:Y:S01]  /*44b0*/  FSEL R5, R5, R13, P2 ;  /* 0x0000000d05057208 */ /* 0x000fe20001000000 */
[----:B------:R-:W-:-:S04]  /*44c0*/  IMAD.U32 R13, RZ, RZ, UR15 ;  /* 0x0000000fff0d7e24 */ /* 0x000fc8000f8e00ff */
[----:B------:R-:W-:Y:S01]  /*44d0*/  IMAD.X R11, RZ, RZ, R13, P6 ;  /* 0x000000ffff0b7224 */ /* 0x000fe200030e060d */
[----:B------:R-:W-:Y:S01]  /*44e0*/  DSETP.GEU.OR P3, PT, |R4|, |R16|, !P3 ;  /* 0x400000100400722a */ /* 0x000fe20005f6e600 */
[----:B------:R-:W-:Y:S02]  /*44f0*/  IADD3 R12, P6, PT, R6, R10, RZ ;  /* 0x0000000a060c7210 */ /* 0x000fe40007fde0ff */
[----:B------:R-:W-:Y:S02]  /*4500*/  @P2 SEL R7, R9, R8, P1 ;  /* 0x0000000809072207 */ /* 0x000fe40000800000 */
[----:B------:R-:W-:Y:S02]  /*4510*/  IADD3.X R8, PT, PT, RZ, R11, RZ, P6, !PT ;  /* 0x0000000bff087210 */ /* 0x000fe400037fe4ff */
[----:B------:R-:W-:Y:S02]  /*4520*/  FSEL R4, R4, R16, P3 ;  /* 0x0000001004047208 */ /* 0x000fe40001800000 */
[----:B------:R-:W-:-:S05]  /*4530*/  FSEL R5, R5, R17, P3 ;  /* 0x0000001105057208 */ /* 0x000fca0001800000 */
[----:B------:R-:W-:Y:S01]  /*4540*/  @!P3 VIADD R7, R9, 0x300 ;  /* 0x000003000907b836 */ /* 0x000fe20000000000 */
[----:B------:R-:W-:-:S14]  /*4550*/  DSETP.LT.AND P4, PT, |R4|, |R2|, PT ;  /* 0x400000020400722a */ /* 0x000fdc0003f81200 */
[----:B------:R-:W-:Y:S05]  /*4560*/  @P5 BRA P4, `(.L_x_217) ;  /* 0x0000000000285947 */ /* 0x000fea0002000000 */
[----:B------:R-:W-:Y:S01]  /*4570*/  DSETP.GEU.AND P1, PT, |R2|, |R4|, PT ;  /* 0x400000040200722a */ /* 0x000fe20003f2e200 */
[C---:B------:R-:W-:Y:S02]  /*4580*/  ISETP.LT.U32.AND P2, PT, R7.reuse, R6, PT ;  /* 0x000000060700720c */ /* 0x040fe40003f41070 */
[----:B------:R-:W-:-:S03]  /*4590*/  IADD3 R7, P3, PT, R7, R10, RZ ;  /* 0x0000000a07077210 */ /* 0x000fc60007f7e0ff */
[----:B------:R-:W-:Y:S02]  /*45a0*/  DSETP.GE.AND P1, PT, |R4|, UR12, !P1 ;  /* 0x0000000c04007e2a */ /* 0x000fe4000cf26200 */
[----:B------:R-:W-:-:S04]  /*45b0*/  IMAD.X R11, RZ, RZ, R11, P3 ;  /* 0x000000ffff0b7224 */ /* 0x000fc800018e060b */
[----:B------:R-:W-:-:S04]  /*45c0*/  ISETP.LT.U32.OR.EX P1, PT, RZ, RZ, P1, P2 ;  /* 0x000000ffff00720c */ /* 0x000fc80000f21520 */
[----:B------:R-:W-:Y:S02]  /*45d0*/  FSEL R2, R4, R2, P1 ;  /* 0x0000000204027208 */ /* 0x000fe40000800000 */
[----:B------:R-:W-:Y:S02]  /*45e0*/  FSEL R3, R5, R3, P1 ;  /* 0x0000000305037208 */ /* 0x000fe40000800000 */
[----:B------:R-:W-:Y:S02]  /*45f0*/  SEL R12, R7, R12, P1 ;  /* 0x0000000c070c7207 */ /* 0x000fe40000800000 */
[----:B------:R-:W-:-:S07]  /*4600*/  SEL R8, R11, R8, P1 ;  /* 0x000000080b087207 */ /* 0x000fce0000800000 */
.L_x_217:
[----:B------:R-:W-:Y:S05]  /*4610*/  BSYNC.RECONVERGENT B1 ;  /* 0x0000000000017941 */ /* 0x000fea0003800200 */
.L_x_216:
[----:B------:R-:W-:Y:S05]  /*4620*/  @P0 BRA `(.L_x_218) ;  /* 0x0000001400600947 */ /* 0x000fea0003800000 */
[----:B------:R-:W0:Y:S01]  /*4630*/  LDCU.64 UR8, c[0x0][0x3e8] ;  /* 0x00007d00ff0877ac */ /* 0x000e220008000a00 */
[----:B------:R-:W-:Y:S01]  /*4640*/  ISETP.NE.AND P0, PT, R9, RZ, PT ;  /* 0x000000ff0900720c */ /* 0x000fe20003f05270 */
[----:B------:R-:W-:Y:S01]  /*4650*/  BSSY.RECONVERGENT B1, `(.L_x_219) ;  /* 0x0000012000017945 */ /* 0x000fe20003800200 */
[----:B------:R-:W-:Y:S01]  /*4660*/  UMOV UR4, 0x8 ;  /* 0x0000000800047882 */ /* 0x000fe20000000000 */
[----:B------:R-:W-:Y:S02]  /*4670*/  UMOV UR5, 0x0 ;  /* 0x0000000000057882 */ /* 0x000fe40000000000 */
[----:B0-----:R-:W-:-:S04]  /*4680*/  UIMAD.WIDE.U32 UR4, UR8, 0x1, UR4 ;  /* 0x00000001080478a5 */ /* 0x001fc8000f8e0004 */
[----:B------:R-:W-:Y:S02]  /*4690*/  UIADD3 UR7, UPT, UPT, UR5, UR9, URZ ;  /* 0x0000000905077290 */ /* 0x000fe4000fffe0ff */
[----:B------:R-:W-:Y:S02]  /*46a0*/  IMAD.U32 R5, RZ, RZ, UR5 ;  /* 0x00000005ff057e24 */ /* 0x000fe4000f8e00ff */
[----:B------:R-:W-:Y:S02]  /*46b0*/  IMAD.U32 R4, RZ, RZ, UR4 ;  /* 0x00000004ff047e24 */ /* 0x000fe4000f8e00ff */
[----:B------:R-:W-:Y:S01]  /*46c0*/  IMAD.U32 R5, RZ, RZ, UR7 ;  /* 0x00000007ff057e24 */ /* 0x000fe2000f8e00ff */
[----:B------:R-:W-:Y:S06]  /*46d0*/  @P0 BRA `(.L_x_220) ;  /* 0x0000000000240947 */ /* 0x000fec0003800000 */
[----:B------:R-:W-:Y:S02]  /*46e0*/  IMAD.MOV.U32 R10, RZ, RZ, 0x500 ;  /* 0x00000500ff0a7424 */ /* 0x000fe400078e00ff */
[----:B------:R-:W-:-:S05]  /*46f0*/  IMAD.MOV.U32 R11, RZ, RZ, 0x0 ;  /* 0x00000000ff0b7424 */ /* 0x000fca00078e00ff */
[----:B------:R-:W2:Y:S01]  /*4700*/  ATOMG.E.ADD.64.STRONG.GPU PT, R6, desc[UR10][R4.64], R10 ;  /* 0x8000000a040679a8 */ /* 0x000ea200081ef50a */
[----:B------:R-:W0:Y:S01]  /*4710*/  S2UR UR5, SR_CgaCtaId ;  /* 0x00000000000579c3 */ /* 0x000e220000008800 */
[----:B------:R-:W-:Y:S02]  /*4720*/  UMOV UR4, 0x400 ;  /* 0x0000040000047882 */ /* 0x000fe40000000000 */
[----:B0-----:R-:W-:Y:S01]  /*4730*/  ULEA UR4, UR5, UR4, 0x18 ;  /* 0x0000000405047291 */ /* 0x001fe2000f8ec0ff */
[----:B--2---:R-:W-:-:S05]  /*4740*/  IADD3 R6, P0, PT, R6, UR6, RZ ;  /* 0x0000000606067c10 */ /* 0x004fca000ff1e0ff */
[----:B------:R-:W-:-:S05]  /*4750*/  IMAD.X R7, RZ, RZ, R7, P0 ;  /* 0x000000ffff077224 */ /* 0x000fca00000e0607 */
[----:B------:R0:W-:Y:S03]  /*4760*/  STS.64 [UR4+0x98], R6 ;  /* 0x00009806ff007988 */ /* 0x0001e60008000a04 */
.L_x_220:
[----:B------:R-:W-:Y:S05]  /*4770*/  BSYNC.RECONVERGENT B1 ;  /* 0x0000000000017941 */ /* 0x000fea0003800200 */
.L_x_219:
[----:B------:R-:W1:Y:S08]  /*4780*/  S2UR UR5, SR_CgaCtaId ;  /* 0x00000000000579c3 */ /* 0x000e700000008800 */
[----:B------:R-:W-:Y:S06]  /*4790*/  BAR.SYNC.DEFER_BLOCKING 0x0 ;  /* 0x0000000000007b1d */ /* 0x000fec0000010000 */
[----:B------:R-:W-:-:S02]  /*47a0*/  UMOV UR4, 0x400 ;  /* 0x0000040000047882 */ /* 0x000fc40000000000 */
[----:B-1----:R-:W-:-:S06]  /*47b0*/  ULEA UR4, UR5, UR4, 0x18 ;  /* 0x0000000405047291 */ /* 0x002fcc000f8ec0ff */
[----:B------:R-:W-:-:S05]  /*47c0*/  IMAD.U32 R23, RZ, RZ, UR4 ;  /* 0x00000004ff177e24 */ /* 0x000fca000f8e00ff */
[----:B------:R-:W0:Y:S02]  /*47d0*/  LDS.64 R10, [R23+0x98] ;  /* 0x00009800170a7984 */ /* 0x000e240000000a00 */
[----:B0-----:R-:W-:-:S04]  /*47e0*/  IADD3 R6, P1, PT, R10, 0x500, RZ ;  /* 0x000005000a067810 */ /* 0x001fc80007f3e0ff */
[----:B------:R-:W-:Y:S01]  /*47f0*/  ISETP.GT.U32.AND P0, PT, R6, R15, PT ;  /* 0x0000000f0600720c */ /* 0x000fe20003f04070 */
[----:B------:R-:W-:-:S05]  /*4800*/  IMAD.X R7, RZ, RZ, R11, P1 ;  /* 0x000000ffff077224 */ /* 0x000fca00008e060b */
[----:B------:R-:W-:-:S13]  /*4810*/  ISETP.GT.AND.EX P0, PT, R7, R14, PT, P0 ;  /* 0x0000000e0700720c */ /* 0x000fda0003f04300 */
[----:B------:R-:W-:Y:S05]  /*4820*/  @P0 BRA `(.L_x_221) ;  /* 0x0000000400ec0947 */ /* 0x000fea0003800000 */
[----:B------:R-:W-:Y:S01]  /*4830*/  BSSY.RECONVERGENT B1, `(.L_x_221) ;  /* 0x000007a000017945 */ /* 0x000fe20003800200 */
[----:B------:R-:W-:Y:S01]  /*4840*/  IMAD.MOV.U32 R6, RZ, RZ, R2 ;  /* 0x000000ffff067224 */ /* 0x000fe200078e0002 */
[----:B------:R-:W0:Y:S01]  /*4850*/  LDCU.64 UR8, c[0x0][0x398] ;  /* 0x00007300ff0877ac */ /* 0x000e220008000a00 */
[----:B------:R-:W-:Y:S02]  /*4860*/  IMAD.MOV.U32 R7, RZ, RZ, R3 ;  /* 0x000000ffff077224 */ /* 0x000fe400078e0003 */
[----:B------:R-:W-:Y:S01]  /*4870*/  IMAD.MOV.U32 R25, RZ, RZ, R12 ;  /* 0x000000ffff197224 */ /* 0x000fe200078e000c */
[----:B------:R-:W1:Y:S01]  /*4880*/  LDCU.128 UR16, c[0x0][0x380] ;  /* 0x00007000ff1077ac */ /* 0x000e620008000c00 */
[----:B------:R-:W-:-:S07]  /*4890*/  IMAD.MOV.U32 R24, RZ, RZ, R8 ;  /* 0x000000ffff187224 */ /* 0x000fce00078e0008 */
.L_x_232:
[----:B------:R-:W-:Y:S01]  /*48a0*/  IADD3 R27, P0, PT, R9, R10, RZ ;  /* 0x0000000a091b7210 */ /* 0x000fe20007f1e0ff */
[----:B-1----:R-:W-:Y:S02]  /*48b0*/  IMAD.U32 R22, RZ, RZ, UR16 ;  /* 0x00000010ff167e24 */ /* 0x002fe4000f8e00ff */
[----:B------:R-:W-:Y:S02]  /*48c0*/  IMAD.U32 R21, RZ, RZ, UR17 ;  /* 0x00000011ff157e24 */ /* 0x000fe4000f8e00ff */
[----:B------:R-:W-:Y:S01]  /*48d0*/  IMAD.X R8, RZ, RZ, R11, P0 ;  /* 0x000000ffff087224 */ /* 0x000fe200000e060b */
[----:B------:R-:W-:-:S04]  /*48e0*/  LEA R28, P0, R27, R22, 0x3 ;  /* 0x000000161b1c7211 */ /* 0x000fc800078018ff */
[----:B------:R-:W-:-:S05]  /*48f0*/  LEA.HI.X R29, R27, R21, R8, 0x3, P0 ;  /* 0x000000151b1d7211 */ /* 0x000fca00000f1c08 */
[----:B------:R-:W2:Y:S04]  /*4900*/  LDG.E.64 R18, desc[UR10][R28.64] ;  /* 0x0000000a1c127981 */ /* 0x000ea8000c1e1b00 */
[----:B------:R-:W3:Y:S04]  /*4910*/  LDG.E.64 R10, desc[UR10][R28.64+0x800] ;  /* 0x0008000a1c0a7981 */ /* 0x000ee8000c1e1b00 */
[----:B------:R-:W4:Y:S01]  /*4920*/  LDG.E.64 R14, desc[UR10][R28.64+0x1000] ;  /* 0x0010000a1c0e7981 */ /* 0x000f22000c1e1b00 */
[----:B------:R-:W-:Y:S02]  /*4930*/  IMAD.U32 R20, RZ, RZ, UR18 ;  /* 0x00000012ff147e24 */ /* 0x000fe4000f8e00ff */
[----:B------:R-:W-:Y:S01]  /*4940*/  IMAD.U32 R13, RZ, RZ, UR19 ;  /* 0x00000013ff0d7e24 */ /* 0x000fe2000f8e00ff */
[----:B------:R-:W5:Y:S02]  /*4950*/  LDG.E.64 R16, desc[UR10][R28.64+0x1800] ;  /* 0x0018000a1c107981 */ /* 0x000f64000c1e1b00 */
[----:B------:R-:W-:-:S02]  /*4960*/  IADD3 R26, P2, PT, R27, R20, RZ ;  /* 0x000000141b1a7210 */ /* 0x000fc40007f5e0ff */
[----:B------:R1:W5:Y:S01]  /*4970*/  LDG.E.64 R2, desc[UR10][R28.64+0x2000] ;  /* 0x0020000a1c027981 */ /* 0x000362000c1e1b00 */
[----:B------:R-:W-:Y:S02]  /*4980*/  BSSY.RECONVERGENT B2, `(.L_x_222) ;  /* 0x0000022000027945 */ /* 0x000fe40003800200 */
[----:B------:R-:W-:Y:S01]  /*4990*/  IMAD.X R27, R8, 0x1, R13, P2 ;  /* 0x00000001081b7824 */ /* 0x000fe200010e060d */
[----:B--2---:R-:W-:Y:S02]  /*49a0*/  DSETP.GE.AND P0, PT, |R18|, UR12, PT ;  /* 0x0000000c12007e2a */ /* 0x004fe4000bf06200 */
[----:B---3--:R-:W-:-:S04]  /*49b0*/  DSETP.GE.AND P3, PT, |R10|, UR12, PT ;  /* 0x0000000c0a007e2a */ /* 0x008fc8000bf66200 */
[----:B------:R-:W-:-:S14]  /*49c0*/  DSETP.LT.AND P0, PT, |R6|, |R18|, P0 ;  /* 0x400000120600722a */ /* 0x000fdc0000701200 */
[----:B------:R-:W-:Y:S01]  /*49d0*/  @!P0 DSETP.GEU.AND P1, PT, |R18|, |R6|, PT ;  /* 0x400000061200822a */ /* 0x000fe20003f2e200 */
[----:B------:R-:W-:-:S05]  /*49e0*/  @!P0 ISETP.LT.U32.AND P2, PT, R25, R26, PT ;  /* 0x0000001a1900820c */ /* 0x000fca0003f41070 */
[----:B------:R-:W-:-:S06]  /*49f0*/  @!P0 DSETP.GE.AND P1, PT, |R6|, UR12, !P1 ;  /* 0x0000000c06008e2a */ /* 0x000fcc000cf26200 */
[----:B------:R-:W-:Y:S02]  /*4a00*/  @!P0 ISETP.LT.OR.EX P1, PT, R24, R27, P1, P2 ;  /* 0x0000001b1800820c */ /* 0x000fe40000f21720 */
[----:B-1----:R-:W-:Y:S02]  /*4a10*/  IADD3 R29, P2, PT, R26, 0x100, RZ ;  /* 0x000001001a1d7810 */ /* 0x002fe40007f5e0ff */
[----:B------:R-:W-:Y:S02]  /*4a20*/  @!P0 FSEL R6, R6, R18, P1 ;  /* 0x0000001206068208 */ /* 0x000fe40000800000 */
[----:B------:R-:W-:Y:S01]  /*4a30*/  @!P0 FSEL R7, R7, R19, P1 ;  /* 0x0000001307078208 */ /* 0x000fe20000800000 */
[----:B------:R-:W-:Y:S02]  /*4a40*/  IMAD.X R30, RZ, RZ, R27, P2 ;  /* 0x000000ffff1e7224 */ /* 0x000fe400010e061b */
[----:B------:R-:W-:Y:S01]  /*4a50*/  @!P0 IMAD.MOV.U32 R18, RZ, RZ, R6 ;  /* 0x000000ffff128224 */ /* 0x000fe200078e0006 */
[----:B------:R-:W-:Y:S01]  /*4a60*/  @!P0 MOV R19, R7 ;  /* 0x0000000700138202 */ /* 0x000fe20000000f00 */
[----:B----4-:R-:W-:Y:S01]  /*4a70*/  DSETP.GE.AND P2, PT, |R14|, UR12, PT ;  /* 0x0000000c0e007e2a */ /* 0x010fe2000bf46200 */
[----:B------:R-:W-:-:S02]  /*4a80*/  IADD3 R6, P4, PT, R26, 0x200, RZ ;  /* 0x000002001a067810 */ /* 0x000fc40007f9e0ff */
[C---:B------:R-:W-:Y:S02]  /*4a90*/  IADD3 R7, P6, PT, R26.reuse, 0x300, RZ ;  /* 0x000003001a077810 */ /* 0x040fe40007fde0ff */
[----:B------:R-:W-:Y:S01]  /*4aa0*/  DSETP.LT.AND P5, PT, |R18|, |R10|, PT ;  /* 0x4000000a1200722a */ /* 0x000fe20003fa1200 */
[--C-:B------:R-:W-:Y:S01]  /*4ab0*/  IMAD.X R28, RZ, RZ, R27.reuse, P4 ;  /* 0x000000ffff1c7224 */ /* 0x100fe200020e061b */
[----:B------:R-:W-:Y:S02]  /*4ac0*/  IADD3 R12, P4, PT, R26, 0x400, RZ ;  /* 0x000004001a0c7810 */ /* 0x000fe40007f9e0ff */
[----:B------:R-:W-:Y:S01]  /*4ad0*/  @!P0 SEL R26, R25, R26, P1 ;  /* 0x0000001a191a8207 */ /* 0x000fe20000800000 */
[--C-:B------:R-:W-:Y:S02]  /*4ae0*/  IMAD.X R25, RZ, RZ, R27.reuse, P6 ;  /* 0x000000ffff197224 */ /* 0x100fe400030e061b */
[----:B------:R-:W-:Y:S01]  /*4af0*/  IMAD.X R8, RZ, RZ, R27, P4 ;  /* 0x000000ffff087224 */ /* 0x000fe200020e061b */
[----:B------:R-:W-:-:S06]  /*4b00*/  @!P0 SEL R27, R24, R27, P1 ;  /* 0x0000001b181b8207 */ /* 0x000fcc0000800000 */
        /* <DEDUP_REMOVED lines=9> */
.L_x_223:
[----:B0-----:R-:W-:Y:S05]  /*4ba0*/  BSYNC.RECONVERGENT B2 ;  /* 0x0000000000027941 */ /* 0x001fea0003800200 */
.L_x_222:
        /* <DEDUP_REMOVED lines=12> */
.L_x_225:
[----:B------:R-:W-:Y:S05]  /*4c70*/  BSYNC.RECONVERGENT B2 ;  /* 0x0000000000027941 */ /* 0x000fea0003800200 */
.L_x_224:
[----:B------:R-:W-:Y:S01]  /*4c80*/  DSETP.LT.AND P0, PT, |R14|, |R16|, PT ;  /* 0x400000100e00722a */ /* 0x000fe20003f01200 */
[----:B------:R-:W-:Y:S01]  /*4c90*/  BSSY.RECONVERGENT B2, `(.L_x_226) ;  /* 0x000000b000027945 */ /* 0x000fe20003800200 */
[----:B------:R-:W-:-:S12]  /*4ca0*/  DSETP.GE.AND P2, PT, |R2|, UR12, PT ;  /* 0x0000000c02007e2a */ /* 0x000fd8000bf46200 */
        /* <DEDUP_REMOVED lines=9> */
.L_x_227:
[----:B------:R-:W-:Y:S05]  /*4d40*/  BSYNC.RECONVERGENT B2 ;  /* 0x0000000000027941 */ /* 0x000fea0003800200 */
.L_x_226:
        /* <DEDUP_REMOVED lines=11> */
.L_x_229:
[----:B------:R-:W-:Y:S05]  /*4e00*/  BSYNC.RECONVERGENT B2 ;  /* 0x0000000000027941 */ /* 0x000fea0003800200 */
.L_x_228:
[----:B------:R-:W-:Y:S01]  /*4e10*/  BAR.SYNC.DEFER_BLOCKING 0x0 ;  /* 0x0000000000007b1d */ /* 0x000fe20000010000 */
[----:B------:R-:W-:-:S05]  /*4e20*/  ISETP.NE.AND P0, PT, R9, RZ, PT ;  /* 0x000000ff0900720c */ /* 0x000fca0003f05270 */
[----:B------:R-:W-:Y:S08]  /*4e30*/  BSSY.RECONVERGENT B2, `(.L_x_230) ;  /* 0x000000c000027945 */ /* 0x000ff00003800200 */
[----:B------:R-:W-:Y:S05]  /*4e40*/  @P0 BRA `(.L_x_231) ;  /* 0x0000000000280947 */ /* 0x000fea0003800000 */
[----:B------:R-:W-:Y:S02]  /*4e50*/  IMAD.MOV.U32 R10, RZ, RZ, 0x500 ;  /* 0x00000500ff0a7424 */ /* 0x000fe400078e00ff */
[----:B------:R-:W-:-:S05]  /*4e60*/  IMAD.MOV.U32 R11, RZ, RZ, 0x0 ;  /* 0x00000000ff0b7424 */ /* 0x000fca00078e00ff */
[----:B------:R-:W2:Y:S01]  /*4e70*/  ATOMG.E.ADD.64.STRONG.GPU PT, R6, desc[UR10][R4.64], R10 ;  /* 0x8000000a040679a8 */ /* 0x000ea200081ef50a */
[----:B------:R-:W0:Y:S01]  /*4e80*/  S2UR UR5, SR_CgaCtaId ;  /* 0x00000000000579c3 */ /* 0x000e220000008800 */
[----:B------:R-:W-:Y:S02]  /*4e90*/  UMOV UR4, 0x400 ;  /* 0x0000040000047882 */ /* 0x000fe40000000000 */
[----:B0-----:R-:W-:-:S06]  /*4ea0*/  ULEA UR4, UR5, UR4, 0x18 ;  /* 0x0000000405047291 */ /* 0x001fcc000f8ec0ff */
[----:B------:R-:W-:Y:S01]  /*4eb0*/  IMAD.U32 R23, RZ, RZ, UR4 ;  /* 0x00000004ff177e24 */ /* 0x000fe2000f8e00ff */
[----:B--2---:R-:W-:-:S05]  /*4ec0*/  IADD3 R6, P0, PT, R6, UR6, RZ ;  /* 0x0000000606067c10 */ /* 0x004fca000ff1e0ff */
[----:B------:R-:W-:-:S05]  /*4ed0*/  IMAD.X R7, RZ, RZ, R7, P0 ;  /* 0x000000ffff077224 */ /* 0x000fca00000e0607 */
[----:B------:R0:W-:Y:S03]  /*4ee0*/  STS.64 [R23+0x98], R6 ;  /* 0x0000980617007388 */ /* 0x0001e60000000a00 */
.L_x_231:
[----:B------:R-:W-:Y:S05]  /*4ef0*/  BSYNC.RECONVERGENT B2 ;  /* 0x0000000000027941 */ /* 0x000fea0003800200 */
.L_x_230:
[----:B------:R-:W-:Y:S01]  /*4f00*/  BAR.SYNC.DEFER_BLOCKING 0x0 ;  /* 0x0000000000007b1d */ /* 0x000fe20000010000 */
[----:B------:R-:W-:Y:S02]  /*4f10*/  IMAD.U32 R15, RZ, RZ, UR8 ;  /* 0x00000008ff0f7e24 */ /* 0x000fe4000f8e00ff */
[----:B------:R-:W-:Y:S02]  /*4f20*/  IMAD.U32 R14, RZ, RZ, UR9 ;  /* 0x00000009ff0e7e24 */ /* 0x000fe4000f8e00ff */
[----:B------:R-:W-:Y:S02]  /*4f30*/  IMAD.MOV.U32 R25, RZ, RZ, R12 ;  /* 0x000000ffff197224 */ /* 0x000fe400078e000c */
[----:B------:R-:W-:Y:S01]  /*4f40*/  IMAD.MOV.U32 R24, RZ, RZ, R8 ;  /* 0x000000ffff187224 */ /* 0x000fe200078e0008 */
[----:B------:R-:W0:Y:S02]  /*4f50*/  LDS.64 R10, [R23+0x98] ;  /* 0x00009800170a7984 */ /* 0x000e240000000a00 */
[----:B0-----:R-:W-:-:S04]  /*4f60*/  IADD3 R6, P1, PT, R10, 0x500, RZ ;  /* 0x000005000a067810 */ /* 0x001fc80007f3e0ff */
[----:B------:R-:W-:Y:S01]  /*4f70*/  ISETP.GT.U32.AND P0, PT, R6, R15, PT ;  /* 0x0000000f0600720c */ /* 0x000fe20003f04070 */
[----:B------:R-:W-:Y:S02]  /*4f80*/  IMAD.X R7, RZ, RZ, R11, P1 ;  /* 0x000000ffff077224 */ /* 0x000fe400008e060b */
[----:B------:R-:W-:-:S03]  /*4f90*/  IMAD.MOV.U32 R6, RZ, RZ, R2 ;  /* 0x000000ffff067224 */ /* 0x000fc600078e0002 */
[----:B------:R-:W-:Y:S01]  /*4fa0*/  ISETP.GT.AND.EX P0, PT, R7, R14, PT, P0 ;  /* 0x0000000e0700720c */ /* 0x000fe20003f04300 */
[----:B------:R-:W-:-:S12]  /*4fb0*/  IMAD.MOV.U32 R7, RZ, RZ, R3 ;  /* 0x000000ffff077224 */ /* 0x000fd800078e0003 */
[----:B------:R-:W-:Y:S05]  /*4fc0*/  @!P0 BRA `(.L_x_232) ;  /* 0xfffffff800348947 */ /* 0x000fea000383ffff */
[----:B------:R-:W-:Y:S05]  /*4fd0*/  BSYNC.RECONVERGENT B1 ;  /* 0x0000000000017941 */ /* 0x000fea0003800200 */
.L_x_221:
[----:B------:R-:W-:Y:S01]  /*4fe0*/  ISETP.GE.U32.AND P0, PT, R10, R15, PT ;  /* 0x0000000f0a00720c */ /* 0x000fe20003f06070 */
[----:B------:R-:W-:Y:S03]  /*4ff0*/  BSSY.RECONVERGENT B1, `(.L_x_218) ;  /* 0x00000bb000017945 */ /* 0x000fe60003800200 */
[----:B------:R-:W-:-:S13]  /*5000*/  ISETP.GE.AND.EX P0, PT, R11, R14, PT, P0 ;  /* 0x0000000e0b00720c */ /* 0x000fda0003f06300 */
[----:B------:R-:W-:Y:S05]  /*5010*/  @P0 BRA `(.L_x_233) ;  /* 0x0000000800e00947 */ /* 0x000fea0003800000 */
[----:B------:R-:W-:-:S05]  /*5020*/  IMAD.IADD R4, R15, 0x1, -R10 ;  /* 0x000000010f047824 */ /* 0x000fca00078e0a0a */
[----:B------:R-:W-:-:S13]  /*5030*/  ISETP.GE.AND P0, PT, R9, R4, PT ;  /* 0x000000040900720c */ /* 0x000fda0003f06270 */
[----:B------:R-:W-:Y:S05]  /*5040*/  @P0 BRA `(.L_x_233) ;  /* 0x0000000800d40947 */ /* 0x000fea0003800000 */
[----:B------:R-:W-:Y:S01]  /*5050*/  LOP3.LUT R5, RZ, R9, RZ, 0x33, !PT ;  /* 0x00000009ff057212 */ /* 0x000fe200078e33ff */
[----:B------:R-:W-:Y:S03]  /*5060*/  BSSY.RECONVERGENT B2, `(.L_x_234) ;  /* 0x0000037000027945 */ /* 0x000fe60003800200 */
[----:B------:R-:W-:-:S04]  /*5070*/  IADD3 R17, PT, PT, -R10, R15, R5 ;  /* 0x0000000f0a117210 */ /* 0x000fc80007ffe105 */
[----:B------:R-:W-:-:S04]  /*5080*/  LOP3.LUT R5, R17, 0x300, RZ, 0xc0, !PT ;  /* 0x0000030011057812 */ /* 0x000fc800078ec0ff */
[----:B------:R-:W-:Y:S01]  /*5090*/  ISETP.NE.AND P0, PT, R5, 0x300, PT ;  /* 0x000003000500780c */ /* 0x000fe20003f05270 */
[----:B------:R-:W-:-:S12]  /*50a0*/  IMAD.MOV.U32 R5, RZ, RZ, R9 ;  /* 0x000000ffff057224 */ /* 0x000fd800078e0009 */
[----:B------:R-:W-:Y:S05]  /*50b0*/  @!P0 BRA `(.L_x_235) ;  /* 0x0000000000c48947 */ /* 0x000fea0003800000 */
[----:B------:R-:W-:Y:S02]  /*50c0*/  IADD3 R23, P0, PT, R9, R10, RZ ;  /* 0x0000000a09177210 */ /* 0x000fe40007f1e0ff */
[----:B------:R-:W-:Y:S02]  /*50d0*/  LEA.HI R5, R17, 0x1, RZ, 0x18 ;  /* 0x0000000111057811 */ /* 0x000fe400078fc0ff */
[C---:B------:R-:W-:Y:S01]  /*50e0*/  LEA R22, P1, R23.reuse, R22, 0x3 ;  /* 0x0000001617167211 */ /* 0x040fe200078218ff */
[----:B------:R-:W-:Y:S01]  /*50f0*/  IMAD.X R16, RZ, RZ, R11, P0 ;  /* 0x000000ffff107224 */ /* 0x000fe200000e060b */
[----:B------:R-:W-:Y:S02]  /*5100*/  IADD3 R20, P0, PT, R23, R20, RZ ;  /* 0x0000001417147210 */ /* 0x000fe40007f1e0ff */
[----:B------:R-:W-:Y:S01]  /*5110*/  LOP3.LUT R6, R5, 0x3, RZ, 0xc0, !PT ;  /* 0x0000000305067812 */ /* 0x000fe200078ec0ff */
[----:B------:R-:W-:Y:S01]  /*5120*/  IMAD.MOV.U32 R5, RZ, RZ, R9 ;  /* 0x000000ffff057224 */ /* 0x000fe200078e0009 */
[----:B------:R-:W-:Y:S01]  /*5130*/  LEA.HI.X R23, R23, R21, R16, 0x3, P1 ;  /* 0x0000001517177211 */ /* 0x000fe200008f1c10 */
[----:B------:R-:W-:-:S02]  /*5140*/  IMAD.X R16, R16, 0x1, R13, P0 ;  /* 0x0000000110107824 */ /* 0x000fc400000e060d */
[----:B------:R-:W-:-:S07]  /*5150*/  IMAD.MOV R13, RZ, RZ, -R6 ;  /* 0x000000ffff0d7224 */ /* 0x000fce00078e0a06 */
.L_x_238:
[----:B------:R-:W-:Y:S01]  /*5160*/  MOV R6, R22 ;  /* 0x0000001600067202 */ /* 0x000fe20000000f00 */
[----:B------:R-:W-:-:S06]  /*5170*/  IMAD.MOV.U32 R7, RZ, RZ, R23 ;  /* 0x000000ffff077224 */ /* 0x000fcc00078e0017 */
[----:B------:R-:W2:Y:S01]  /*5180*/  LDG.E.64 R6, desc[UR10][R6.64] ;  /* 0x0000000a06067981 */ /* 0x000ea2000c1e1b00 */
[----:B------:R-:W-:Y:S01]  /*5190*/  VIADD R13, R13, 0x1 ;  /* 0x000000010d0d7836 */ /* 0x000fe20000000000 */
[----:B------:R-:W-:Y:S01]  /*51a0*/  BSSY.RECONVERGENT B3, `(.L_x_236) ;  /* 0x000001d000037945 */ /* 0x000fe20003800200 */
[----:B------:R-:W-:Y:S01]  /*51b0*/  IMAD.MOV.U32 R19, RZ, RZ, R12 ;  /* 0x000000ffff137224 */ /* 0x000fe200078e000c */
[----:B------:R-:W-:Y:S01]  /*51c0*/  IADD3 R22, P3, PT, R22, 0x800, RZ ;  /* 0x0000080016167810 */ /* 0x000fe20007f7e0ff */
[----:B------:R-:W-:Y:S01]  /*51d0*/  IMAD.MOV.U32 R21, RZ, RZ, R8 ;  /* 0x000000ffff157224 */ /* 0x000fe200078e0008 */
[----:B------:R-:W-:Y:S01]  /*51e0*/  ISETP.NE.AND P2, PT, R13, RZ, PT ;  /* 0x000000ff0d00720c */ /* 0x000fe20003f45270 */
[----:B------:R-:W-:Y:S02]  /*51f0*/  IMAD.MOV.U32 R14, RZ, RZ, R2 ;  /* 0x000000ffff0e7224 */ /* 0x000fe400078e0002 */
[----:B------:R-:W-:Y:S02]  /*5200*/  IMAD.MOV.U32 R15, RZ, RZ, R3 ;  /* 0x000000ffff0f7224 */ /* 0x000fe400078e0003 */
[----:B------:R-:W-:-:S02]  /*5210*/  IMAD.MOV.U32 R12, RZ, RZ, R20 ;  /* 0x000000ffff0c7224 */ /* 0x000fc400078e0014 */
[----:B------:R-:W-:Y:S01]  /*5220*/  IMAD.MOV.U32 R8, RZ, RZ, R16 ;  /* 0x000000ffff087224 */ /* 0x000fe200078e0010 */
[----:B--2---:R-:W-:Y:S02]  /*5230*/  DSETP.GE.AND P0, PT, |R6|, UR12, PT ;  /* 0x0000000c06007e2a */ /* 0x004fe4000bf06200 */
[----:B------:R-:W-:Y:S01]  /*5240*/  DSETP.LT.AND P1, PT, |R2|, |R6|, PT ;  /* 0x400000060200722a */ /* 0x000fe20003f21200 */
[----:B------:R-:W-:Y:S02]  /*5250*/  IMAD.MOV.U32 R2, RZ, RZ, R6 ;  /* 0x000000ffff027224 */ /* 0x000fe400078e0006 */
[----:B------:R-:W-:-:S11]  /*5260*/  IMAD.MOV.U32 R3, RZ, RZ, R7 ;  /* 0x000000ffff037224 */ /* 0x000fd600078e0007 */
        /* <DEDUP_REMOVED lines=16> */
.L_x_237:
[----:B------:R-:W-:Y:S05]  /*5370*/  BSYNC.RECONVERGENT B3 ;  /* 0x0000000000037941 */ /* 0x000fea0003800200 */
.L_x_236:
[----:B------:R-:W-:Y:S01]  /*5380*/  IADD3 R20, P0, PT, R20, 0x100, RZ ;  /* 0x0000010014147810 */ /* 0x000fe20007f1e0ff */
[----:B------:R-:W-:Y:S02]  /*5390*/  VIADD R5, R5, 0x100 ;  /* 0x0000010005057836 */ /* 0x000fe40000000000 */
[----:B------:R-:W-:Y:S02]  /*53a0*/  IMAD.X R23, RZ, RZ, R23, P3 ;  /* 0x000000ffff177224 */ /* 0x000fe400018e0617 */
[----:B------:R-:W-:Y:S01]  /*53b0*/  IMAD.X R16, RZ, RZ, R16, P0 ;  /* 0x000000ffff107224 */ /* 0x000fe200000e0610 */
[----:B------:R-:W-:Y:S07]  /*53c0*/  @P2 BRA `(.L_x_238) ;  /* 0xfffffffc00642947 */ /* 0x000fee000383ffff */
.L_x_235:
[----:B------:R-:W-:Y:S05]  /*53d0*/  BSYNC.RECONVERGENT B2 ;  /* 0x0000000000027941 */ /* 0x000fea0003800200 */
.L_x_234:
[----:B------:R-:W-:-:S13]  /*53e0*/  ISETP.GE.U32.AND P0, PT, R17, 0x300, PT ;  /* 0x000003001100780c */ /* 0x000fda0003f06070 */
[----:B------:R-:W-:Y:S05]  /*53f0*/  @!P0 BRA `(.L_x_233) ;  /* 0x0000000400e88947 */ /* 0x000fea0003800000 */
[----:B------:R-:W0:Y:S01]  /*5400*/  LDC.64 R6, c[0x0][0x380] ;  /* 0x0000e000ff067b82 */ /* 0x000e220000000a00 */
[----:B------:R-:W-:-:S07]  /*5410*/  VIADD R5, R5, 0x200 ;  /* 0x0000020005057836 */ /* 0x000fce0000000000 */
[----:B------:R-:W1:Y:S02]  /*5420*/  LDC.64 R14, c[0x0][0x388] ;  /* 0x0000e200ff0e7b82 */ /* 0x000e640000000a00 */
.L_x_247:
[----:B------:R-:W-:-:S05]  /*5430*/  VIADD R13, R5, 0xfffffe00 ;  /* 0xfffffe00050d7836 */ /* 0x000fca0000000000 */
[----:B------:R-:W-:-:S05]  /*5440*/  IADD3 R13, P0, PT, R13, R10, RZ ;  /* 0x0000000a0d0d7210 */ /* 0x000fca0007f1e0ff */
[----:B------:R-:W-:Y:S01]  /*5450*/  IMAD.X R22, RZ, RZ, R11, P0 ;  /* 0x000000ffff167224 */ /* 0x000fe200000e060b */
[----:B0-----:R-:W-:-:S04]  /*5460*/  LEA R26, P0, R13, R6, 0x3 ;  /* 0x000000060d1a7211 */ /* 0x001fc800078018ff */
[----:B------:R-:W-:-:S05]  /*5470*/  LEA.HI.X R27, R13, R7, R22, 0x3, P0 ;  /* 0x000000070d1b7211 */ /* 0x000fca00000f1c16 */
[----:B------:R-:W2:Y:S04]  /*5480*/  LDG.E.64 R24, desc[UR10][R26.64] ;  /* 0x0000000a1a187981 */ /* 0x000ea8000c1e1b00 */
[----:B------:R-:W3:Y:S04]  /*5490*/  LDG.E.64 R20, desc[UR10][R26.64+0x800] ;  /* 0x0008000a1a147981 */ /* 0x000ee8000c1e1b00 */
[----:B------:R0:W5:Y:S04]  /*54a0*/  LDG.E.64 R16, desc[UR10][R26.64+0x1000] ;  /* 0x0010000a1a107981 */ /* 0x000168000c1e1b00 */
[----:B------:R0:W5:Y:S01]  /*54b0*/  LDG.E.64 R18, desc[UR10][R26.64+0x1800] ;  /* 0x0018000a1a127981 */ /* 0x000162000c1e1b00 */
[----:B-1----:R-:W-:Y:S01]  /*54c0*/  IADD3 R31, P1, PT, R13, R14, RZ ;  /* 0x0000000e0d1f7210 */ /* 0x002fe20007f3e0ff */
[----:B------:R-:W-:Y:S01]  /*54d0*/  BSSY.RECONVERGENT B2, `(.L_x_239) ;  /* 0x000001a000027945 */ /* 0x000fe20003800200 */
[----:B------:R-:W-:-:S03]  /*54e0*/  IADD3 R13, PT, PT, R5, -0x100, RZ ;  /* 0xffffff00050d7810 */ /* 0x000fc60007ffe0ff */
[----:B------:R-:W-:Y:S02]  /*54f0*/  IMAD.X R33, R22, 0x1, R15, P1 ;  /* 0x0000000116217824 */ /* 0x000fe400008e060f */
[----:B------:R-:W-:Y:S02]  /*5500*/  IMAD.MOV.U32 R28, RZ, RZ, R31 ;  /* 0x000000ffff1c7224 */ /* 0x000fe400078e001f */
[----:B------:R-:W-:Y:S01]  /*5510*/  IMAD.MOV.U32 R29, RZ, RZ, R33 ;  /* 0x000000ffff1d7224 */ /* 0x000fe200078e0021 */
[----:B--2---:R-:W-:Y:S01]  /*5520*/  DSETP.GE.AND P0, PT, |R24|, UR12, PT ;  /* 0x0000000c18007e2a */ /* 0x004fe2000bf06200 */
[----:B------:R-:W-:Y:S01]  /*5530*/  IMAD.MOV.U32 R22, RZ, RZ, R24 ;  /* 0x000000ffff167224 */ /* 0x000fe200078e0018 */
[----:B------:R-:W-:Y:S01]  /*5540*/  DSETP.LT.AND P2, PT, |R2|, |R24|, PT ;  /* 0x400000180200722a */ /* 0x000fe20003f41200 */
[----:B------:R-:W-:Y:S01]  /*5550*/  IMAD.MOV.U32 R23, RZ, RZ, R25 ;  /* 0x000000ffff177224 */ /* 0x000fe200078e0019 */
[----:B---3--:R-:W-:-:S12]  /*5560*/  DSETP.GE.AND P3, PT, |R20|, UR12, PT ;  /* 0x0000000c14007e2a */ /* 0x008fd8000bf66200 */
        /* <DEDUP_REMOVED lines=16> */
.L_x_240:
[----:B------:R-:W-:Y:S05]  /*5670*/  BSYNC.RECONVERGENT B2 ;  /* 0x0000000000027941 */ /* 0x000fea0003800200 */
.L_x_239:
[----:B------:R-:W-:Y:S01]  /*5680*/  DSETP.LT.AND P4, PT, |R22|, |R20|, PT ;  /* 0x400000141600722a */ /* 0x000fe20003f81200 */
[----:B------:R-:W-:Y:S01]  /*5690*/  IADD3 R13, P0, P1, R10, R14, R13 ;  /* 0x0000000e0a0d7210 */ /* 0x000fe2000791e00d */
[----:B------:R-:W-:Y:S01]  /*56a0*/  BSSY.RECONVERGENT B2, `(.L_x_241) ;  /* 0x0000017000027945 */ /* 0x000fe20003800200 */
[----:B-----5:R-:W-:Y:S01]  /*56b0*/  DSETP.GE.AND P2, PT, |R16|, UR12, PT ;  /* 0x0000000c10007e2a */ /* 0x020fe2000bf46200 */
[----:B------:R-:W-:Y:S01]  /*56c0*/  IMAD.MOV.U32 R2, RZ, RZ, R20 ;  /* 0x000000ffff027224 */ /* 0x000fe200078e0014 */
[----:B------:R-:W-:Y:S01]  /*56d0*/  IADD3.X R24, PT, PT, R11, R15, RZ, P0, P1 ;  /* 0x0000000f0b187210 */ /* 0x000fe200007e24ff */
[----:B------:R-:W-:Y:S02]  /*56e0*/  IMAD.MOV.U32 R8, RZ, RZ, R13 ;  /* 0x000000ffff087224 */ /* 0x000fe400078e000d */
[----:B------:R-:W-:Y:S02]  /*56f0*/  IMAD.MOV.U32 R3, RZ, RZ, R21 ;  /* 0x000000ffff037224 */ /* 0x000fe400078e0015 */
[----:B------:R-:W-:-:S04]  /*5700*/  IMAD.MOV.U32 R12, RZ, RZ, R24 ;  /* 0x000000ffff0c7224 */ /* 0x000fc800078e0018 */
        /* <DEDUP_REMOVED lines=16> */
.L_x_242:
[----:B------:R-:W-:Y:S05]  /*5810*/  BSYNC.RECONVERGENT B2 ;  /* 0x0000000000027941 */ /* 0x000fea0003800200 */
.L_x_241:
[----:B------:R-:W-:Y:S01]  /*5820*/  DSETP.LT.AND P6, PT, |R2|, |R16|, PT ;  /* 0x400000100200722a */ /* 0x000fe20003fc1200 */
[CC--:B------:R-:W-:Y:S01]  /*5830*/  IADD3 R23, P0, P1, R10.reuse, R14.reuse, R5 ;  /* 0x0000000e0a177210 */ /* 0x0c0fe2000791e005 */
[----:B------:R-:W-:Y:S01]  /*5840*/  VIADD R13, R5, 0x100 ;  /* 0x00000100050d7836 */ /* 0x000fe20000000000 */
[----:B------:R-:W-:Y:S01]  /*5850*/  BSSY.RECONVERGENT B2, `(.L_x_243) ;  /* 0x0000018000027945 */ /* 0x000fe20003800200 */
[----:B------:R-:W-:Y:S01]  /*5860*/  DSETP.GE.AND P3, PT, |R18|, UR12, PT ;  /* 0x0000000c12007e2a */ /* 0x000fe2000bf66200 */
[----:B------:R-:W-:Y:S01]  /*5870*/  IADD3.X R25, PT, PT, R11, R15, RZ, P0, P1 ;  /* 0x0000000f0b197210 */ /* 0x000fe200007e24ff */
[----:B------:R-:W-:Y:S01]  /*5880*/  IMAD.MOV.U32 R20, RZ, RZ, R16 ;  /* 0x000000ffff147224 */ /* 0x000fe200078e0010 */
[----:B------:R-:W-:Y:S01]  /*5890*/  IADD3 R24, P4, P5, R10, R14, R13 ;  /* 0x0000000e0a187210 */ /* 0x000fe20007d9e00d */
[----:B------:R-:W-:Y:S02]  /*58a0*/  IMAD.MOV.U32 R13, RZ, RZ, R23 ;  /* 0x000000ffff0d7224 */ /* 0x000fe400078e0017 */
[----:B------:R-:W-:-:S02]  /*58b0*/  IMAD.MOV.U32 R22, RZ, RZ, R25 ;  /* 0x000000ffff167224 */ /* 0x000fc400078e0019 */
[----:B------:R-:W-:Y:S02]  /*58c0*/  IMAD.MOV.U32 R21, RZ, RZ, R17 ;  /* 0x000000ffff157224 */ /* 0x000fe400078e0011 */
[----:B------:R-:W-:Y:S06]  /*58d0*/  @P2 BRA P6, `(.L_x_244) ;  /* 0x00000000003c2947 */ /* 0x000fec0003000000 */
[----:B------:R-:W-:Y:S01]  /*58e0*/  DSETP.GEU.AND P0, PT, |R16|, |R2|, PT ;  /* 0x400000021000722a */ /* 0x000fe20003f0e200 */
[----:B------:R-:W-:Y:S01]  /*58f0*/  MOV R13, R8 ;  /* 0x00000008000d7202 */ /* 0x000fe20000000f00 */
        /* <DEDUP_REMOVED lines=13> */
.L_x_244:
[----:B------:R-:W-:Y:S05]  /*59d0*/  BSYNC.RECONVERGENT B2 ;  /* 0x0000000000027941 */ /* 0x000fea0003800200 */
.L_x_243:
        /* <DEDUP_REMOVED lines=23> */
.L_x_246:
[----:B------:R-:W-:Y:S05]  /*5b50*/  BSYNC.RECONVERGENT B2 ;  /* 0x0000000000027941 */ /* 0x000fea0003800200 */
.L_x_245:
[C---:B------:R-:W-:Y:S02]  /*5b60*/  VIADD R13, R5.reuse, 0x200 ;  /* 0x00000200050d7836 */ /* 0x040fe40000000000 */
[----:B------:R-:W-:-:S03]  /*5b70*/  VIADD R5, R5, 0x400 ;  /* 0x0000040005057836 */ /* 0x000fc60000000000 */
[----:B------:R-:W-:-:S13]  /*5b80*/  ISETP.GE.AND P0, PT, R13, R4, PT ;  /* 0x000000040d00720c */ /* 0x000fda0003f06270 */
[----:B------:R-:W-:Y:S05]  /*5b90*/  @!P0 BRA `(.L_x_247) ;  /* 0xfffffff800248947 */ /* 0x000fea000383ffff */
.L_x_233:
[----:B------:R-:W-:Y:S05]  /*5ba0*/  BSYNC.RECONVERGENT B1 ;  /* 0x0000000000017941 */ /* 0x000fea0003800200 */
.L_x_218:
        /* <DEDUP_REMOVED lines=34> */
.L_x_249:
[----:B------:R-:W-:Y:S05]  /*5dd0*/  BSYNC.RECONVERGENT B1 ;  /* 0x0000000000017941 */ /* 0x000fea0003800200 */
.L_x_248:
        /* <DEDUP_REMOVED lines=33> */
.L_x_251:
[----:B------:R-:W-:Y:S05]  /*5ff0*/  BSYNC.RECONVERGENT B1 ;  /* 0x0000000000017941 */ /* 0x000fea0003800200 */
.L_x_250:
[----:B------:R-:W-:Y:S01]  /*6000*/  ISETP.GT.AND P0, PT, R13, 0x1b, PT ;  /* 0x0000001b0d00780c */ /* 0x000fe20003f04270 */
[----:B-1----:R1:W1:Y:S01]  /*6010*/  SHFL.DOWN PT, R6, R2, 0x4, 0x1f ;  /* 0x08801f0002067f89 */ /* 0x00226200000e0000 */
[----:B------:R-:W-:Y:S01]  /*6020*/  BSSY.RECONVERGENT B1, `(.L_x_252) ;  /* 0x000001f000017945 */ /* 0x000fe20003800200 */
[----:B0-----:R-:W-:Y:S02]  /*6030*/  IMAD.MOV.U32 R11, RZ, RZ, R8 ;  /* 0x000000ffff0b7224 */ /* 0x001fe400078e0008 */
[----:B--2---:R0:W2:Y:S01]  /*6040*/  SHFL.DOWN PT, R7, R3, 0x4, 0x1f ;  /* 0x08801f0003077f89 */ /* 0x0040a200000e0000 */
[----:B---3--:R-:W-:Y:S02]  /*6050*/  IMAD.MOV.U32 R12, RZ, RZ, R10 ;  /* 0x000000ffff0c7224 */ /* 0x008fe400078e000a */
[----:B------:R-:W-:Y:S01]  /*6060*/  IMAD.MOV.U32 R4, RZ, RZ, R2 ;  /* 0x000000ffff047224 */ /* 0x000fe200078e0002 */
[----:B----4-:R0:W3:Y:S01]  /*6070*/  SHFL.DOWN PT, R15, R8, 0x4, 0x1f ;  /* 0x08801f00080f7f89 */ /* 0x0100e200000e0000 */
[----:B------:R-:W-:-:S03]  /*6080*/  IMAD.MOV.U32 R5, RZ, RZ, R3 ;  /* 0x000000ffff057224 */ /* 0x000fc600078e0003 */
[----:B------:R0:W4:Y:S01]  /*6090*/  SHFL.DOWN PT, R17, R10, 0x4, 0x1f ;  /* 0x08801f000a117f89 */ /* 0x00012200000e0000 */
[----:B------:R-:W-:Y:S05]  /*60a0*/  @P0 BRA `(.L_x_253) ;  /* 0x0000000000580947 */ /* 0x000fea0003800000 */
[----:B-12---:R-:W-:Y:S01]  /*60b0*/  DSETP.GE.AND P0, PT, |R6|, UR12, PT ;  /* 0x0000000c06007e2a */ /* 0x006fe2000bf06200 */
[----:B---3--:R-:W-:Y:S01]  /*60c0*/  IMAD.MOV.U32 R11, RZ, RZ, R15 ;  /* 0x000000ffff0b7224 */ /* 0x008fe200078e000f */
[----:B------:R-:W-:Y:S01]  /*60d0*/  DSETP.LT.AND P1, PT, |R2|, |R6|, PT ;  /* 0x400000060200722a */ /* 0x000fe20003f21200 */
[----:B----4-:R-:W-:Y:S01]  /*60e0*/  IMAD.MOV.U32 R12, RZ, RZ, R17 ;  /* 0x000000ffff0c7224 */ /* 0x010fe200078e0011 */
[----:B------:R-:W-:Y:S01]  /*60f0*/  MOV R4, R6 ;  /* 0x0000000600047202 */ /* 0x000fe20000000f00 */
        /* <DEDUP_REMOVED lines=17> */
.L_x_253:
[----:B------:R-:W-:Y:S05]  /*6210*/  BSYNC.RECONVERGENT B1 ;  /* 0x0000000000017941 */ /* 0x000fea0003800200 */
.L_x_252:
[----:B------:R-:W-:Y:S01]  /*6220*/  ISETP.GT.AND P0, PT, R13, 0x17, PT ;  /* 0x000000170d00780c */ /* 0x000fe20003f04270 */
[----:B-1----:R1:W1:Y:S01]  /*6230*/  SHFL.DOWN PT, R6, R4, 0x8, 0x1f ;  /* 0x09001f0004067f89 */ /* 0x00226200000e0000 */
[----:B------:R-:W-:Y:S01]  /*6240*/  BSSY.RECONVERGENT B1, `(.L_x_254) ;  /* 0x000001f000017945 */ /* 0x000fe20003800200 */
[----:B0-----:R-:W-:Y:S02]  /*6250*/  IMAD.MOV.U32 R8, RZ, RZ, R11 ;  /* 0x000000ffff087224 */ /* 0x001fe400078e000b */
[----:B--2---:R0:W2:Y:S01]  /*6260*/  SHFL.DOWN PT, R7, R5, 0x8, 0x1f ;  /* 0x09001f0005077f89 */ /* 0x0040a200000e0000 */
[----:B------:R-:W-:Y:S02]  /*6270*/  IMAD.MOV.U32 R10, RZ, RZ, R12 ;  /* 0x000000ffff0a7224 */ /* 0x000fe400078e000c */
[----:B------:R-:W-:Y:S01]  /*6280*/  IMAD.MOV.U32 R2, RZ, RZ, R4 ;  /* 0x000000ffff027224 */ /* 0x000fe200078e0004 */
[----:B------:R0:W0:Y:S01]  /*6290*/  SHFL.DOWN PT, R14, R11, 0x8, 0x1f ;  /* 0x09001f000b0e7f89 */ /* 0x00002200000e0000 */
[----:B------:R-:W-:-:S03]  /*62a0*/  IMAD.MOV.U32 R3, RZ, RZ, R5 ;  /* 0x000000ffff037224 */ /* 0x000fc600078e0005 */
[----:B---3--:R3:W0:Y:S01]  /*62b0*/  SHFL.DOWN PT, R15, R12, 0x8, 0x1f ;  /* 0x09001f000c0f7f89 */ /* 0x00862200000e0000 */
[----:B------:R-:W-:Y:S05]  /*62c0*/  @P0 BRA `(.L_x_255) ;  /* 0x0000000000580947 */ /* 0x000fea0003800000 */
[----:B-12---:R-:W-:Y:S01]  /*62d0*/  DSETP.GE.AND P0, PT, |R6|, UR12, PT ;  /* 0x0000000c06007e2a */ /* 0x006fe2000bf06200 */
[----:B0-----:R-:W-:Y:S01]  /*62e0*/  IMAD.MOV.U32 R8, RZ, RZ, R14 ;  /* 0x000000ffff087224 */ /* 0x001fe200078e000e */
        /* <DEDUP_REMOVED lines=20> */
.L_x_255:
[----:B------:R-:W-:Y:S05]  /*6430*/  BSYNC.RECONVERGENT B1 ;  /* 0x0000000000017941 */ /* 0x000fea0003800200 */
.L_x_254:
[----:B------:R-:W-:Y:S01]  /*6440*/  ISETP.GT.AND P0, PT, R13, 0xf, PT ;  /* 0x0000000f0d00780c */ /* 0x000fe20003f04270 */
[----:B-1----:R1:W1:Y:S01]  /*6450*/  SHFL.DOWN PT, R4, R2, 0x10, 0x1f ;  /* 0x0a001f0002047f89 */ /* 0x00226200000e0000 */
[----:B------:R-:W-:Y:S01]  /*6460*/  BSSY.RECONVERGENT B1, `(.L_x_256) ;  /* 0x000001f000017945 */ /* 0x000fe20003800200 */
[----:B------:R-:W-:Y:S02]  /*6470*/  IMAD.MOV.U32 R20, RZ, RZ, R8 ;  /* 0x000000ffff147224 */ /* 0x000fe400078e0008 */
[----:B0-----:R0:W0:Y:S01]  /*6480*/  SHFL.DOWN PT, R5, R3, 0x10, 0x1f ;  /* 0x0a001f0003057f89 */ /* 0x00102200000e0000 */
[----:B------:R-:W-:Y:S02]  /*6490*/  IMAD.MOV.U32 R21, RZ, RZ, R10 ;  /* 0x000000ffff157224 */ /* 0x000fe400078e000a */
[----:B------:R-:W-:Y:S01]  /*64a0*/  IMAD.MOV.U32 R18, RZ, RZ, R2 ;  /* 0x000000ffff127224 */ /* 0x000fe200078e0002 */
[----:B--2---:R2:W0:Y:S01]  /*64b0*/  SHFL.DOWN PT, R7, R8, 0x10, 0x1f ;  /* 0x0a001f0008077f89 */ /* 0x00442200000e0000 */
[----:B------:R-:W-:-:S03]  /*64c0*/  IMAD.MOV.U32 R19, RZ, RZ, R3 ;  /* 0x000000ffff137224 */ /* 0x000fc600078e0003 */
[----:B------:R2:W0:Y:S01]  /*64d0*/  SHFL.DOWN PT, R11, R10, 0x10, 0x1f ;  /* 0x0a001f000a0b7f89 */ /* 0x00042200000e0000 */
[----:B------:R-:W-:Y:S05]  /*64e0*/  @P0 BRA `(.L_x_257) ;  /* 0x0000000000580947 */ /* 0x000fea0003800000 */
[----:B01----:R-:W-:Y:S01]  /*64f0*/  DSETP.GE.AND P0, PT, |R4|, UR12, PT ;  /* 0x0000000c04007e2a */ /* 0x003fe2000bf06200 */
[----:B------:R-:W-:Y:S01]  /*6500*/  MOV R20, R7 ;  /* 0x0000000700147202 */ /* 0x000fe20000000f00 */
        /* <DEDUP_REMOVED lines=20> */
.L_x_257:
[----:B------:R-:W-:Y:S05]  /*6650*/  BSYNC.RECONVERGENT B1 ;  /* 0x0000000000017941 */ /* 0x000fea0003800200 */
.L_x_256:
[----:B------:R-:W-:Y:S01]  /*6660*/  ISETP.NE.AND P0, PT, R13, RZ, PT ;  /* 0x000000ff0d00720c */ /* 0x000fe20003f05270 */
[----:B------:R-:W-:-:S12]  /*6670*/  BSSY.RECONVERGENT B1, `(.L_x_258) ;  /* 0x000000a000017945 */ /* 0x000fd80003800200 */
[----:B------:R-:W-:Y:S05]  /*6680*/  @P0 BRA `(.L_x_259) ;  /* 0x0000000000200947 */ /* 0x000fea0003800000 */
[----:B-1----:R-:W1:Y:S01]  /*6690*/  S2R R4, SR_CgaCtaId ;  /* 0x0000000000047919 */ /* 0x002e620000008800 */
[----:B0-----:R-:W-:Y:S02]  /*66a0*/  MOV R3, 0x400 ;  /* 0x0000040000037802 */ /* 0x001fe40000000f00 */
[----:B------:R-:W-:-:S04]  /*66b0*/  SHF.R.U32.HI R2, RZ, 0x1, R9 ;  /* 0x00000001ff027819 */ /* 0x000fc80000011609 */
[----:B------:R-:W-:Y:S02]  /*66c0*/  LOP3.LUT R2, R2, 0x1f0, RZ, 0xc0, !PT ;  /* 0x000001f002027812 */ /* 0x000fe400078ec0ff */
[----:B-1----:R-:W-:-:S05]  /*66d0*/  LEA R3, R4, R3, 0x18 ;  /* 0x0000000304037211 */ /* 0x002fca00078ec0ff */
[----:B------:R-:W-:-:S05]  /*66e0*/  IMAD.IADD R3, R2, 0x1, R3 ;  /* 0x0000000102037824 */ /* 0x000fca00078e0203 */
[----:B------:R0:W-:Y:S04]  /*66f0*/  STS.64 [R3+0x10], R20 ;  /* 0x0000101403007388 */ /* 0x0001e80000000a00 */
[----:B------:R0:W-:Y:S02]  /*6700*/  STS.64 [R3+0x8], R18 ;  /* 0x0000081203007388 */ /* 0x0001e40000000a00 */
.L_x_259:
[----:B------:R-:W-:Y:S05]  /*6710*/  BSYNC.RECONVERGENT B1 ;  /* 0x0000000000017941 */ /* 0x000fea0003800200 */
.L_x_258:
[----:B------:R-:W-:Y:S01]  /*6720*/  BAR.SYNC.DEFER_BLOCKING 0x0 ;  /* 0x0000000000007b1d */ /* 0x000fe20000010000 */
[----:B------:R-:W-:-:S13]  /*6730*/  ISETP.NE.AND P1, PT, R9, RZ, PT ;  /* 0x000000ff0900720c */ /* 0x000fda0003f25270 */
[----:B------:R-:W-:Y:S05]  /*6740*/  @P1 BRA `(.L_x_179) ;  /* 0x0000000800c41947 */ /* 0x000fea0003800000 */
[----:B0-----:R-:W0:Y:S01]  /*6750*/  S2R R3, SR_CgaCtaId ;  /* 0x0000000000037919 */ /* 0x001e220000008800 */
[----:B-1----:R-:W-:Y:S01]  /*6760*/  MOV R2, 0x400 ;  /* 0x0000040000027802 */ /* 0x002fe20000000f00 */
[----:B------:R-:W-:Y:S03]  /*6770*/  BSSY.RECONVERGENT B1, `(.L_x_260) ;  /* 0x000001c000017945 */ /* 0x000fe60003800200 */
[----:B0-----:R-:W-:-:S05]  /*6780*/  LEA R30, R3, R2, 0x18 ;  /* 0x00000002031e7211 */ /* 0x001fca00078ec0ff */
[----:B---3--:R-:W0:Y:S04]  /*6790*/  LDS.64 R12, [R30+0x18] ;  /* 0x000018001e0c7984 */ /* 0x008e280000000a00 */
[----:B------:R-:W1:Y:S04]  /*67a0*/  LDS.128 R4, [R30+0x20] ;  /* 0x000020001e047984 */ /* 0x000e680000000c00 */
[----:B------:R3:W3:Y:S04]  /*67b0*/  LDS.64 R28, [R30+0x80] ;  /* 0x000080001e1c7984 */ /* 0x0006e80000000a00 */
[----:B--2---:R2:W2:Y:S01]  /*67c0*/  LDS.128 R8, [R30+0x30] ;  /* 0x000030001e087984 */ /* 0x0044a20000000c00 */
[----:B0-----:R-:W-:Y:S01]  /*67d0*/  DSETP.GE.AND P0, PT, |R12|, UR12, PT ;  /* 0x0000000c0c007e2a */ /* 0x001fe2000bf06200 */
[----:B------:R-:W-:Y:S01]  /*67e0*/  IMAD.MOV.U32 R2, RZ, RZ, R12 ;  /* 0x000000ffff027224 */ /* 0x000fe200078e000c */
[----:B------:R-:W-:Y:S01]  /*67f0*/  DSETP.LT.AND P2, PT, |R18|, |R12|, PT ;  /* 0x4000000c1200722a */ /* 0x000fe20003f41200 */
[----:B------:R-:W-:-:S02]  /*6800*/  IMAD.MOV.U32 R3, RZ, RZ, R13 ;  /* 0x000000ffff037224 */ /* 0x000fc400078e000d */
[----:B-1----:R-:W-:Y:S02]  /*6810*/  IMAD.MOV.U32 R31, RZ, RZ, R4 ;  /* 0x000000ffff1f7224 */ /* 0x002fe400078e0004 */
[----:B------:R-:W-:-:S09]  /*6820*/  IMAD.MOV.U32 R33, RZ, RZ, R5 ;  /* 0x000000ffff217224 */ /* 0x000fd200078e0005 */
[----:B--23--:R-:W-:Y:S05]  /*6830*/  @P0 BRA P2, `(.L_x_261) ;  /* 0x00000000003c0947 */ /* 0x00cfea0001000000 */
        /* <DEDUP_REMOVED lines=15> */
.L_x_261:
[----:B------:R-:W-:Y:S05]  /*6930*/  BSYNC.RECONVERGENT B1 ;  /* 0x0000000000017941 */ /* 0x000fea0003800200 */
.L_x_260:
[----:B----4-:R0:W1:Y:S01]  /*6940*/  LDS.128 R16, [R30+0x40] ;  /* 0x000040001e107984 */ /* 0x0100620000000c00 */
[----:B------:R-:W-:Y:S01]  /*6950*/  DSETP.GE.AND P0, PT, |R6|, UR12, PT ;  /* 0x0000000c06007e2a */ /* 0x000fe2000bf06200 */
[----:B------:R-:W-:Y:S01]  /*6960*/  BSSY.RECONVERGENT B1, `(.L_x_262) ;  /* 0x0000019000017945 */ /* 0x000fe20003800200 */
[----:B------:R-:W-:Y:S01]  /*6970*/  DSETP.LT.AND P2, PT, |R2|, |R6|, PT ;  /* 0x400000060200722a */ /* 0x000fe20003f41200 */
[----:B------:R0:W2:Y:S01]  /*6980*/  LDS.128 R20, [R30+0x50] ;  /* 0x000050001e147984 */ /* 0x0000a20000000c00 */
[----:B------:R-:W-:Y:S02]  /*6990*/  IMAD.MOV.U32 R35, RZ, RZ, R8 ;  /* 0x000000ffff237224 */ /* 0x000fe400078e0008 */
[----:B------:R-:W-:Y:S01]  /*69a0*/  IMAD.MOV.U32 R37, RZ, RZ, R9 ;  /* 0x000000ffff257224 */ /* 0x000fe200078e0009 */
[----:B------:R0:W3:Y:S01]  /*69b0*/  LDS.128 R24, [R30+0x60] ;  /* 0x000060001e187984 */ /* 0x0000e20000000c00 */
[----:B------:R-:W-:Y:S02]  /*69c0*/  IMAD.MOV.U32 R4, RZ, RZ, R6 ;  /* 0x000000ffff047224 */ /* 0x000fe400078e0006 */
[----:B------:R-:W-:Y:S01]  /*69d0*/  IMAD.MOV.U32 R5, RZ, RZ, R7 ;  /* 0x000000ffff057224 */ /* 0x000fe200078e0007 */
[----:B------:R0:W4:Y:S05]  /*69e0*/  LDS.128 R12, [R30+0x70] ;  /* 0x000070001e0c7984 */ /* 0x00012a0000000c00 */
[----:B------:R-:W-:Y:S05]  /*69f0*/  @P0 BRA P2, `(.L_x_263) ;  /* 0x00000000003c0947 */ /* 0x000fea0001000000 */
[----:B------:R-:W-:Y:S01]  /*6a00*/  DSETP.GEU.AND P0, PT, |R6|, |R2|, PT ;  /* 0x400000020600722a */ /* 0x000fe20003f0e200 */
[----:B------:R-:W-:Y:S01]  /*6a10*/  IMAD.MOV.U32 R35, RZ, RZ, R31 ;  /* 0x000000ffff237224 */ /* 0x000fe200078e001f */
[----:B------:R-:W-:Y:S01]  /*6a20*/  DSETP.GE.AND P2, PT, |R2|, UR12, PT ;  /* 0x0000000c02007e2a */ /* 0x000fe2000bf46200 */
        /* <DEDUP_REMOVED lines=12> */
.L_x_263:
[----:B------:R-:W-:Y:S05]  /*6af0*/  BSYNC.RECONVERGENT B1 ;  /* 0x0000000000017941 */ /* 0x000fea0003800200 */
.L_x_262:
[----:B------:R-:W-:Y:S01]  /*6b00*/  DSETP.GE.AND P0, PT, |R10|, UR12, PT ;  /* 0x0000000c0a007e2a */ /* 0x000fe2000bf06200 */
[----:B------:R-:W-:Y:S01]  /*6b10*/  BSSY.RECONVERGENT B1, `(.L_x_264) ;  /* 0x0000017000017945 */ /* 0x000fe20003800200 */
[----:B------:R-:W-:Y:S01]  /*6b20*/  DSETP.LT.AND P2, PT, |R4|, |R10|, PT ;  /* 0x4000000a0400722a */ /* 0x000fe20003f41200 */
[----:B------:R-:W-:Y:S01]  /*6b30*/  IMAD.MOV.U32 R2, RZ, RZ, R10 ;  /* 0x000000ffff027224 */ /* 0x000fe200078e000a */
[----:B-1----:R-:W-:Y:S01]  /*6b40*/  DSETP.GE.AND P4, PT, |R18|, UR12, PT ;  /* 0x0000000c12007e2a */ /* 0x002fe2000bf86200 */
        /* <DEDUP_REMOVED lines=19> */
.L_x_265:
[----:B------:R-:W-:Y:S05]  /*6c80*/  BSYNC.RECONVERGENT B1 ;  /* 0x0000000000017941 */ /* 0x000fea0003800200 */
.L_x_264:
[----:B------:R-:W-:Y:S01]  /*6c90*/  DSETP.LT.AND P0, PT, |R2|, |R18|, PT ;  /* 0x400000120200722a */ /* 0x000fe20003f01200 */
[----:B------:R-:W-:Y:S01]  /*6ca0*/  BSSY.RECONVERGENT B1, `(.L_x_266) ;  /* 0x0000016000017945 */ /* 0x000fe20003800200 */
[----:B--2---:R-:W-:Y:S01]  /*6cb0*/  DSETP.GE.AND P3, PT, |R22|, UR12, PT ;  /* 0x0000000c16007e2a */ /* 0x004fe2000bf66200 */
        /* <DEDUP_REMOVED lines=20> */
.L_x_267:
[----:B------:R-:W-:Y:S05]  /*6e00*/  BSYNC.RECONVERGENT B1 ;  /* 0x0000000000017941 */ /* 0x000fea0003800200 */
.L_x_266:
[----:B------:R-:W-:Y:S01]  /*6e10*/  DSETP.LT.AND P0, PT, |R4|, |R22|, PT ;  /* 0x400000160400722a */ /* 0x000fe20003f01200 */
[----:B------:R-:W-:Y:S01]  /*6e20*/  BSSY.RECONVERGENT B1, `(.L_x_268) ;  /* 0x0000016000017945 */ /* 0x000fe20003800200 */
[----:B---3--:R-:W-:Y:S01]  /*6e30*/  DSETP.GE.AND P4, PT, |R26|, UR12, PT ;  /* 0x0000000c1a007e2a */ /* 0x008fe2000bf86200 */
[----:B------:R-:W-:Y:S01]  /*6e40*/  IMAD.MOV.U32 R2, RZ, RZ, R22 ;  /* 0x000000ffff027224 */ /* 0x000fe200078e0016 */
[----:B------:R-:W-:Y:S01]  /*6e50*/  MOV R11, R25 ;  /* 0x00000019000b7202 */ /* 0x000fe20000000f00 */
        /* <DEDUP_REMOVED lines=18> */
.L_x_269:
[----:B------:R-:W-:Y:S05]  /*6f80*/  BSYNC.RECONVERGENT B1 ;  /* 0x0000000000017941 */ /* 0x000fea0003800200 */
.L_x_268:
[----:B------:R-:W-:Y:S01]  /*6f90*/  DSETP.LT.AND P0, PT, |R2|, |R26|, PT ;  /* 0x4000001a0200722a */ /* 0x000fe20003f01200 */
[----:B------:R-:W-:Y:S01]  /*6fa0*/  BSSY.RECONVERGENT B1, `(.L_x_270) ;  /* 0x0000016000017945 */ /* 0x000fe20003800200 */
[----:B----4-:R-:W-:Y:S01]  /*6fb0*/  DSETP.GE.AND P3, PT, |R14|, UR12, PT ;  /* 0x0000000c0e007e2a */ /* 0x010fe2000bf66200 */
        /* <DEDUP_REMOVED lines=20> */
.L_x_271:
[----:B------:R-:W-:Y:S05]  /*7100*/  BSYNC.RECONVERGENT B1 ;  /* 0x0000000000017941 */ /* 0x000fea0003800200 */
.L_x_270:
        /* <DEDUP_REMOVED lines=21> */
.L_x_179:
[----:B------:R-:W-:Y:S05]  /*7260*/  BSYNC.RECONVERGENT B0 ;  /* 0x0000000000007941 */ /* 0x000fea0003800200 */
.L_x_146:
[----:B------:R-:W-:Y:S05]  /*7270*/  @P1 EXIT ;  /* 0x000000000000194d */ /* 0x000fea0003800000 */
[----:B0123--:R-:W0:Y:S02]  /*7280*/  LDC.64 R2, c[0x0][0x390] ;  /* 0x0000e400ff027b82 */ /* 0x00fe240000000a00 */
[----:B0-----:R-:W-:-:S05]  /*7290*/  IMAD.WIDE.U32 R2, R0, 0x10, R2 ;  /* 0x0000001000027825 */ /* 0x001fca00078e0002 */
[----:B------:R-:W-:Y:S04]  /*72a0*/  STG.E.64 desc[UR10][R2.64], R18 ;  /* 0x0000001202007986 */ /* 0x000fe8000c101b0a */
[----:B------:R-:W-:Y:S01]  /*72b0*/  STG.E.64 desc[UR10][R2.64+0x8], R20 ;  /* 0x0000081402007986 */ /* 0x000fe2000c101b0a */
[----:B------:R-:W-:Y:S05]  /*72c0*/  EXIT ;  /* 0x000000000000794d */ /* 0x000fea0003800000 */
.L_x_272:
        /* <DEDUP_REMOVED lines=11> */
.L_x_814:


//--------------------- .text._ZN6thrust24THRUST_300001_SM_1000_NS8cuda_cub4core6detail13_kernel_agentINS1_8__reduce11ReduceAgentINS0_12zip_iteratorIN4cuda3std3__45tupleIJNS0_10device_ptrIdEENS0_17counting_iteratorIlNS0_11use_defaultESF_SF_EEEEEEEPNSB_IJdlEEESJ_lNS1_9__extrema9arg_max_fIdl10ComparatorEEEEJSI_SK_lSO_EEEvDpT0_ --------------------------
	.section	.text._ZN6thrust24THRUST_300001_SM_1000_NS8cuda_cub4core6detail13_kernel_agentINS1_8__reduce11ReduceAgentINS0_12zip_iteratorIN4cuda3std3__45tupleIJNS0_10device_ptrIdEENS0_17counting_iteratorIlNS0_11use_defaultESF_SF_EEEEEEEPNSB_IJdlEEESJ_lNS1_9__extrema9arg_max_fIdl10ComparatorEEEEJSI_SK_lSO_EEEvDpT0_,"ax",@progbits
	.align	128
        .global         _ZN6thrust24THRUST_300001_SM_1000_NS8cuda_cub4core6detail13_kernel_agentINS1_8__reduce11ReduceAgentINS0_12zip_iteratorIN4cuda3std3__45tupleIJNS0_10device_ptrIdEENS0_17counting_iteratorIlNS0_11use_defaultESF_SF_EEEEEEEPNSB_IJdlEEESJ_lNS1_9__extrema9arg_max_fIdl10ComparatorEEEEJSI_SK_lSO_EEEvDpT0_
        .type           _ZN6thrust24THRUST_300001_SM_1000_NS8cuda_cub4core6detail13_kernel_agentINS1_8__reduce11ReduceAgentINS0_12zip_iteratorIN4cuda3std3__45tupleIJNS0_10device_ptrIdEENS0_17counting_iteratorIlNS0_11use_defaultESF_SF_EEEEEEEPNSB_IJdlEEESJ_lNS1_9__extrema9arg_max_fIdl10ComparatorEEEEJSI_SK_lSO_EEEvDpT0_,@function
        .size           _ZN6thrust24THRUST_300001_SM_1000_NS8cuda_cub4core6detail13_kernel_agentINS1_8__reduce11ReduceAgentINS0_12zip_iteratorIN4cuda3std3__45tupleIJNS0_10device_ptrIdEENS0_17counting_iteratorIlNS0_11use_defaultESF_SF_EEEEEEEPNSB_IJdlEEESJ_lNS1_9__extrema9arg_max_fIdl10ComparatorEEEEJSI_SK_lSO_EEEvDpT0_,(.L_x_815 - _ZN6thrust24THRUST_300001_SM_1000_NS8cuda_cub4core6detail13_kernel_agentINS1_8__reduce11ReduceAgentINS0_12zip_iteratorIN4cuda3std3__45tupleIJNS0_10device_ptrIdEENS0_17counting_iteratorIlNS0_11use_defaultESF_SF_EEEEEEEPNSB_IJdlEEESJ_lNS1_9__extrema9arg_max_fIdl10ComparatorEEEEJSI_SK_lSO_EEEvDpT0_)
        .other          _ZN6thrust24THRUST_300001_SM_1000_NS8cuda_cub4core6detail13_kernel_agentINS1_8__reduce11ReduceAgentINS0_12zip_iteratorIN4cuda3std3__45tupleIJNS0_10device_ptrIdEENS0_17counting_iteratorIlNS0_11use_defaultESF_SF_EEEEEEEPNSB_IJdlEEESJ_lNS1_9__extrema9arg_max_fIdl10ComparatorEEEEJSI_SK_lSO_EEEvDpT0_,@"STO_CUDA_ENTRY STV_DEFAULT"
_ZN6thrust24THRUST_300001_SM_1000_NS8cuda_cub4core6detail13_kernel_agentINS1_8__reduce11ReduceAgentINS0_12zip_iteratorIN4cuda3std3__45tupleIJNS0_10device_ptrIdEENS0_17counting_iteratorIlNS0_11use_defaultESF_SF_EEEEEEEPNSB_IJdlEEESJ_lNS1_9__extrema9arg_max_fIdl10ComparatorEEEEJSI_SK_lSO_EEEvDpT0_:
.text._ZN6thrust24THRUST_300001_SM_1000_NS8cuda_cub4core6detail13_kernel_agentINS1_8__reduce11ReduceAgentINS0_12zip_iteratorIN4cuda3std3__45tupleIJNS0_10device_ptrIdEENS0_17counting_iteratorIlNS0_11use_defaultESF_SF_EEEEEEEPNSB_IJdlEEESJ_lNS1_9__extrema9arg_max_fIdl10ComparatorEEEEJSI_SK_lSO_EEEvDpT0_:
[----:B------:R-:W-:Y:S01]  /*0000*/  LDC R1, c[0x0][0x37c] ;  /* 0x0000df00ff017b82 */ /* 0x000fe20000000800 */
[----:B------:R-:W0:Y:S02]  /*0010*/  LDCU.64 UR4, c[0x0][0x398] ;  /* 0x00007300ff0477ac */ /* 0x000e240008000a00 */
[----:B0-----:R-:W-:-:S04]  /*0020*/  ISETP.NE.U32.AND P0, PT, RZ, UR4, PT ;  /* 0x00000004ff007c0c */ /* 0x001fc8000bf05070 */
[----:B------:R-:W-:-:S13]  /*0030*/  ISETP.NE.AND.EX P0, PT, RZ, UR5, PT, P0 ;  /* 0x00000005ff007c0c */ /* 0x000fda000bf05300 */
[----:B------:R-:W-:Y:S05]  /*0040*/  @!P0 EXIT ;  /* 0x000000000000894d */ /* 0x000fea0003800000 */
[----:B------:R-:W-:Y:S01]  /*0050*/  UISETP.GT.U32.AND UP0, UPT, UR4, 0x4ff, UPT ;  /* 0x000004ff0400788c */ /* 0x000fe2000bf04070 */
[----:B------:R-:W-:Y:S01]  /*0060*/  BSSY.RECONVERGENT B0, `(.L_x_273) ;  /* 0x00006d5000007945 */ /* 0x000fe20003800200 */
[----:B------:R-:W0:Y:S02]  /*0070*/  LDCU.64 UR8, c[0x0][0x358] ;  /* 0x00006b00ff0877ac */ /* 0x000e240008000a00 */
[----:B------:R-:W-:-:S09]  /*0080*/  UISETP.GT.AND.EX UP0, UPT, UR5, URZ, UPT, UP0 ;  /* 0x000000ff0500728c */ /* 0x000fd2000bf04300 */
        /* <DEDUP_REMOVED lines=9> */
[----:B------:R-:W1:Y:S01]  /*0120*/  LDC.64 R12, c[0x0][0x380] ;  /* 0x0000e000ff0c7b82 */ /* 0x000e620000000a00 */
[----:B------:R-:W2:Y:S01]  /*0130*/  LDCU.64 UR6, c[0x0][0x388] ;  /* 0x00007100ff0677ac */ /* 0x000ea20008000a00 */
[----:B-1----:R-:W-:-:S06]  /*0140*/  IMAD.WIDE.U32 R12, R0, 0x8, R12 ;  /* 0x00000008000c7825 */ /* 0x002fcc00078e000c */
[----:B0-----:R-:W5:Y:S01]  /*0150*/  LDG.E.64 R12, desc[UR8][R12.64] ;  /* 0x000000080c0c7981 */ /* 0x001f62000c1e1b00 */
[C---:B--2---:R-:W-:Y:S01]  /*0160*/  IADD3 R15, P0, PT, R0.reuse, UR6, RZ ;  /* 0x00000006000f7c10 */ /* 0x044fe2000ff1e0ff */
[----:B------:R-:W-:-:S04]  /*0170*/  VIADD R2, R0, 0x100 ;  /* 0x0000010000027836 */ /* 0x000fc80000000000 */
[----:B------:R-:W-:-:S08]  /*0180*/  IMAD.X R14, RZ, RZ, UR7, P0 ;  /* 0x00000007ff0e7e24 */ /* 0x000fd000080e06ff */
.L_x_276:
[----:B0-----:R-:W-:Y:S05]  /*0190*/  BSYNC.RECONVERGENT B1 ;  /* 0x0000000000017941 */ /* 0x001fea0003800200 */
.L_x_275:
[----:B------:R-:W-:Y:S01]  /*01a0*/  ISETP.GE.AND P0, PT, R2, UR4, PT ;  /* 0x0000000402007c0c */ /* 0x000fe2000bf06270 */
[----:B------:R-:W-:-:S12]  /*01b0*/  BSSY.RECONVERGENT B1, `(.L_x_277) ;  /* 0x00000b7000017945 */ /* 0x000fd80003800200 */
[----:B------:R-:W-:Y:S05]  /*01c0*/  @P0 BRA `(.L_x_278) ;  /* 0x0000000800d40947 */ /* 0x000fea0003800000 */
[----:B------:R-:W-:Y:S01]  /*01d0*/  LOP3.LUT R3, RZ, R2, RZ, 0x33, !PT ;  /* 0x00000002ff037212 */ /* 0x000fe200078e33ff */
[----:B------:R-:W-:Y:S04]  /*01e0*/  BSSY.RECONVERGENT B2, `(.L_x_279) ;  /* 0x0000038000027945 */ /* 0x000fe80003800200 */
[----:B------:R-:W-:-:S05]  /*01f0*/  VIADD R18, R3, UR4 ;  /* 0x0000000403127c36 */ /* 0x000fca0008000000 */
[----:B------:R-:W-:-:S04]  /*0200*/  LOP3.LUT R3, R18, 0x300, RZ, 0xc0, !PT ;  /* 0x0000030012037812 */ /* 0x000fc800078ec0ff */
[----:B------:R-:W-:-:S13]  /*0210*/  ISETP.NE.AND P0, PT, R3, 0x300, PT ;  /* 0x000003000300780c */ /* 0x000fda0003f05270 */
[----:B------:R-:W-:Y:S05]  /*0220*/  @!P0 BRA `(.L_x_280) ;  /* 0x0000000000cc8947 */ /* 0x000fea0003800000 */
[----:B------:R-:W0:Y:S01]  /*0230*/  LDC.64 R4, c[0x0][0x380] ;  /* 0x0000e000ff047b82 */ /* 0x000e220000000a00 */
[----:B------:R-:W1:Y:S01]  /*0240*/  LDCU.64 UR6, c[0x0][0x388] ;  /* 0x00007100ff0677ac */ /* 0x000e620008000a00 */
[----:B------:R-:W-:-:S04]  /*0250*/  LEA.HI R3, R18, 0x1, RZ, 0x18 ;  /* 0x0000000112037811 */ /* 0x000fc800078fc0ff */
[----:B------:R-:W-:-:S05]  /*0260*/  LOP3.LUT R3, R3, 0x3, RZ, 0xc0, !PT ;  /* 0x0000000303037812 */ /* 0x000fca00078ec0ff */
[----:B------:R-:W-:Y:S01]  /*0270*/  IMAD.MOV R3, RZ, RZ, -R3 ;  /* 0x000000ffff037224 */ /* 0x000fe200078e0a03 */
[C---:B-1----:R-:W-:Y:S01]  /*0280*/  IADD3 R16, P0, PT, R2.reuse, UR6, RZ ;  /* 0x0000000602107c10 */ /* 0x042fe2000ff1e0ff */
[----:B0-----:R-:W-:-:S04]  /*0290*/  IMAD.WIDE.U32 R4, R2, 0x8, R4 ;  /* 0x0000000802047825 */ /* 0x001fc800078e0004 */
[----:B------:R-:W-:Y:S02]  /*02a0*/  IMAD.MOV.U32 R10, RZ, RZ, R4 ;  /* 0x000000ffff0a7224 */ /* 0x000fe400078e0004 */
[----:B------:R-:W-:Y:S02]  /*02b0*/  IMAD.MOV.U32 R11, RZ, RZ, R5 ;  /* 0x000000ffff0b7224 */ /* 0x000fe400078e0005 */
[----:B------:R-:W-:-:S07]  /*02c0*/  IMAD.X R17, RZ, RZ, UR7, P0 ;  /* 0x00000007ff117e24 */ /* 0x000fce00080e06ff */
.L_x_283:
        /* <DEDUP_REMOVED lines=17> */
[----:B------:R-:W-:Y:S01]  /*03e0*/  MOV R12, R6 ;  /* 0x00000006000c7202 */ /* 0x000fe20000000f00 */
[----:B------:R-:W-:-:S12]  /*03f0*/  IMAD.MOV.U32 R13, RZ, RZ, R7 ;  /* 0x000000ffff0d7224 */ /* 0x000fd800078e0007 */
        /* <DEDUP_REMOVED lines=16> */
.L_x_282:
[----:B------:R-:W-:Y:S05]  /*0500*/  BSYNC.RECONVERGENT B3 ;  /* 0x0000000000037941 */ /* 0x000fea0003800200 */
.L_x_281:
[----:B------:R-:W-:Y:S01]  /*0510*/  IADD3 R16, P0, PT, R16, 0x100, RZ ;  /* 0x0000010010107810 */ /* 0x000fe20007f1e0ff */
[----:B------:R-:W-:Y:S02]  /*0520*/  VIADD R2, R2, 0x100 ;  /* 0x0000010002027836 */ /* 0x000fe40000000000 */
[----:B------:R-:W-:Y:S02]  /*0530*/  IMAD.X R11, RZ, RZ, R11, P3 ;  /* 0x000000ffff0b7224 */ /* 0x000fe400018e060b */
[----:B------:R-:W-:Y:S01]  /*0540*/  IMAD.X R17, RZ, RZ, R17, P0 ;  /* 0x000000ffff117224 */ /* 0x000fe200000e0611 */
[----:B------:R-:W-:Y:S07]  /*0550*/  @P2 BRA `(.L_x_283) ;  /* 0xfffffffc005c2947 */ /* 0x000fee000383ffff */
.L_x_280:
[----:B------:R-:W-:Y:S05]  /*0560*/  BSYNC.RECONVERGENT B2 ;  /* 0x0000000000027941 */ /* 0x000fea0003800200 */
.L_x_279:
[----:B------:R-:W-:-:S13]  /*0570*/  ISETP.GE.U32.AND P0, PT, R18, 0x300, PT ;  /* 0x000003001200780c */ /* 0x000fda0003f06070 */
[----:B------:R-:W-:Y:S05]  /*0580*/  @!P0 BRA `(.L_x_278) ;  /* 0x0000000400e48947 */ /* 0x000fea0003800000 */
[----:B------:R-:W0:Y:S01]  /*0590*/  LDC.64 R10, c[0x0][0x380] ;  /* 0x0000e000ff0a7b82 */ /* 0x000e220000000a00 */
[----:B------:R-:W-:-:S07]  /*05a0*/  VIADD R22, R2, 0x200 ;  /* 0x0000020002167836 */ /* 0x000fce0000000000 */
[----:B------:R-:W1:Y:S02]  /*05b0*/  LDC.64 R8, c[0x0][0x388] ;  /* 0x0000e200ff087b82 */ /* 0x000e640000000a00 */
.L_x_292:
[----:B------:R-:W-:-:S04]  /*05c0*/  VIADD R19, R22, 0xfffffe00 ;  /* 0xfffffe0016137836 */ /* 0x000fc80000000000 */
[----:B0-----:R-:W-:-:S05]  /*05d0*/  IMAD.WIDE R26, R19, 0x8, R10 ;  /* 0x00000008131a7825 */ /* 0x001fca00078e020a */
[----:B------:R-:W2:Y:S04]  /*05e0*/  LDG.E.64 R20, desc[UR8][R26.64] ;  /* 0x000000081a147981 */ /* 0x000ea8000c1e1b00 */
[----:B-----5:R0:W5:Y:S04]  /*05f0*/  LDG.E.64 R16, desc[UR8][R26.64+0x800] ;  /* 0x000800081a107981 */ /* 0x020168000c1e1b00 */
[----:B------:R0:W5:Y:S04]  /*0600*/  LDG.E.64 R6, desc[UR8][R26.64+0x1000] ;  /* 0x001000081a067981 */ /* 0x000168000c1e1b00 */
[----:B------:R0:W5:Y:S01]  /*0610*/  LDG.E.64 R4, desc[UR8][R26.64+0x1800] ;  /* 0x001800081a047981 */ /* 0x000162000c1e1b00 */
[----:B------:R-:W-:Y:S01]  /*0620*/  IMAD.MOV.U32 R2, RZ, RZ, -0x654350b8 ;  /* 0x9abcaf48ff027424 */ /* 0x000fe200078e00ff */
[C---:B-1----:R-:W-:Y:S01]  /*0630*/  IADD3 R28, P1, PT, R19.reuse, R8, RZ ;  /* 0x00000008131c7210 */ /* 0x042fe20007f3e0ff */
[----:B------:R-:W-:Y:S01]  /*0640*/  IMAD.MOV.U32 R3, RZ, RZ, 0x3e7ad7f2 ;  /* 0x3e7ad7f2ff037424 */ /* 0x000fe200078e00ff */
[----:B------:R-:W-:Y:S02]  /*0650*/  BSSY.RECONVERGENT B2, `(.L_x_284) ;  /* 0x0000018000027945 */ /* 0x000fe40003800200 */
[----:B------:R-:W-:Y:S01]  /*0660*/  LEA.HI.X.SX32 R25, R19, R9, 0x1, P1 ;  /* 0x0000000913197211 */ /* 0x000fe200008f0eff */
[----:B------:R-:W-:-:S04]  /*0670*/  IMAD.MOV.U32 R23, RZ, RZ, R28 ;  /* 0x000000ffff177224 */ /* 0x000fc800078e001c */
        /* <DEDUP_REMOVED lines=21> */
.L_x_285:
[----:B------:R-:W-:Y:S05]  /*07d0*/  BSYNC.RECONVERGENT B2 ;  /* 0x0000000000027941 */ /* 0x000fea0003800200 */
.L_x_284:
[----:B-----5:R-:W-:Y:S01]  /*07e0*/  DSETP.GE.AND P0, PT, |R16|, R2, PT ;  /* 0x000000021000722a */ /* 0x020fe20003f06200 */
[----:B------:R-:W-:Y:S01]  /*07f0*/  VIADD R12, R22, 0xffffff00 ;  /* 0xffffff00160c7836 */ /* 0x000fe20000000000 */
[----:B------:R-:W-:Y:S01]  /*0800*/  DSETP.LT.AND P3, PT, |R18|, |R16|, PT ;  /* 0x400000101200722a */ /* 0x000fe20003f61200 */
[----:B------:R-:W-:Y:S01]  /*0810*/  BSSY.RECONVERGENT B2, `(.L_x_286) ;  /* 0x0000018000027945 */ /* 0x000fe20003800200 */
[----:B------:R-:W-:Y:S01]  /*0820*/  DSETP.GE.AND P2, PT, |R6|, R2, PT ;  /* 0x000000020600722a */ /* 0x000fe20003f46200 */
[----:B------:R-:W-:Y:S01]  /*0830*/  IMAD.MOV.U32 R13, RZ, RZ, R17 ;  /* 0x000000ffff0d7224 */ /* 0x000fe200078e0011 */
[----:B------:R-:W-:-:S04]  /*0840*/  IADD3 R20, P1, PT, R12, R8, RZ ;  /* 0x000000080c147210 */ /* 0x000fc80007f3e0ff */
[----:B------:R-:W-:Y:S01]  /*0850*/  LEA.HI.X.SX32 R21, R12, R9, 0x1, P1 ;  /* 0x000000090c157211 */ /* 0x000fe200008f0eff */
[----:B------:R-:W-:Y:S02]  /*0860*/  IMAD.MOV.U32 R14, RZ, RZ, R20 ;  /* 0x000000ffff0e7224 */ /* 0x000fe400078e0014 */
[----:B------:R-:W-:Y:S02]  /*0870*/  IMAD.MOV.U32 R12, RZ, RZ, R16 ;  /* 0x000000ffff0c7224 */ /* 0x000fe400078e0010 */
[----:B------:R-:W-:Y:S01]  /*0880*/  IMAD.MOV.U32 R15, RZ, RZ, R21 ;  /* 0x000000ffff0f7224 */ /* 0x000fe200078e0015 */
        /* <DEDUP_REMOVED lines=16> */
.L_x_287:
[----:B------:R-:W-:Y:S05]  /*0990*/  BSYNC.RECONVERGENT B2 ;  /* 0x0000000000027941 */ /* 0x000fea0003800200 */
.L_x_286:
[----:B------:R-:W-:Y:S01]  /*09a0*/  DSETP.LT.AND P1, PT, |R12|, |R6|, PT ;  /* 0x400000060c00722a */ /* 0x000fe20003f21200 */
[CC--:B------:R-:W-:Y:S01]  /*09b0*/  IADD3 R23, P0, PT, R22.reuse, R8.reuse, RZ ;  /* 0x0000000816177210 */ /* 0x0c0fe20007f1e0ff */
[C---:B------:R-:W-:Y:S01]  /*09c0*/  VIADD R21, R22.reuse, 0x100 ;  /* 0x0000010016157836 */ /* 0x040fe20000000000 */
[----:B------:R-:W-:Y:S01]  /*09d0*/  BSSY.RECONVERGENT B2, `(.L_x_288) ;  /* 0x0000018000027945 */ /* 0x000fe20003800200 */
[----:B------:R-:W-:Y:S01]  /*09e0*/  DSETP.GE.AND P3, PT, |R4|, R2, PT ;  /* 0x000000020400722a */ /* 0x000fe20003f66200 */
[----:B------:R-:W-:Y:S01]  /*09f0*/  LEA.HI.X.SX32 R24, R22, R9, 0x1, P0 ;  /* 0x0000000916187211 */ /* 0x000fe200000f0eff */
[----:B------:R-:W-:Y:S01]  /*0a00*/  IMAD.MOV.U32 R19, RZ, RZ, R23 ;  /* 0x000000ffff137224 */ /* 0x000fe200078e0017 */
[----:B------:R-:W-:Y:S01]  /*0a10*/  IADD3 R18, P4, PT, R21, R8, RZ ;  /* 0x0000000815127210 */ /* 0x000fe20007f9e0ff */
[----:B------:R-:W-:Y:S02]  /*0a20*/  IMAD.MOV.U32 R16, RZ, RZ, R6 ;  /* 0x000000ffff107224 */ /* 0x000fe400078e0006 */
        /* <DEDUP_REMOVED lines=18> */
.L_x_289:
[----:B------:R-:W-:Y:S05]  /*0b50*/  BSYNC.RECONVERGENT B2 ;  /* 0x0000000000027941 */ /* 0x000fea0003800200 */
.L_x_288:
[----:B------:R-:W-:Y:S01]  /*0b60*/  DSETP.LT.AND P0, PT, |R16|, |R4|, PT ;  /* 0x400000041000722a */ /* 0x000fe20003f01200 */
[----:B------:R-:W-:Y:S01]  /*0b70*/  LEA.HI.X.SX32 R21, R21, R9, 0x1, P4 ;  /* 0x0000000915157211 */ /* 0x000fe200020f0eff */
[----:B------:R-:W-:Y:S01]  /*0b80*/  BSSY.RECONVERGENT B2, `(.L_x_290) ;  /* 0x0000015000027945 */ /* 0x000fe20003800200 */
[----:B------:R-:W-:Y:S02]  /*0b90*/  IMAD.MOV.U32 R15, RZ, RZ, R18 ;  /* 0x000000ffff0f7224 */ /* 0x000fe400078e0012 */
[----:B------:R-:W-:Y:S01]  /*0ba0*/  MOV R14, R21 ;  /* 0x00000015000e7202 */ /* 0x000fe20000000f00 */
        /* <DEDUP_REMOVED lines=18> */
.L_x_291:
[----:B------:R-:W-:Y:S05]  /*0cd0*/  BSYNC.RECONVERGENT B2 ;  /* 0x0000000000027941 */ /* 0x000fea0003800200 */
.L_x_290:
[C---:B------:R-:W-:Y:S02]  /*0ce0*/  VIADD R2, R22.reuse, 0x200 ;  /* 0x0000020016027836 */ /* 0x040fe40000000000 */
[----:B------:R-:W-:-:S03]  /*0cf0*/  VIADD R22, R22, 0x400 ;  /* 0x0000040016167836 */ /* 0x000fc60000000000 */
[----:B------:R-:W-:-:S13]  /*0d00*/  ISETP.GE.AND P0, PT, R2, UR5, PT ;  /* 0x0000000502007c0c */ /* 0x000fda000bf06270 */
[----:B------:R-:W-:Y:S05]  /*0d10*/  @!P0 BRA `(.L_x_292) ;  /* 0xfffffff800288947 */ /* 0x000fea000383ffff */
.L_x_278:
[----:B------:R-:W-:Y:S05]  /*0d20*/  BSYNC.RECONVERGENT B1 ;  /* 0x0000000000017941 */ /* 0x000fea0003800200 */
.L_x_277:
[----:B------:R-:W0:Y:S02]  /*0d30*/  LDCU UR6, c[0x0][0x398] ;  /* 0x00007300ff0677ac */ /* 0x000e240008000800 */
[----:B0-----:R-:W-:-:S09]  /*0d40*/  UISETP.GE.AND UP0, UPT, UR6, 0x100, UPT ;  /* 0x000001000600788c */ /* 0x001fd2000bf06270 */
[----:B------:R-:W-:Y:S05]  /*0d50*/  BRA.U !UP0, `(.L_x_293) ;  /* 0x0000001508e07547 */ /* 0x000fea000b800000 */
        /* <DEDUP_REMOVED lines=36> */
.L_x_295:
[----:B------:R-:W-:Y:S05]  /*0fa0*/  BSYNC.RECONVERGENT B1 ;  /* 0x0000000000017941 */ /* 0x000fea0003800200 */
.L_x_294:
        /* <DEDUP_REMOVED lines=35> */
.L_x_297:
[----:B------:R-:W-:Y:S05]  /*11e0*/  BSYNC.RECONVERGENT B1 ;  /* 0x0000000000017941 */ /* 0x000fea0003800200 */
.L_x_296:
[----:B------:R-:W-:Y:S01]  /*11f0*/  ISETP.GT.AND P0, PT, R10, 0x1b, PT ;  /* 0x0000001b0a00780c */ /* 0x000fe20003f04270 */
[----:B0-----:R0:W0:Y:S01]  /*1200*/  SHFL.DOWN PT, R2, R6, 0x4, 0x1f ;  /* 0x08801f0006027f89 */ /* 0x00102200000e0000 */
[----:B------:R-:W-:Y:S01]  /*1210*/  BSSY.RECONVERGENT B1, `(.L_x_298) ;  /* 0x0000021000017945 */ /* 0x000fe20003800200 */
[----:B----4-:R-:W-:Y:S01]  /*1220*/  IMAD.MOV.U32 R12, RZ, RZ, R11 ;  /* 0x000000ffff0c7224 */ /* 0x010fe200078e000b */
[----:B--2---:R-:W-:Y:S01]  /*1230*/  MOV R5, R7 ;  /* 0x0000000700057202 */ /* 0x004fe20000000f00 */
[----:B------:R2:W4:Y:S01]  /*1240*/  SHFL.DOWN PT, R3, R7, 0x4, 0x1f ;  /* 0x08801f0007037f89 */ /* 0x00052200000e0000 */
[----:B---3--:R-:W-:Y:S02]  /*1250*/  IMAD.MOV.U32 R13, RZ, RZ, R14 ;  /* 0x000000ffff0d7224 */ /* 0x008fe400078e000e */
[----:B-1----:R-:W-:Y:S01]  /*1260*/  IMAD.MOV.U32 R4, RZ, RZ, R6 ;  /* 0x000000ffff047224 */ /* 0x002fe200078e0006 */
[----:B------:R2:W1:Y:S04]  /*1270*/  SHFL.DOWN PT, R16, R11, 0x4, 0x1f ;  /* 0x08801f000b107f89 */ /* 0x00046800000e0000 */
[----:B------:R2:W3:Y:S01]  /*1280*/  SHFL.DOWN PT, R15, R14, 0x4, 0x1f ;  /* 0x08801f000e0f7f89 */ /* 0x0004e200000e0000 */
[----:B------:R-:W-:Y:S05]  /*1290*/  @P0 BRA `(.L_x_299) ;  /* 0x0000000000600947 */ /* 0x000fea0003800000 */
[----:B------:R-:W-:Y:S01]  /*12a0*/  IMAD.MOV.U32 R8, RZ, RZ, -0x654350b8 ;  /* 0x9abcaf48ff087424 */ /* 0x000fe200078e00ff */
[----:B0---4-:R-:W-:Y:S01]  /*12b0*/  DSETP.LT.AND P1, PT, |R6|, |R2|, PT ;  /* 0x400000020600722a */ /* 0x011fe20003f21200 */
[----:B------:R-:W-:Y:S02]  /*12c0*/  IMAD.MOV.U32 R9, RZ, RZ, 0x3e7ad7f2 ;  /* 0x3e7ad7f2ff097424 */ /* 0x000fe400078e00ff */
[----:B-1----:R-:W-:Y:S02]  /*12d0*/  IMAD.MOV.U32 R12, RZ, RZ, R16 ;  /* 0x000000ffff0c7224 */ /* 0x002fe400078e0010 */
        /* <DEDUP_REMOVED lines=20> */
.L_x_299:
[----:B------:R-:W-:Y:S05]  /*1420*/  BSYNC.RECONVERGENT B1 ;  /* 0x0000000000017941 */ /* 0x000fea0003800200 */
.L_x_298:
[----:B------:R-:W-:Y:S01]  /*1430*/  ISETP.GT.AND P0, PT, R10, 0x17, PT ;  /* 0x000000170a00780c */ /* 0x000fe20003f04270 */
[----:B0-----:R0:W0:Y:S01]  /*1440*/  SHFL.DOWN PT, R6, R4, 0x8, 0x1f ;  /* 0x09001f0004067f89 */ /* 0x00102200000e0000 */
[----:B------:R-:W-:Y:S01]  /*1450*/  BSSY.RECONVERGENT B1, `(.L_x_300) ;  /* 0x0000021000017945 */ /* 0x000fe20003800200 */
[----:B--2---:R-:W-:Y:S02]  /*1460*/  IMAD.MOV.U32 R11, RZ, RZ, R12 ;  /* 0x000000ffff0b7224 */ /* 0x004fe400078e000c */
[----:B------:R2:W0:Y:S01]  /*1470*/  SHFL.DOWN PT, R7, R5, 0x8, 0x1f ;  /* 0x09001f0005077f89 */ /* 0x00042200000e0000 */
[----:B------:R-:W-:Y:S02]  /*1480*/  IMAD.MOV.U32 R14, RZ, RZ, R13 ;  /* 0x000000ffff0e7224 */ /* 0x000fe400078e000d */
[----:B------:R-:W-:Y:S01]  /*1490*/  IMAD.MOV.U32 R2, RZ, RZ, R4 ;  /* 0x000000ffff027224 */ /* 0x000fe200078e0004 */
[----:B---3--:R2:W3:Y:S01]  /*14a0*/  SHFL.DOWN PT, R15, R12, 0x8, 0x1f ;  /* 0x09001f000c0f7f89 */ /* 0x0084e200000e0000 */
[----:B----4-:R-:W-:-:S03]  /*14b0*/  IMAD.MOV.U32 R3, RZ, RZ, R5 ;  /* 0x000000ffff037224 */ /* 0x010fc600078e0005 */
[----:B-1----:R2:W1:Y:S01]  /*14c0*/  SHFL.DOWN PT, R16, R13, 0x8, 0x1f ;  /* 0x09001f000d107f89 */ /* 0x00246200000e0000 */
[----:B------:R-:W-:Y:S05]  /*14d0*/  @P0 BRA `(.L_x_301) ;  /* 0x0000000000600947 */ /* 0x000fea0003800000 */
[----:B------:R-:W-:Y:S01]  /*14e0*/  IMAD.MOV.U32 R8, RZ, RZ, -0x654350b8 ;  /* 0x9abcaf48ff087424 */ /* 0x000fe200078e00ff */
[----:B0-----:R-:W-:Y:S01]  /*14f0*/  DSETP.LT.AND P1, PT, |R4|, |R6|, PT ;  /* 0x400000060400722a */ /* 0x001fe20003f21200 */
[----:B------:R-:W-:Y:S01]  /*1500*/  IMAD.MOV.U32 R9, RZ, RZ, 0x3e7ad7f2 ;  /* 0x3e7ad7f2ff097424 */ /* 0x000fe200078e00ff */
[----:B------:R-:W-:Y:S01]  /*1510*/  MOV R3, R7 ;  /* 0x0000000700037202 */ /* 0x000fe20000000f00 */
[----:B---3--:R-:W-:Y:S02]  /*1520*/  IMAD.MOV.U32 R11, RZ, RZ, R15 ;  /* 0x000000ffff0b7224 */ /* 0x008fe400078e000f */
[----:B-1----:R-:W-:Y:S02]  /*1530*/  IMAD.MOV.U32 R14, RZ, RZ, R16 ;  /* 0x000000ffff0e7224 */ /* 0x002fe400078e0010 */
        /* <DEDUP_REMOVED lines=18> */
.L_x_301:
[----:B------:R-:W-:Y:S05]  /*1660*/  BSYNC.RECONVERGENT B1 ;  /* 0x0000000000017941 */ /* 0x000fea0003800200 */
.L_x_300:
[----:B------:R-:W-:Y:S01]  /*1670*/  ISETP.GT.AND P0, PT, R10, 0xf, PT ;  /* 0x0000000f0a00780c */ /* 0x000fe20003f04270 */
[----:B------:R4:W4:Y:S01]  /*1680*/  SHFL.DOWN PT, R8, R2, 0x10, 0x1f ;  /* 0x0a001f0002087f89 */ /* 0x00092200000e0000 */
[----:B------:R-:W-:Y:S01]  /*1690*/  BSSY.RECONVERGENT B1, `(.L_x_302) ;  /* 0x0000021000017945 */ /* 0x000fe20003800200 */
[----:B0-----:R-:W-:Y:S02]  /*16a0*/  IMAD.MOV.U32 R6, RZ, RZ, R11 ;  /* 0x000000ffff067224 */ /* 0x001fe400078e000b */
[----:B------:R0:W0:Y:S01]  /*16b0*/  SHFL.DOWN PT, R9, R3, 0x10, 0x1f ;  /* 0x0a001f0003097f89 */ /* 0x00002200000e0000 */
[----:B------:R-:W-:Y:S02]  /*16c0*/  IMAD.MOV.U32 R7, RZ, RZ, R14 ;  /* 0x000000ffff077224 */ /* 0x000fe400078e000e */
[----:B------:R-:W-:Y:S01]  /*16d0*/  IMAD.MOV.U32 R4, RZ, RZ, R2 ;  /* 0x000000ffff047224 */ /* 0x000fe200078e0002 */
[----:B-1----:R1:W0:Y:S01]  /*16e0*/  SHFL.DOWN PT, R16, R11, 0x10, 0x1f ;  /* 0x0a001f000b107f89 */ /* 0x00222200000e0000 */
[----:B--2---:R-:W-:-:S03]  /*16f0*/  IMAD.MOV.U32 R5, RZ, RZ, R3 ;  /* 0x000000ffff057224 */ /* 0x004fc600078e0003 */
[----:B---3--:R1:W2:Y:S01]  /*1700*/  SHFL.DOWN PT, R15, R14, 0x10, 0x1f ;  /* 0x0a001f000e0f7f89 */ /* 0x0082a200000e0000 */
[----:B------:R-:W-:Y:S05]  /*1710*/  @P0 BRA `(.L_x_303) ;  /* 0x0000000000600947 */ /* 0x000fea0003800000 */
[----:B------:R-:W-:Y:S01]  /*1720*/  IMAD.MOV.U32 R12, RZ, RZ, -0x654350b8 ;  /* 0x9abcaf48ff0c7424 */ /* 0x000fe200078e00ff */
[----:B0---4-:R-:W-:Y:S01]  /*1730*/  DSETP.LT.AND P1, PT, |R2|, |R8|, PT ;  /* 0x400000080200722a */ /* 0x011fe20003f21200 */
[----:B------:R-:W-:Y:S02]  /*1740*/  IMAD.MOV.U32 R13, RZ, RZ, 0x3e7ad7f2 ;  /* 0x3e7ad7f2ff0d7424 */ /* 0x000fe400078e00ff */
[----:B------:R-:W-:Y:S02]  /*1750*/  IMAD.MOV.U32 R6, RZ, RZ, R16 ;  /* 0x000000ffff067224 */ /* 0x000fe400078e0010 */
        /* <DEDUP_REMOVED lines=20> */
.L_x_303:
[----:B------:R-:W-:Y:S05]  /*18a0*/  BSYNC.RECONVERGENT B1 ;  /* 0x0000000000017941 */ /* 0x000fea0003800200 */
.L_x_302:
[----:B------:R-:W-:Y:S01]  /*18b0*/  ISETP.NE.AND P0, PT, R10, RZ, PT ;  /* 0x000000ff0a00720c */ /* 0x000fe20003f05270 */
[----:B------:R-:W-:-:S12]  /*18c0*/  BSSY.RECONVERGENT B1, `(.L_x_304) ;  /* 0x000000a000017945 */ /* 0x000fd80003800200 */
[----:B------:R-:W-:Y:S05]  /*18d0*/  @P0 BRA `(.L_x_305) ;  /* 0x0000000000200947 */ /* 0x000fea0003800000 */
[----:B----4-:R-:W3:Y:S01]  /*18e0*/  S2R R8, SR_CgaCtaId ;  /* 0x0000000000087919 */ /* 0x010ee20000008800 */
[----:B0-----:R-:W-:Y:S02]  /*18f0*/  MOV R3, 0x400 ;  /* 0x0000040000037802 */ /* 0x001fe40000000f00 */
[----:B------:R-:W-:-:S04]  /*1900*/  SHF.R.U32.HI R2, RZ, 0x1, R0 ;  /* 0x00000001ff027819 */ /* 0x000fc80000011600 */
[----:B------:R-:W-:Y:S02]  /*1910*/  LOP3.LUT R2, R2, 0x1f0, RZ, 0xc0, !PT ;  /* 0x000001f002027812 */ /* 0x000fe400078ec0ff */
[----:B---3--:R-:W-:-:S04]  /*1920*/  LEA R3, R8, R3, 0x18 ;  /* 0x0000000308037211 */ /* 0x008fc800078ec0ff */
[----:B------:R-:W-:-:S05]  /*1930*/  IADD3 R3, PT, PT, R2, R3, RZ ;  /* 0x0000000302037210 */ /* 0x000fca0007ffe0ff */
[----:B------:R3:W-:Y:S04]  /*1940*/  STS.64 [R3+0x10], R6 ;  /* 0x0000100603007388 */ /* 0x0007e80000000a00 */
[----:B------:R3:W-:Y:S02]  /*1950*/  STS.64 [R3+0x8], R4 ;  /* 0x0000080403007388 */ /* 0x0007e40000000a00 */
.L_x_305:
[----:B------:R-:W-:Y:S05]  /*1960*/  BSYNC.RECONVERGENT B1 ;  /* 0x0000000000017941 */ /* 0x000fea0003800200 */
.L_x_304:
[----:B------:R-:W-:Y:S01]  /*1970*/  BAR.SYNC.DEFER_BLOCKING 0x0 ;  /* 0x0000000000007b1d */ /* 0x000fe20000010000 */
[----:B------:R-:W-:-:S13]  /*1980*/  ISETP.NE.AND P1, PT, R0, RZ, PT ;  /* 0x000000ff0000720c */ /* 0x000fda0003f25270 */
[----:B------:R-:W-:Y:S05]  /*1990*/  @P1 BRA `(.L_x_306) ;  /* 0x0000005400041947 */ /* 0x000fea0003800000 */
[----:B0--3--:R-:W0:Y:S01]  /*19a0*/  S2R R3, SR_CgaCtaId ;  /* 0x0000000000037919 */ /* 0x009e220000008800 */
[----:B------:R-:W-:Y:S01]  /*19b0*/  MOV R0, 0x400 ;  /* 0x0000040000007802 */ /* 0x000fe20000000f00 */
[----:B----4-:R-:W-:Y:S01]  /*19c0*/  IMAD.MOV.U32 R2, RZ, RZ, -0x654350b8 ;  /* 0x9abcaf48ff027424 */ /* 0x010fe200078e00ff */
[----:B------:R-:W-:Y:S02]  /*19d0*/  BSSY.RECONVERGENT B1, `(.L_x_307) ;  /* 0x000001d000017945 */ /* 0x000fe40003800200 */
[----:B0-----:R-:W-:Y:S01]  /*19e0*/  LEA R0, R3, R0, 0x18 ;  /* 0x0000000003007211 */ /* 0x001fe200078ec0ff */
[----:B------:R-:W-:-:S04]  /*19f0*/  IMAD.MOV.U32 R3, RZ, RZ, 0x3e7ad7f2 ;  /* 0x3e7ad7f2ff037424 */ /* 0x000fc800078e00ff */
[----:B------:R-:W0:Y:S04]  /*1a00*/  LDS.64 R20, [R0+0x18] ;  /* 0x0000180000147984 */ /* 0x000e280000000a00 */
[----:B-1----:R-:W1:Y:S04]  /*1a10*/  LDS.128 R8, [R0+0x20] ;  /* 0x0000200000087984 */ /* 0x002e680000000c00 */
[----:B------:R3:W4:Y:S04]  /*1a20*/  LDS.64 R16, [R0+0x80] ;  /* 0x0000800000107984 */ /* 0x0007280000000a00 */
[----:B--2---:R3:W2:Y:S01]  /*1a30*/  LDS.128 R12, [R0+0x30] ;  /* 0x00003000000c7984 */ /* 0x0046a20000000c00 */
[----:B0-----:R-:W-:Y:S01]  /*1a40*/  DSETP.LT.AND P2, PT, |R4|, |R20|, PT ;  /* 0x400000140400722a */ /* 0x001fe20003f41200 */
[----:B------:R-:W-:Y:S01]  /*1a50*/  IMAD.MOV.U32 R18, RZ, RZ, R20 ;  /* 0x000000ffff127224 */ /* 0x000fe200078e0014 */
[----:B------:R-:W-:Y:S01]  /*1a60*/  DSETP.GE.AND P0, PT, |R20|, R2, PT ;  /* 0x000000021400722a */ /* 0x000fe20003f06200 */
[----:B------:R-:W-:-:S02]  /*1a70*/  IMAD.MOV.U32 R19, RZ, RZ, R21 ;  /* 0x000000ffff137224 */ /* 0x000fc400078e0015 */
[----:B-1----:R-:W-:Y:S02]  /*1a80*/  IMAD.MOV.U32 R24, RZ, RZ, R8 ;  /* 0x000000ffff187224 */ /* 0x002fe400078e0008 */
[----:B------:R-:W-:-:S09]  /*1a90*/  IMAD.MOV.U32 R25, RZ, RZ, R9 ;  /* 0x000000ffff197224 */ /* 0x000fd200078e0009 */
[----:B--234-:R-:W-:Y:S05]  /*1aa0*/  @P0 BRA P2, `(.L_x_308) ;  /* 0x00000000003c0947 */ /* 0x01cfea0001000000 */
        /* <DEDUP_REMOVED lines=15> */
.L_x_308:
[----:B------:R-:W-:Y:S05]  /*1ba0*/  BSYNC.RECONVERGENT B1 ;  /* 0x0000000000017941 */ /* 0x000fea0003800200 */
.L_x_307:
        /* <DEDUP_REMOVED lines=24> */
.L_x_310:
[----:B------:R-:W-:Y:S05]  /*1d30*/  BSYNC.RECONVERGENT B1 ;  /* 0x0000000000017941 */ /* 0x000fea0003800200 */
.L_x_309:
[----:B------:R0:W2:Y:S01]  /*1d40*/  LDS.128 R8, [R0+0x50] ;  /* 0x0000500000087984 */ /* 0x0000a20000000c00 */
[----:B------:R-:W-:Y:S01]  /*1d50*/  DSETP.GE.AND P0, PT, |R14|, R2, PT ;  /* 0x000000020e00722a */ /* 0x000fe20003f06200 */
[----:B------:R-:W-:Y:S01]  /*1d60*/  BSSY.RECONVERGENT B1, `(.L_x_311) ;  /* 0x0000016000017945 */ /* 0x000fe20003800200 */
[----:B------:R-:W-:Y:S01]  /*1d70*/  DSETP.LT.AND P2, PT, |R20|, |R14|, PT ;  /* 0x4000000e1400722a */ /* 0x000fe20003f41200 */
[----:B------:R-:W-:Y:S01]  /*1d80*/  MOV R18, R14 ;  /* 0x0000000e00127202 */ /* 0x000fe20000000f00 */
[----:B------:R-:W-:Y:S02]  /*1d90*/  IMAD.MOV.U32 R19, RZ, RZ, R15 ;  /* 0x000000ffff137224 */ /* 0x000fe400078e000f */
[----:B-1----:R-:W-:Y:S02]  /*1da0*/  IMAD.MOV.U32 R25, RZ, RZ, R4 ;  /* 0x000000ffff197224 */ /* 0x002fe400078e0004 */
[----:B------:R-:W-:-:S08]  /*1db0*/  IMAD.MOV.U32 R27, RZ, RZ, R5 ;  /* 0x000000ffff1b7224 */ /* 0x000fd000078e0005 */
        /* <DEDUP_REMOVED lines=16> */
.L_x_312:
[----:B------:R-:W-:Y:S05]  /*1ec0*/  BSYNC.RECONVERGENT B1 ;  /* 0x0000000000017941 */ /* 0x000fea0003800200 */
.L_x_311:
        /* <DEDUP_REMOVED lines=25> */
.L_x_314:
[----:B------:R-:W-:Y:S05]  /*2060*/  BSYNC.RECONVERGENT B1 ;  /* 0x0000000000017941 */ /* 0x000fea0003800200 */
.L_x_313:
[----:B------:R-:W-:Y:S01]  /*2070*/  DSETP.GE.AND P0, PT, |R10|, R2, PT ;  /* 0x000000020a00722a */ /* 0x000fe20003f06200 */
[----:B------:R-:W-:Y:S01]  /*2080*/  BSSY.RECONVERGENT B1, `(.L_x_315) ;  /* 0x0000017000017945 */ /* 0x000fe20003800200 */
[----:B------:R-:W-:Y:S01]  /*2090*/  DSETP.LT.AND P2, PT, |R4|, |R10|, PT ;  /* 0x4000000a0400722a */ /* 0x000fe20003f41200 */
[----:B------:R-:W-:Y:S01]  /*20a0*/  IMAD.MOV.U32 R6, RZ, RZ, R10 ;  /* 0x000000ffff067224 */ /* 0x000fe200078e000a */
[----:B-1----:R-:W-:Y:S01]  /*20b0*/  DSETP.GE.AND P3, PT, |R14|, R2, PT ;  /* 0x000000020e00722a */ /* 0x002fe20003f66200 */
[----:B------:R-:W-:Y:S01]  /*20c0*/  IMAD.MOV.U32 R7, RZ, RZ, R11 ;  /* 0x000000ffff077224 */ /* 0x000fe200078e000b */
[----:B------:R-:W-:Y:S01]  /*20d0*/  MOV R25, R13 ;  /* 0x0000000d00197202 */ /* 0x000fe20000000f00 */
[----:B------:R-:W-:-:S09]  /*20e0*/  IMAD.MOV.U32 R19, RZ, RZ, R12 ;  /* 0x000000ffff137224 */ /* 0x000fd200078e000c */
        /* <DEDUP_REMOVED lines=16> */
.L_x_316:
[----:B------:R-:W-:Y:S05]  /*21f0*/  BSYNC.RECONVERGENT B1 ;  /* 0x0000000000017941 */ /* 0x000fea0003800200 */
.L_x_315:
        /* <DEDUP_REMOVED lines=23> */
.L_x_318:
[----:B------:R-:W-:Y:S05]  /*2370*/  BSYNC.RECONVERGENT B1 ;  /* 0x0000000000017941 */ /* 0x000fea0003800200 */
.L_x_317:
        /* <DEDUP_REMOVED lines=22> */
.L_x_293:
        /* <DEDUP_REMOVED lines=42> */
.L_x_320:
[----:B------:R-:W-:Y:S05]  /*2780*/  BSYNC.RECONVERGENT B1 ;  /* 0x0000000000017941 */ /* 0x000fea0003800200 */
.L_x_319:
[----:B--2---:R-:W-:Y:S01]  /*2790*/  VIADD R6, R2, 0x2 ;  /* 0x0000000202067836 */ /* 0x004fe20000000000 */
[----:B------:R1:W2:Y:S01]  /*27a0*/  SHFL.DOWN PT, R8, R4, 0x2, R3 ;  /* 0x0840000004087989 */ /* 0x0002a200000e0003 */
[----:B------:R-:W-:Y:S01]  /*27b0*/  BSSY.RECONVERGENT B1, `(.L_x_321) ;  /* 0x0000022000017945 */ /* 0x000fe20003800200 */
[----:B------:R-:W-:Y:S01]  /*27c0*/  MOV R12, R16 ;  /* 0x00000010000c7202 */ /* 0x000fe20000000f00 */
[----:B------:R-:W-:Y:S01]  /*27d0*/  IMAD.MOV.U32 R14, RZ, RZ, R18 ;  /* 0x000000ffff0e7224 */ /* 0x000fe200078e0012 */
[----:B------:R-:W-:Y:S01]  /*27e0*/  ISETP.GT.AND P0, PT, R6, R3, PT ;  /* 0x000000030600720c */ /* 0x000fe20003f04270 */
[----:B------:R1:W0:Y:S01]  /*27f0*/  SHFL.DOWN PT, R9, R5, 0x2, R3 ;  /* 0x0840000005097989 */ /* 0x00022200000e0003 */
[----:B------:R-:W-:Y:S02]  /*2800*/  IMAD.MOV.U32 R6, RZ, RZ, R4 ;  /* 0x000000ffff067224 */ /* 0x000fe400078e0004 */
[----:B---3--:R-:W-:Y:S01]  /*2810*/  IMAD.MOV.U32 R7, RZ, RZ, R5 ;  /* 0x000000ffff077224 */ /* 0x008fe200078e0005 */
[----:B------:R1:W3:Y:S04]  /*2820*/  SHFL.DOWN PT, R13, R16, 0x2, R3 ;  /* 0x08400000100d7989 */ /* 0x0002e800000e0003 */
[----:B------:R1:W0:Y:S04]  /*2830*/  SHFL.DOWN PT, R15, R18, 0x2, R3 ;  /* 0x08400000120f7989 */ /* 0x00022800000e0003 */
[----:B------:R-:W-:Y:S05]  /*2840*/  @P0 BRA `(.L_x_322) ;  /* 0x0000000000600947 */ /* 0x000fea0003800000 */
[----:B----4-:R-:W-:Y:S01]  /*2850*/  IMAD.MOV.U32 R10, RZ, RZ, -0x654350b8 ;  /* 0x9abcaf48ff0a7424 */ /* 0x010fe200078e00ff */
[----:B0-2---:R-:W-:Y:S01]  /*2860*/  DSETP.LT.AND P1, PT, |R4|, |R8|, PT ;  /* 0x400000080400722a */ /* 0x005fe20003f21200 */
[----:B------:R-:W-:Y:S02]  /*2870*/  IMAD.MOV.U32 R11, RZ, RZ, 0x3e7ad7f2 ;  /* 0x3e7ad7f2ff0b7424 */ /* 0x000fe400078e00ff */
[----:B---3--:R-:W-:Y:S02]  /*2880*/  IMAD.MOV.U32 R12, RZ, RZ, R13 ;  /* 0x000000ffff0c7224 */ /* 0x008fe400078e000d */
        /* <DEDUP_REMOVED lines=20> */
.L_x_322:
[----:B------:R-:W-:Y:S05]  /*29d0*/  BSYNC.RECONVERGENT B1 ;  /* 0x0000000000017941 */ /* 0x000fea0003800200 */
.L_x_321:
[----:B-1----:R-:W-:Y:S01]  /*29e0*/  VIADD R4, R2, 0x4 ;  /* 0x0000000402047836 */ /* 0x002fe20000000000 */
[----:B--2---:R1:W2:Y:S01]  /*29f0*/  SHFL.DOWN PT, R8, R6, 0x4, R3 ;  /* 0x0880000006087989 */ /* 0x0042a200000e0003 */
[----:B------:R-:W-:Y:S01]  /*2a00*/  BSSY.RECONVERGENT B1, `(.L_x_323) ;  /* 0x0000022000017945 */ /* 0x000fe20003800200 */
[----:B------:R-:W-:Y:S02]  /*2a10*/  IMAD.MOV.U32 R16, RZ, RZ, R12 ;  /* 0x000000ffff107224 */ /* 0x000fe400078e000c */
[----:B------:R-:W-:Y:S01]  /*2a20*/  ISETP.GT.AND P0, PT, R4, R3, PT ;  /* 0x000000030400720c */ /* 0x000fe20003f04270 */
[----:B0-----:R1:W0:Y:S01]  /*2a30*/  SHFL.DOWN PT, R9, R7, 0x4, R3 ;  /* 0x0880000007097989 */ /* 0x00122200000e0003 */
[----:B------:R-:W-:Y:S02]  /*2a40*/  IMAD.MOV.U32 R18, RZ, RZ, R14 ;  /* 0x000000ffff127224 */ /* 0x000fe400078e000e */
[----:B------:R-:W-:Y:S01]  /*2a50*/  IMAD.MOV.U32 R4, RZ, RZ, R6 ;  /* 0x000000ffff047224 */ /* 0x000fe200078e0006 */
[----:B---3--:R1:W3:Y:S01]  /*2a60*/  SHFL.DOWN PT, R13, R12, 0x4, R3 ;  /* 0x088000000c0d7989 */ /* 0x0082e200000e0003 */
[----:B------:R-:W-:-:S03]  /*2a70*/  IMAD.MOV.U32 R5, RZ, RZ, R7 ;  /* 0x000000ffff057224 */ /* 0x000fc600078e0007 */
[----:B------:R1:W0:Y:S04]  /*2a80*/  SHFL.DOWN PT, R15, R14, 0x4, R3 ;  /* 0x088000000e0f7989 */ /* 0x00022800000e0003 */
[----:B------:R-:W-:Y:S05]  /*2a90*/  @P0 BRA `(.L_x_324) ;  /* 0x0000000000600947 */ /* 0x000fea0003800000 */
[----:B----4-:R-:W-:Y:S01]  /*2aa0*/  MOV R10, 0x9abcaf48 ;  /* 0x9abcaf48000a7802 */ /* 0x010fe20000000f00 */
[----:B------:R-:W-:Y:S01]  /*2ab0*/  IMAD.MOV.U32 R11, RZ, RZ, 0x3e7ad7f2 ;  /* 0x3e7ad7f2ff0b7424 */ /* 0x000fe200078e00ff */
[----:B0-2---:R-:W-:Y:S01]  /*2ac0*/  DSETP.LT.AND P1, PT, |R6|, |R8|, PT ;  /* 0x400000080600722a */ /* 0x005fe20003f21200 */
        /* <DEDUP_REMOVED lines=21> */
.L_x_324:
[----:B------:R-:W-:Y:S05]  /*2c20*/  BSYNC.RECONVERGENT B1 ;  /* 0x0000000000017941 */ /* 0x000fea0003800200 */
.L_x_323:
        /* <DEDUP_REMOVED lines=8> */
[----:B---3--:R3:W1:Y:S01]  /*2cb0*/  SHFL.DOWN PT, R13, R16, 0x8, R3 ;  /* 0x09000000100d7989 */ /* 0x00866200000e0003 */
[----:B0-----:R-:W-:-:S03]  /*2cc0*/  IMAD.MOV.U32 R9, RZ, RZ, R5 ;  /* 0x000000ffff097224 */ /* 0x001fc600078e0005 */
[----:B------:R3:W0:Y:S04]  /*2cd0*/  SHFL.DOWN PT, R15, R18, 0x8, R3 ;  /* 0x09000000120f7989 */ /* 0x00062800000e0003 */
[----:B------:R-:W-:Y:S05]  /*2ce0*/  @P0 BRA `(.L_x_326) ;  /* 0x0000000000600947 */ /* 0x000fea0003800000 */
[----:B----4-:R-:W-:Y:S01]  /*2cf0*/  IMAD.MOV.U32 R10, RZ, RZ, -0x654350b8 ;  /* 0x9abcaf48ff0a7424 */ /* 0x010fe200078e00ff */
[----:B-12---:R-:W-:Y:S01]  /*2d00*/  DSETP.LT.AND P1, PT, |R4|, |R6|, PT ;  /* 0x400000060400722a */ /* 0x006fe20003f21200 */
[----:B------:R-:W-:Y:S01]  /*2d10*/  IMAD.MOV.U32 R11, RZ, RZ, 0x3e7ad7f2 ;  /* 0x3e7ad7f2ff0b7424 */ /* 0x000fe200078e00ff */
[----:B------:R-:W-:Y:S01]  /*2d20*/  MOV R8, R6 ;  /* 0x0000000600087202 */ /* 0x000fe20000000f00 */
[----:B------:R-:W-:Y:S02]  /*2d30*/  IMAD.MOV.U32 R14, RZ, RZ, R13 ;  /* 0x000000ffff0e7224 */ /* 0x000fe400078e000d */
[----:B0-----:R-:W-:Y:S02]  /*2d40*/  IMAD.MOV.U32 R12, RZ, RZ, R15 ;  /* 0x000000ffff0c7224 */ /* 0x001fe400078e000f */
        /* <DEDUP_REMOVED lines=18> */
.L_x_326:
[----:B------:R-:W-:Y:S05]  /*2e70*/  BSYNC.RECONVERGENT B1 ;  /* 0x0000000000017941 */ /* 0x000fea0003800200 */
.L_x_325:
[----:B-1----:R-:W-:Y:S01]  /*2e80*/  VIADD R4, R2, 0x10 ;  /* 0x0000001002047836 */ /* 0x002fe20000000000 */
[----:B----4-:R1:W4:Y:S01]  /*2e90*/  SHFL.DOWN PT, R10, R8, 0x10, R3 ;  /* 0x0a000000080a7989 */ /* 0x01032200000e0003 */
[----:B------:R-:W-:Y:S01]  /*2ea0*/  BSSY.RECONVERGENT B1, `(.L_x_327) ;  /* 0x0000022000017945 */ /* 0x000fe20003800200 */
[----:B--2---:R-:W-:Y:S02]  /*2eb0*/  IMAD.MOV.U32 R6, RZ, RZ, R14 ;  /* 0x000000ffff067224 */ /* 0x004fe400078e000e */
[----:B------:R-:W-:Y:S01]  /*2ec0*/  ISETP.GT.AND P0, PT, R4, R3, PT ;  /* 0x000000030400720c */ /* 0x000fe20003f04270 */
[----:B------:R1:W2:Y:S01]  /*2ed0*/  SHFL.DOWN PT, R11, R9, 0x10, R3 ;  /* 0x0a000000090b7989 */ /* 0x0002a200000e0003 */
[----:B------:R-:W-:Y:S02]  /*2ee0*/  IMAD.MOV.U32 R7, RZ, RZ, R12 ;  /* 0x000000ffff077224 */ /* 0x000fe400078e000c */
[----:B------:R-:W-:Y:S01]  /*2ef0*/  IMAD.MOV.U32 R4, RZ, RZ, R8 ;  /* 0x000000ffff047224 */ /* 0x000fe200078e0008 */
[----:B------:R1:W1:Y:S01]  /*2f00*/  SHFL.DOWN PT, R13, R14, 0x10, R3 ;  /* 0x0a0000000e0d7989 */ /* 0x00026200000e0003 */
[----:B------:R-:W-:-:S03]  /*2f10*/  IMAD.MOV.U32 R5, RZ, RZ, R9 ;  /* 0x000000ffff057224 */ /* 0x000fc600078e0009 */
[----:B0-----:R0:W0:Y:S04]  /*2f20*/  SHFL.DOWN PT, R15, R12, 0x10, R3 ;  /* 0x0a0000000c0f7989 */ /* 0x00102800000e0003 */
[----:B------:R-:W-:Y:S05]  /*2f30*/  @P0 BRA `(.L_x_328) ;  /* 0x0000000000600947 */ /* 0x000fea0003800000 */
[----:B---3--:R-:W-:Y:S01]  /*2f40*/  IMAD.MOV.U32 R16, RZ, RZ, -0x654350b8 ;  /* 0x9abcaf48ff107424 */ /* 0x008fe200078e00ff */
[----:B--2-4-:R-:W-:Y:S01]  /*2f50*/  DSETP.LT.AND P1, PT, |R8|, |R10|, PT ;  /* 0x4000000a0800722a */ /* 0x014fe20003f21200 */
        /* <DEDUP_REMOVED lines=22> */
.L_x_328:
[----:B------:R-:W-:Y:S05]  /*30c0*/  BSYNC.RECONVERGENT B1 ;  /* 0x0000000000017941 */ /* 0x000fea0003800200 */
.L_x_327:
[----:B------:R-:W-:Y:S01]  /*30d0*/  ISETP.NE.AND P0, PT, R2, RZ, PT ;  /* 0x000000ff0200720c */ /* 0x000fe20003f05270 */
[----:B------:R-:W-:-:S12]  /*30e0*/  BSSY.RECONVERGENT B1, `(.L_x_329) ;  /* 0x000000a000017945 */ /* 0x000fd80003800200 */
[----:B------:R-:W-:Y:S05]  /*30f0*/  @P0 BRA `(.L_x_330) ;  /* 0x0000000000200947 */ /* 0x000fea0003800000 */
[----:B-1----:R-:W1:Y:S01]  /*3100*/  S2R R8, SR_CgaCtaId ;  /* 0x0000000000087919 */ /* 0x002e620000008800 */
[----:B0--3--:R-:W-:Y:S02]  /*3110*/  MOV R3, 0x400 ;  /* 0x0000040000037802 */ /* 0x009fe40000000f00 */
[----:B------:R-:W-:-:S04]  /*3120*/  SHF.R.U32.HI R2, RZ, 0x1, R0 ;  /* 0x00000001ff027819 */ /* 0x000fc80000011600 */
[----:B------:R-:W-:Y:S02]  /*3130*/  LOP3.LUT R2, R2, 0x1f0, RZ, 0xc0, !PT ;  /* 0x000001f002027812 */ /* 0x000fe400078ec0ff */
[----:B-1----:R-:W-:-:S05]  /*3140*/  LEA R3, R8, R3, 0x18 ;  /* 0x0000000308037211 */ /* 0x002fca00078ec0ff */
[----:B------:R-:W-:-:S05]  /*3150*/  IMAD.IADD R3, R2, 0x1, R3 ;  /* 0x0000000102037824 */ /* 0x000fca00078e0203 */
[----:B------:R0:W-:Y:S04]  /*3160*/  STS.64 [R3+0x10], R6 ;  /* 0x0000100603007388 */ /* 0x0001e80000000a00 */
[----:B------:R0:W-:Y:S02]  /*3170*/  STS.64 [R3+0x8], R4 ;  /* 0x0000080403007388 */ /* 0x0001e40000000a00 */
.L_x_330:
[----:B------:R-:W-:Y:S05]  /*3180*/  BSYNC.RECONVERGENT B1 ;  /* 0x0000000000017941 */ /* 0x000fea0003800200 */
.L_x_329:
[----:B------:R-:W-:Y:S01]  /*3190*/  BAR.SYNC.DEFER_BLOCKING 0x0 ;  /* 0x0000000000007b1d */ /* 0x000fe20000010000 */
[----:B------:R-:W-:-:S13]  /*31a0*/  ISETP.NE.AND P1, PT, R0, RZ, PT ;  /* 0x000000ff0000720c */ /* 0x000fda0003f25270 */
[----:B------:R-:W-:Y:S05]  /*31b0*/  @P1 BRA `(.L_x_306) ;  /* 0x0000003800fc1947 */ /* 0x000fea0003800000 */
[----:B------:R-:W-:Y:S01]  /*31c0*/  UISETP.GE.AND UP0, UPT, UR6, 0x21, UPT ;  /* 0x000000210600788c */ /* 0x000fe2000bf06270 */
[----:B0-----:R-:W-:Y:S02]  /*31d0*/  IMAD.MOV.U32 R15, RZ, RZ, R6 ;  /* 0x000000ffff0f7224 */ /* 0x001fe400078e0006 */
[----:B------:R-:W-:Y:S02]  /*31e0*/  IMAD.MOV.U32 R12, RZ, RZ, R7 ;  /* 0x000000ffff0c7224 */ /* 0x000fe400078e0007 */
[----:B------:R-:W-:Y:S02]  /*31f0*/  IMAD.MOV.U32 R2, RZ, RZ, R4 ;  /* 0x000000ffff027224 */ /* 0x000fe400078e0004 */
[----:B-1-3--:R-:W-:Y:S02]  /*3200*/  IMAD.MOV.U32 R3, RZ, RZ, R5 ;  /* 0x000000ffff037224 */ /* 0x00afe400078e0005 */
[----:B------:R-:W-:Y:S05]  /*3210*/  BRA.U !UP0, `(.L_x_331) ;  /* 0x00000001087c7547 */ /* 0x000fea000b800000 */
[----:B------:R-:W0:Y:S01]  /*3220*/  S2UR UR5, SR_CgaCtaId ;  /* 0x00000000000579c3 */ /* 0x000e220000008800 */
[----:B------:R-:W-:Y:S01]  /*3230*/  UMOV UR4, 0x400 ;  /* 0x0000040000047882 */ /* 0x000fe20000000000 */
[----:B----4-:R-:W-:Y:S01]  /*3240*/  IMAD.MOV.U32 R10, RZ, RZ, -0x654350b8 ;  /* 0x9abcaf48ff0a7424 */ /* 0x010fe200078e00ff */
[----:B------:R-:W-:Y:S01]  /*3250*/  BSSY.RECONVERGENT B1, `(.L_x_331) ;  /* 0x000001b000017945 */ /* 0x000fe20003800200 */
[----:B--2---:R-:W-:Y:S01]  /*3260*/  IMAD.MOV.U32 R11, RZ, RZ, 0x3e7ad7f2 ;  /* 0x3e7ad7f2ff0b7424 */ /* 0x004fe200078e00ff */
        /* <DEDUP_REMOVED lines=25> */
.L_x_332:
[----:B------:R-:W-:Y:S05]  /*3400*/  BSYNC.RECONVERGENT B1 ;  /* 0x0000000000017941 */ /* 0x000fea0003800200 */
.L_x_331:
[----:B------:R-:W-:Y:S01]  /*3410*/  UISETP.GE.AND UP0, UPT, UR6, 0x41, UPT ;  /* 0x000000410600788c */ /* 0x000fe2000bf06270 */
[----:B------:R-:W-:Y:S01]  /*3420*/  IMAD.MOV.U32 R13, RZ, RZ, R15 ;  /* 0x000000ffff0d7224 */ /* 0x000fe200078e000f */
[----:B------:R-:W-:Y:S01]  /*3430*/  MOV R4, R2 ;  /* 0x0000000200047202 */ /* 0x000fe20000000f00 */
[----:B------:R-:W-:Y:S02]  /*3440*/  IMAD.MOV.U32 R0, RZ, RZ, R12 ;  /* 0x000000ffff007224 */ /* 0x000fe400078e000c */
[----:B------:R-:W-:-:S04]  /*3450*/  IMAD.MOV.U32 R5, RZ, RZ, R3 ;  /* 0x000000ffff057224 */ /* 0x000fc800078e0003 */
        /* <DEDUP_REMOVED lines=8> */
[----:B--2-4-:R-:W1:Y:S01]  /*34e0*/  LDS.64 R10, [UR4+0x30] ;  /* 0x00003004ff0a7984 */ /* 0x014e620008000a00 */
        /* <DEDUP_REMOVED lines=22> */
.L_x_334:
[----:B------:R-:W-:Y:S05]  /*3650*/  BSYNC.RECONVERGENT B1 ;  /* 0x0000000000017941 */ /* 0x000fea0003800200 */
.L_x_333:
[----:B------:R-:W-:Y:S01]  /*3660*/  UISETP.GE.AND UP0, UPT, UR6, 0x61, UPT ;  /* 0x000000610600788c */ /* 0x000fe2000bf06270 */
[----:B--2---:R-:W-:Y:S02]  /*3670*/  IMAD.MOV.U32 R11, RZ, RZ, R13 ;  /* 0x000000ffff0b7224 */ /* 0x004fe400078e000d */
[----:B----4-:R-:W-:Y:S02]  /*3680*/  IMAD.MOV.U32 R10, RZ, RZ, R0 ;  /* 0x000000ffff0a7224 */ /* 0x010fe400078e0000 */
        /* <DEDUP_REMOVED lines=14> */
[----:B------:R-:W-:Y:S01]  /*3770*/  MOV R3, R7 ;  /* 0x0000000700037202 */ /* 0x000fe20000000f00 */
[----:B-1----:R-:W-:Y:S02]  /*3780*/  IMAD.MOV.U32 R11, RZ, RZ, R14 ;  /* 0x000000ffff0b7224 */ /* 0x002fe400078e000e */
[----:B------:R-:W-:-:S10]  /*3790*/  IMAD.MOV.U32 R10, RZ, RZ, R15 ;  /* 0x000000ffff0a7224 */ /* 0x000fd400078e000f */
        /* <DEDUP_REMOVED lines=16> */
.L_x_336:
[----:B------:R-:W-:Y:S05]  /*38a0*/  BSYNC.RECONVERGENT B1 ;  /* 0x0000000000017941 */ /* 0x000fea0003800200 */
.L_x_335:
        /* <DEDUP_REMOVED lines=36> */
.L_x_338:
[----:B------:R-:W-:Y:S05]  /*3af0*/  BSYNC.RECONVERGENT B1 ;  /* 0x0000000000017941 */ /* 0x000fea0003800200 */
.L_x_337:
        /* <DEDUP_REMOVED lines=36> */
.L_x_340:
[----:B------:R-:W-:Y:S05]  /*3d40*/  BSYNC.RECONVERGENT B1 ;  /* 0x0000000000017941 */ /* 0x000fea0003800200 */
.L_x_339:
        /* <DEDUP_REMOVED lines=36> */
.L_x_342:
[----:B------:R-:W-:Y:S05]  /*3f90*/  BSYNC.RECONVERGENT B1 ;  /* 0x0000000000017941 */ /* 0x000fea0003800200 */
.L_x_341:
        /* <DEDUP_REMOVED lines=16> */
[----:B------:R-:W-:Y:S01]  /*40a0*/  IMAD.MOV.U32 R5, RZ, RZ, R9 ;  /* 0x000000ffff057224 */ /* 0x000fe200078e0009 */
[----:B-1----:R-:W-:Y:S01]  /*40b0*/  MOV R6, R14 ;  /* 0x0000000e00067202 */ /* 0x002fe20000000f00 */
[----:B------:R-:W-:-:S11]  /*40c0*/  IMAD.MOV.U32 R7, RZ, RZ, R15 ;  /* 0x000000ffff077224 */ /* 0x000fd600078e000f */
        /* <DEDUP_REMOVED lines=17> */
.L_x_274:
[----:B------:R-:W1:Y:S01]  /*41e0*/  S2R R0, SR_TID.X ;  /* 0x0000000000007919 */ /* 0x000e620000002100 */
[----:B------:R-:W1:Y:S01]  /*41f0*/  LDC.64 R2, c[0x0][0x380] ;  /* 0x0000e000ff027b82 */ /* 0x000e620000000a00 */
[----:B------:R-:W-:Y:S01]  /*4200*/  UMOV UR12, 0x9abcaf48 ;  /* 0x9abcaf48000c7882 */ /* 0x000fe20000000000 */
[----:B------:R-:W-:Y:S01]  /*4210*/  UMOV UR13, 0x3e7ad7f2 ;  /* 0x3e7ad7f2000d7882 */ /* 0x000fe20000000000 */
[----:B------:R-:W2:Y:S01]  /*4220*/  LDCU.64 UR6, c[0x0][0x388] ;  /* 0x00007100ff0677ac */ /* 0x000ea20008000a00 */
[----:B-1----:R-:W-:-:S05]  /*4230*/  IMAD.WIDE.U32 R2, R0, 0x8, R2 ;  /* 0x0000000800027825 */ /* 0x002fca00078e0002 */
[----:B0-----:R-:W3:Y:S04]  /*4240*/  LDG.E.64 R6, desc[UR8][R2.64+0x800] ;  /* 0x0008000802067981 */ /* 0x001ee8000c1e1b00 */
[----:B------:R-:W4:Y:S04]  /*4250*/  LDG.E.64 R4, desc[UR8][R2.64] ;  /* 0x0000000802047981 */ /* 0x000f28000c1e1b00 */
[----:B------:R-:W5:Y:S04]  /*4260*/  LDG.E.64 R8, desc[UR8][R2.64+0x1000] ;  /* 0x0010000802087981 */ /* 0x000f68000c1e1b00 */
[----:B------:R-:W2:Y:S04]  /*4270*/  LDG.E.64 R12, desc[UR8][R2.64+0x1800] ;  /* 0x00180008020c7981 */ /* 0x000ea8000c1e1b00 */
[----:B------:R-:W2:Y:S01]  /*4280*/  LDG.E.64 R10, desc[UR8][R2.64+0x2000] ;  /* 0x00200008020a7981 */ /* 0x000ea2000c1e1b00 */
[----:B------:R-:W-:Y:S01]  /*4290*/  BSSY.RECONVERGENT B1, `(.L_x_343) ;  /* 0x0000021000017945 */ /* 0x000fe20003800200 */
[----:B---3--:R-:W-:-:S06]  /*42a0*/  DSETP.GE.AND P0, PT, |R6|, UR12, PT ;  /* 0x0000000c06007e2a */ /* 0x008fcc000bf06200 */
[----:B----4-:R-:W-:Y:S02]  /*42b0*/  DSETP.GEU.OR P0, PT, |R4|, |R6|, !P0 ;  /* 0x400000060400722a */ /* 0x010fe4000470e600 */
[----:B-----5:R-:W-:-:S04]  /*42c0*/  DSETP.GE.AND P1, PT, |R8|, UR12, PT ;  /* 0x0000000c08007e2a */ /* 0x020fc8000bf26200 */
[----:B------:R-:W-:Y:S01]  /*42d0*/  FSEL R4, R4, R6, P0 ;  /* 0x0000000604047208 */ /* 0x000fe20000000000 */
[----:B--2---:R-:W-:Y:S01]  /*42e0*/  DSETP.GE.AND P2, PT, |R12|, UR12, PT ;  /* 0x0000000c0c007e2a */ /* 0x004fe2000bf46200 */
[----:B------:R-:W-:Y:S01]  /*42f0*/  FSEL R5, R5, R7, P0 ;  /* 0x0000000705057208 */ /* 0x000fe20000000000 */
[C---:B------:R-:W-:Y:S01]  /*4300*/  VIADD R7, R0.reuse, 0x200 ;  /* 0x0000020000077836 */ /* 0x040fe20000000000 */
[----:B------:R-:W-:Y:S01]  /*4310*/  DSETP.GE.AND P3, PT, |R10|, UR12, PT ;  /* 0x0000000c0a007e2a */ /* 0x000fe2000bf66200 */
[----:B------:R-:W-:-:S03]  /*4320*/  LOP3.LUT R6, R0, 0x400, RZ, 0xfc, !PT ;  /* 0x0000040000067812 */ /* 0x000fc600078efcff */
[----:B------:R-:W-:Y:S01]  /*4330*/  DSETP.GEU.OR P1, PT, |R4|, |R8|, !P1 ;  /* 0x400000080400722a */ /* 0x000fe20004f2e600 */
[----:B------:R-:W-:-:S05]  /*4340*/  IADD3 R17, P4, PT, R6, UR6, RZ ;  /* 0x0000000606117c10 */ /* 0x000fca000ff9e0ff */
[----:B------:R-:W-:Y:S01]  /*4350*/  FSEL R4, R4, R8, P1 ;  /* 0x0000000804047208 */ /* 0x000fe20000800000 */
[----:B------:R-:W-:Y:S01]  /*4360*/  IMAD.X R16, RZ, RZ, UR7, P4 ;  /* 0x00000007ff107e24 */ /* 0x000fe2000a0e06ff */
[----:B------:R-:W-:Y:S01]  /*4370*/  FSEL R5, R5, R9, P1 ;  /* 0x0000000905057208 */ /* 0x000fe20000800000 */
[----:B------:R-:W-:-:S05]  /*4380*/  VIADD R9, R0, 0x100 ;  /* 0x0000010000097836 */ /* 0x000fca0000000000 */
[----:B------:R-:W-:Y:S01]  /*4390*/  DSETP.GEU.OR P2, PT, |R4|, |R12|, !P2 ;  /* 0x4000000c0400722a */ /* 0x000fe2000574e600 */
[----:B------:R-:W-:-:S05]  /*43a0*/  @P1 SEL R7, R0, R9, P0 ;  /* 0x0000000900071207 */ /* 0x000fca0000000000 */
[----:B------:R-:W-:Y:S02]  /*43b0*/  FSEL R4, R4, R12, P2 ;  /* 0x0000000c04047208 */ /* 0x000fe40001000000 */
[----:B------:R-:W-:-:S06]  /*43c0*/  FSEL R5, R5, R13, P2 ;  /* 0x0000000d05057208 */ /* 0x000fcc0001000000 */
[----:B------:R-:W-:Y:S01]  /*43d0*/  DSETP.LT.AND P5, PT, |R4|, |R10|, PT ;  /* 0x4000000a0400722a */ /* 0x000fe20003fa1200 */
[----:B------:R-:W-:-:S13]  /*43e0*/  @!P2 VIADD R7, R0, 0x300 ;  /* 0x000003000007a836 */ /* 0x000fda0000000000 */
[----:B------:R-:W-:Y:S05]  /*43f0*/  @P3 BRA P5, `(.L_x_344) ;  /* 0x0000000000283947 */ /* 0x000fea0002800000 */
[----:B------:R-:W-:Y:S01]  /*4400*/  DSETP.GEU.AND P0, PT, |R10|, |R4|, PT ;  /* 0x400000040a00722a */ /* 0x000fe20003f0e200 */
[C---:B------:R-:W-:Y:S02]  /*4410*/  ISETP.LT.U32.AND P1, PT, R7.reuse, R6, PT ;  /* 0x000000060700720c */ /* 0x040fe40003f21070 */
[----:B------:R-:W-:-:S03]  /*4420*/  IADD3 R6, P2, PT, R7, UR6, RZ ;  /* 0x0000000607067c10 */ /* 0x000fc6000ff5e0ff */
[----:B------:R-:W-:Y:S02]  /*4430*/  DSETP.GE.AND P0, PT, |R4|, UR12, !P0 ;  /* 0x0000000c04007e2a */ /* 0x000fe4000c706200 */
[----:B------:R-:W-:-:S04]  /*4440*/  IMAD.X R7, RZ, RZ, UR7, P2 ;  /* 0x00000007ff077e24 */ /* 0x000fc800090e06ff */
[----:B------:R-:W-:-:S04]  /*4450*/  ISETP.LT.U32.OR.EX P0, PT, RZ, RZ, P0, P1 ;  /* 0x000000ffff00720c */ /* 0x000fc80000701510 */
[----:B------:R-:W-:Y:S02]  /*4460*/  FSEL R10, R4, R10, P0 ;  /* 0x0000000a040a7208 */ /* 0x000fe40000000000 */
[----:B------:R-:W-:Y:S02]  /*4470*/  FSEL R11, R5, R11, P0 ;  /* 0x0000000b050b7208 */ /* 0x000fe40000000000 */
[----:B------:R-:W-:Y:S02]  /*4480*/  SEL R17, R6, R17, P0 ;  /* 0x0000001106117207 */ /* 0x000fe40000000000 */
[----:B------:R-:W-:-:S07]  /*4490*/  SEL R16, R7, R16, P0 ;  /* 0x0000001007107207 */ /* 0x000fce0000000000 */
.L_x_344:
[----:B------:R-:W-:Y:S05]  /*44a0*/  BSYNC.RECONVERGENT B1 ;  /* 0x0000000000017941 */ /* 0x000fea0003800200 */
.L_x_343:
[----:B------:R-:W-:Y:S01]  /*44b0*/  UISETP.GE.U32.AND UP0, UPT, UR4, 0xa00, UPT ;  /* 0x00000a000400788c */ /* 0x000fe2000bf06070 */
[----:B------:R-:W-:Y:S02]  /*44c0*/  IMAD.MOV.U32 R19, RZ, RZ, 0x500 ;  /* 0x00000500ff137424 */ /* 0x000fe400078e00ff */
[----:B------:R-:W-:Y:S01]  /*44d0*/  IMAD.MOV.U32 R18, RZ, RZ, RZ ;  /* 0x000000ffff127224 */ /* 0x000fe200078e00ff */
[----:B------:R-:W-:-:S09]  /*44e0*/  UISETP.GE.U32.AND.EX UP0, UPT, UR5, URZ, UPT, UP0 ;  /* 0x000000ff0500728c */ /* 0x000fd2000bf06100 */
[----:B------:R-:W-:Y:S05]  /*44f0*/  BRA.U !UP0, `(.L_x_345) ;  /* 0x0000000508887547 */ /* 0x000fea000b800000 */
[----:B------:R-:W-:Y:S01]  /*4500*/  IMAD.MOV.U32 R12, RZ, RZ, R10 ;  /* 0x000000ffff0c7224 */ /* 0x000fe200078e000a */
[----:B------:R-:W0:Y:S01]  /*4510*/  LDCU.64 UR6, c[0x0][0x388] ;  /* 0x00007100ff0677ac */ /* 0x000e220008000a00 */
[----:B------:R-:W-:Y:S02]  /*4520*/  IMAD.MOV.U32 R13, RZ, RZ, R11 ;  /* 0x000000ffff0d7224 */ /* 0x000fe400078e000b */
[----:B------:R-:W-:Y:S01]  /*4530*/  IMAD.MOV.U32 R19, RZ, RZ, 0x500 ;  /* 0x00000500ff137424 */ /* 0x000fe200078e00ff */
[----:B------:R-:W1:Y:S01]  /*4540*/  LDCU.64 UR4, c[0x0][0x398] ;  /* 0x00007300ff0477ac */ /* 0x000e620008000a00 */
[----:B------:R-:W-:-:S07]  /*4550*/  IMAD.MOV.U32 R18, RZ, RZ, RZ ;  /* 0x000000ffff127224 */ /* 0x000fce00078e00ff */
.L_x_354:
[----:B------:R-:W-:-:S04]  /*4560*/  LEA R26, P0, R19, R2, 0x3 ;  /* 0x00000002131a7211 */ /* 0x000fc800078018ff */
[----:B------:R-:W-:-:S05]  /*4570*/  LEA.HI.X R27, R19, R3, R18, 0x3, P0 ;  /* 0x00000003131b7211 */ /* 0x000fca00000f1c12 */
[----:B------:R-:W2:Y:S04]  /*4580*/  LDG.E.64 R14, desc[UR8][R26.64] ;  /* 0x000000081a0e7981 */ /* 0x000ea8000c1e1b00 */
[----:B------:R-:W3:Y:S04]  /*4590*/  LDG.E.64 R8, desc[UR8][R26.64+0x800] ;  /* 0x000800081a087981 */ /* 0x000ee8000c1e1b00 */
[----:B------:R-:W4:Y:S04]  /*45a0*/  LDG.E.64 R6, desc[UR8][R26.64+0x1000] ;  /* 0x001000081a067981 */ /* 0x000f28000c1e1b00 */
[----:B------:R1:W5:Y:S04]  /*45b0*/  LDG.E.64 R10, desc[UR8][R26.64+0x2000] ;  /* 0x002000081a0a7981 */ /* 0x000368000c1e1b00 */
[----:B------:R1:W5:Y:S01]  /*45c0*/  LDG.E.64 R4, desc[UR8][R26.64+0x1800] ;  /* 0x001800081a047981 */ /* 0x000362000c1e1b00 */
[----:B0-----:R-:W-:Y:S01]  /*45d0*/  IADD3 R20, P2, P3, R19, UR6, R0 ;  /* 0x0000000613147c10 */ /* 0x001fe2000fb5e000 */
[----:B------:R-:W-:Y:S03]  /*45e0*/  BSSY.RECONVERGENT B1, `(.L_x_346) ;  /* 0x0000020000017945 */ /* 0x000fe60003800200 */
[----:B------:R-:W-:Y:S01]  /*45f0*/  IADD3.X R21, PT, PT, R18, UR7, RZ, P2, P3 ;  /* 0x0000000712157c10 */ /* 0x000fe200097e64ff */
[----:B------:R-:W-:Y:S01]  /*4600*/  IMAD.MOV.U32 R24, RZ, RZ, R20 ;  /* 0x000000ffff187224 */ /* 0x000fe200078e0014 */
[----:B------:R-:W-:-:S03]  /*4610*/  IADD3 R22, P5, PT, R20, 0x100, RZ ;  /* 0x0000010014167810 */ /* 0x000fc60007fbe0ff */
[----:B------:R-:W-:Y:S01]  /*4620*/  IMAD.MOV.U32 R23, RZ, RZ, R21 ;  /* 0x000000ffff177224 */ /* 0x000fe200078e0015 */
[----:B--2---:R-:W-:Y:S02]  /*4630*/  DSETP.GE.AND P0, PT, |R14|, UR12, PT ;  /* 0x0000000c0e007e2a */ /* 0x004fe4000bf06200 */
[----:B---3--:R-:W-:-:S04]  /*4640*/  DSETP.GE.AND P3, PT, |R8|, UR12, PT ;  /* 0x0000000c08007e2a */ /* 0x008fc8000bf66200 */
[----:B------:R-:W-:-:S14]  /*4650*/  DSETP.LT.AND P0, PT, |R12|, |R14|, P0 ;  /* 0x4000000e0c00722a */ /* 0x000fdc0000701200 */
[----:B------:R-:W-:Y:S01]  /*4660*/  @!P0 DSETP.GEU.AND P1, PT, |R14|, |R12|, PT ;  /* 0x4000000c0e00822a */ /* 0x000fe20003f2e200 */
[----:B------:R-:W-:-:S05]  /*4670*/  @!P0 ISETP.LT.U32.AND P2, PT, R17, R24, PT ;  /* 0x000000181100820c */ /* 0x000fca0003f41070 */
[----:B------:R-:W-:-:S06]  /*4680*/  @!P0 DSETP.GE.AND P1, PT, |R12|, UR12, !P1 ;  /* 0x0000000c0c008e2a */ /* 0x000fcc000cf26200 */
[----:B------:R-:W-:Y:S01]  /*4690*/  @!P0 ISETP.LT.OR.EX P1, PT, R16, R23, P1, P2 ;  /* 0x000000171000820c */ /* 0x000fe20000f21720 */
[----:B----4-:R-:W-:-:S03]  /*46a0*/  DSETP.GE.AND P2, PT, |R6|, UR12, PT ;  /* 0x0000000c06007e2a */ /* 0x010fc6000bf46200 */
[----:B------:R-:W-:Y:S02]  /*46b0*/  @!P0 FSEL R13, R13, R15, P1 ;  /* 0x0000000f0d0d8208 */ /* 0x000fe40000800000 */
[----:B------:R-:W-:Y:S02]  /*46c0*/  @!P0 FSEL R12, R12, R14, P1 ;  /* 0x0000000e0c0c8208 */ /* 0x000fe40000800000 */
[----:B------:R-:W-:Y:S01]  /*46d0*/  @!P0 SEL R23, R16, R23, P1 ;  /* 0x0000001710178207 */ /* 0x000fe20000800000 */
[----:B------:R-:W-:Y:S01]  /*46e0*/  @!P0 IMAD.MOV.U32 R15, RZ, RZ, R13 ;  /* 0x000000ffff0f8224 */ /* 0x000fe200078e000d */
[----:B------:R-:W-:Y:S01]  /*46f0*/  @!P0 MOV R14, R12 ;  /* 0x0000000c000e8202 */ /* 0x000fe20000000f00 */
[----:B------:R-:W-:Y:S01]  /*4700*/  IMAD.X R16, RZ, RZ, R21, P5 ;  /* 0x000000ffff107224 */ /* 0x000fe200028e0615 */
[----:B------:R-:W-:Y:S02]  /*4710*/  IADD3 R12, P4, PT, R20, 0x300, RZ ;  /* 0x00000300140c7810 */ /* 0x000fe40007f9e0ff */
[----:B------:R-:W-:-:S02]  /*4720*/  @!P0 SEL R24, R17, R24, P1 ;  /* 0x0000001811188207 */ /* 0x000fc40000800000 */
[----:B------:R-:W-:Y:S01]  /*4730*/  DSETP.LT.AND P6, PT, |R14|, |R8|, PT ;  /* 0x400000080e00722a */ /* 0x000fe20003fc1200 */
[----:B------:R-:W-:-:S13]  /*4740*/  IMAD.X R13, RZ, RZ, R21, P4 ;  /* 0x000000ffff0d7224 */ /* 0x000fda00020e0615 */
[----:B-1----:R-:W-:Y:S05]  /*4750*/  @P3 BRA P6, `(.L_x_347) ;  /* 0x0000000000203947 */ /* 0x002fea0003000000 */
        /* <DEDUP_REMOVED lines=8> */
.L_x_347:
[----:B------:R-:W-:Y:S05]  /*47e0*/  BSYNC.RECONVERGENT B1 ;  /* 0x0000000000017941 */ /* 0x000fea0003800200 */
.L_x_346:
[----:B------:R-:W-:Y:S01]  /*47f0*/  DSETP.LT.AND P1, PT, |R8|, |R6|, PT ;  /* 0x400000060800722a */ /* 0x000fe20003f21200 */
[----:B------:R-:W-:Y:S01]  /*4800*/  IADD3 R15, P0, PT, R20, 0x200, RZ ;  /* 0x00000200140f7810 */ /* 0x000fe20007f1e0ff */
[----:B------:R-:W-:Y:S01]  /*4810*/  BSSY.RECONVERGENT B1, `(.L_x_348) ;  /* 0x000000c000017945 */ /* 0x000fe20003800200 */
[----:B-----5:R-:W-:-:S03]  /*4820*/  DSETP.GE.AND P3, PT, |R4|, UR12, PT ;  /* 0x0000000c04007e2a */ /* 0x020fc6000bf66200 */
[----:B------:R-:W-:-:S08]  /*4830*/  IMAD.X R14, RZ, RZ, R21, P0 ;  /* 0x000000ffff0e7224 */ /* 0x000fd000000e0615 */
        /* <DEDUP_REMOVED lines=9> */
.L_x_349:
[----:B------:R-:W-:Y:S05]  /*48d0*/  BSYNC.RECONVERGENT B1 ;  /* 0x0000000000017941 */ /* 0x000fea0003800200 */
.L_x_348:
        /* <DEDUP_REMOVED lines=12> */
.L_x_351:
[----:B------:R-:W-:Y:S05]  /*49a0*/  BSYNC.RECONVERGENT B1 ;  /* 0x0000000000017941 */ /* 0x000fea0003800200 */
.L_x_350:
[----:B------:R-:W-:Y:S01]  /*49b0*/  DSETP.LT.AND P1, PT, |R4|, |R10|, PT ;  /* 0x4000000a0400722a */ /* 0x000fe20003f21200 */
[----:B------:R-:W-:Y:S01]  /*49c0*/  IADD3 R17, P0, PT, R20, 0x400, RZ ;  /* 0x0000040014117810 */ /* 0x000fe20007f1e0ff */
[----:B------:R-:W-:Y:S04]  /*49d0*/  BSSY.RECONVERGENT B1, `(.L_x_352) ;  /* 0x000000b000017945 */ /* 0x000fe80003800200 */
        /* <DEDUP_REMOVED lines=10> */
.L_x_353:
[----:B------:R-:W-:Y:S05]  /*4a80*/  BSYNC.RECONVERGENT B1 ;  /* 0x0000000000017941 */ /* 0x000fea0003800200 */
.L_x_352:
[C---:B------:R-:W-:Y:S01]  /*4a90*/  IADD3 R4, P1, PT, R19.reuse, 0xa00, RZ ;  /* 0x00000a0013047810 */ /* 0x040fe20007f3e0ff */
[----:B------:R-:W-:Y:S02]  /*4aa0*/  IMAD.MOV.U32 R12, RZ, RZ, R10 ;  /* 0x000000ffff0c7224 */ /* 0x000fe400078e000a */
[----:B------:R-:W-:Y:S01]  /*4ab0*/  IMAD.MOV.U32 R13, RZ, RZ, R11 ;  /* 0x000000ffff0d7224 */ /* 0x000fe200078e000b */
[----:B------:R-:W-:Y:S01]  /*4ac0*/  ISETP.GT.U32.AND P0, PT, R4, UR4, PT ;  /* 0x0000000404007c0c */ /* 0x000fe2000bf04070 */
[----:B------:R-:W-:Y:S01]  /*4ad0*/  IMAD.X R4, RZ, RZ, R18, P1 ;  /* 0x000000ffff047224 */ /* 0x000fe200008e0612 */
[----:B------:R-:W-:-:S04]  /*4ae0*/  IADD3 R19, P1, PT, R19, 0x500, RZ ;  /* 0x0000050013137810 */ /* 0x000fc80007f3e0ff */
[----:B------:R-:W-:Y:S01]  /*4af0*/  ISETP.GT.AND.EX P0, PT, R4, UR5, PT, P0 ;  /* 0x0000000504007c0c */ /* 0x000fe2000bf04300 */
[----:B------:R-:W-:-:S12]  /*4b00*/  IMAD.X R18, RZ, RZ, R18, P1 ;  /* 0x000000ffff127224 */ /* 0x000fd800008e0612 */
[----:B------:R-:W-:Y:S05]  /*4b10*/  @!P0 BRA `(.L_x_354) ;  /* 0xfffffff800908947 */ /* 0x000fea000383ffff */
.L_x_345:
[----:B------:R-:W-:-:S04]  /*4b20*/  ISETP.GE.U32.AND P0, PT, R19, UR4, PT ;  /* 0x0000000413007c0c */ /* 0x000fc8000bf06070 */
[----:B------:R-:W-:-:S13]  /*4b30*/  ISETP.GE.AND.EX P0, PT, R18, UR5, PT, P0 ;  /* 0x0000000512007c0c */ /* 0x000fda000bf06300 */
[----:B------:R-:W-:Y:S05]  /*4b40*/  @P0 BRA `(.L_x_355) ;  /* 0x0000000800ec0947 */ /* 0x000fea0003800000 */
[----:B------:R-:W-:Y:S01]  /*4b50*/  IADD3 R21, PT, PT, -R19, UR4, RZ ;  /* 0x0000000413157c10 */ /* 0x000fe2000fffe1ff */
        /* <DEDUP_REMOVED lines=15> */
[----:B------:R-:W-:Y:S02]  /*4c50*/  LOP3.LUT R2, R2, 0x3, RZ, 0xc0, !PT ;  /* 0x0000000302027812 */ /* 0x000fe400078ec0ff */
[----:B------:R-:W-:-:S03]  /*4c60*/  IADD3 R13, P0, PT, R9, UR6, RZ ;  /* 0x00000006090d7c10 */ /* 0x000fc6000ff1e0ff */
[----:B------:R-:W-:Y:S01]  /*4c70*/  IMAD.MOV R7, RZ, RZ, -R2 ;  /* 0x000000ffff077224 */ /* 0x000fe200078e0a02 */
[----:B0-----:R-:W-:-:S04]  /*4c80*/  LEA R8, P1, R9, UR10, 0x3 ;  /* 0x0000000a09087c11 */ /* 0x001fc8000f8218ff */
[----:B------:R-:W-:Y:S02]  /*4c90*/  LEA.HI.X R9, R9, UR11, R14, 0x3, P1 ;  /* 0x0000000b09097c11 */ /* 0x000fe400088f1c0e */
[----:B------:R-:W-:-:S07]  /*4ca0*/  IADD3.X R14, PT, PT, R14, UR7, RZ, P0, !PT ;  /* 0x000000070e0e7c10 */ /* 0x000fce00087fe4ff */
.L_x_361:
[----:B------:R-:W-:Y:S02]  /*4cb0*/  IMAD.MOV.U32 R2, RZ, RZ, R8 ;  /* 0x000000ffff027224 */ /* 0x000fe400078e0008 */
[----:B------:R-:W-:-:S06]  /*4cc0*/  IMAD.MOV.U32 R3, RZ, RZ, R9 ;  /* 0x000000ffff037224 */ /* 0x000fcc00078e0009 */
[----:B------:R-:W2:Y:S01]  /*4cd0*/  LDG.E.64 R2, desc[UR8][R2.64] ;  /* 0x0000000802027981 */ /* 0x000ea2000c1e1b00 */
[----:B------:R-:W-:Y:S01]  /*4ce0*/  VIADD R7, R7, 0x1 ;  /* 0x0000000107077836 */ /* 0x000fe20000000000 */
[----:B------:R-:W-:Y:S01]  /*4cf0*/  BSSY.RECONVERGENT B3, `(.L_x_359) ;  /* 0x000001d000037945 */ /* 0x000fe20003800200 */
[----:B------:R-:W-:Y:S01]  /*4d00*/  IMAD.MOV.U32 R20, RZ, RZ, R17 ;  /* 0x000000ffff147224 */ /* 0x000fe200078e0011 */
[----:B------:R-:W-:Y:S01]  /*4d10*/  MOV R4, R10 ;  /* 0x0000000a00047202 */ /* 0x000fe20000000f00 */
[----:B------:R-:W-:Y:S01]  /*4d20*/  IMAD.MOV.U32 R15, RZ, RZ, R16 ;  /* 0x000000ffff0f7224 */ /* 0x000fe200078e0010 */
[----:B------:R-:W-:Y:S01]  /*4d30*/  ISETP.NE.AND P2, PT, R7, RZ, PT ;  /* 0x000000ff0700720c */ /* 0x000fe20003f45270 */
[----:B------:R-:W-:Y:S01]  /*4d40*/  IMAD.MOV.U32 R5, RZ, RZ, R11 ;  /* 0x000000ffff057224 */ /* 0x000fe200078e000b */
[----:B------:R-:W-:Y:S01]  /*4d50*/  IADD3 R8, P3, PT, R8, 0x800, RZ ;  /* 0x0000080008087810 */ /* 0x000fe20007f7e0ff */
[----:B------:R-:W-:Y:S02]  /*4d60*/  IMAD.MOV.U32 R17, RZ, RZ, R13 ;  /* 0x000000ffff117224 */ /* 0x000fe400078e000d */
[----:B------:R-:W-:Y:S01]  /*4d70*/  IMAD.MOV.U32 R16, RZ, RZ, R14 ;  /* 0x000000ffff107224 */ /* 0x000fe200078e000e */
[----:B--2---:R-:W-:-:S02]  /*4d80*/  DSETP.GE.AND P0, PT, |R2|, UR12, PT ;  /* 0x0000000c02007e2a */ /* 0x004fc4000bf06200 */
        /* <DEDUP_REMOVED lines=19> */
.L_x_360:
[----:B------:R-:W-:Y:S05]  /*4ec0*/  BSYNC.RECONVERGENT B3 ;  /* 0x0000000000037941 */ /* 0x000fea0003800200 */
.L_x_359:
[----:B------:R-:W-:Y:S01]  /*4ed0*/  IADD3 R13, P0, PT, R13, 0x100, RZ ;  /* 0x000001000d0d7810 */ /* 0x000fe20007f1e0ff */
[----:B------:R-:W-:Y:S02]  /*4ee0*/  VIADD R12, R12, 0x100 ;  /* 0x000001000c0c7836 */ /* 0x000fe40000000000 */
[----:B------:R-:W-:Y:S02]  /*4ef0*/  IMAD.X R9, RZ, RZ, R9, P3 ;  /* 0x000000ffff097224 */ /* 0x000fe400018e0609 */
[----:B------:R-:W-:Y:S01]  /*4f00*/  IMAD.X R14, RZ, RZ, R14, P0 ;  /* 0x000000ffff0e7224 */ /* 0x000fe200000e060e */
[----:B------:R-:W-:Y:S07]  /*4f10*/  @P2 BRA `(.L_x_361) ;  /* 0xfffffffc00642947 */ /* 0x000fee000383ffff */
.L_x_358:
[----:B------:R-:W-:Y:S05]  /*4f20*/  BSYNC.RECONVERGENT B2 ;  /* 0x0000000000027941 */ /* 0x000fea0003800200 */
.L_x_357:
[----:B------:R-:W-:-:S13]  /*4f30*/  ISETP.GE.U32.AND P0, PT, R6, 0x300, PT ;  /* 0x000003000600780c */ /* 0x000fda0003f06070 */
[----:B------:R-:W-:Y:S05]  /*4f40*/  @!P0 BRA `(.L_x_356) ;  /* 0x0000000400e88947 */ /* 0x000fea0003800000 */
[----:B------:R-:W0:Y:S01]  /*4f50*/  LDC.64 R8, c[0x0][0x380] ;  /* 0x0000e000ff087b82 */ /* 0x000e220000000a00 */
[----:B------:R-:W-:-:S07]  /*4f60*/  VIADD R20, R12, 0x200 ;  /* 0x000002000c147836 */ /* 0x000fce0000000000 */
[----:B------:R-:W1:Y:S02]  /*4f70*/  LDC.64 R6, c[0x0][0x388] ;  /* 0x0000e200ff067b82 */ /* 0x000e640000000a00 */
.L_x_370:
[----:B------:R-:W-:-:S05]  /*4f80*/  VIADD R2, R20, 0xfffffe00 ;  /* 0xfffffe0014027836 */ /* 0x000fca0000000000 */
[----:B------:R-:W-:-:S05]  /*4f90*/  IADD3 R3, P0, PT, R2, R19, RZ ;  /* 0x0000001302037210 */ /* 0x000fca0007f1e0ff */
[----:B------:R-:W-:Y:S01]  /*4fa0*/  IMAD.X R2, RZ, RZ, R18, P0 ;  /* 0x000000ffff027224 */ /* 0x000fe200000e0612 */
[----:B0-----:R-:W-:-:S04]  /*4fb0*/  LEA R12, P0, R3, R8, 0x3 ;  /* 0x00000008030c7211 */ /* 0x001fc800078018ff */
[----:B------:R-:W-:-:S05]  /*4fc0*/  LEA.HI.X R13, R3, R9, R2, 0x3, P0 ;  /* 0x00000009030d7211 */ /* 0x000fca00000f1c02 */
[----:B------:R-:W2:Y:S04]  /*4fd0*/  LDG.E.64 R14, desc[UR8][R12.64] ;  /* 0x000000080c0e7981 */ /* 0x000ea8000c1e1b00 */
[----:B------:R0:W5:Y:S01]  /*4fe0*/  LDG.E.64 R4, desc[UR8][R12.64+0x800] ;  /* 0x000800080c047981 */ /* 0x000162000c1e1b00 */
[----:B-1----:R-:W-:Y:S01]  /*4ff0*/  IADD3 R24, P1, PT, R3, R6, RZ ;  /* 0x0000000603187210 */ /* 0x002fe20007f3e0ff */
[----:B------:R-:W-:Y:S04]  /*5000*/  BSSY.RECONVERGENT B2, `(.L_x_362) ;  /* 0x0000018000027945 */ /* 0x000fe80003800200 */
[----:B------:R-:W-:-:S02]  /*5010*/  IMAD.X R25, R2, 0x1, R7, P1 ;  /* 0x0000000102197824 */ /* 0x000fc400008e0607 */
[----:B------:R-:W-:Y:S02]  /*5020*/  IMAD.MOV.U32 R23, RZ, RZ, R24 ;  /* 0x000000ffff177224 */ /* 0x000fe400078e0018 */
[----:B------:R-:W-:Y:S01]  /*5030*/  IMAD.MOV.U32 R22, RZ, RZ, R25 ;  /* 0x000000ffff167224 */ /* 0x000fe200078e0019 */
[----:B--2---:R-:W-:Y:S01]  /*5040*/  DSETP.GE.AND P0, PT, |R14|, UR12, PT ;  /* 0x0000000c0e007e2a */ /* 0x004fe2000bf06200 */
[----:B------:R-:W-:Y:S01]  /*5050*/  MOV R2, R14 ;  /* 0x0000000e00027202 */ /* 0x000fe20000000f00 */
[----:B------:R-:W-:Y:S01]  /*5060*/  DSETP.LT.AND P2, PT, |R10|, |R14|, PT ;  /* 0x4000000e0a00722a */ /* 0x000fe20003f41200 */
[----:B------:R-:W-:-:S13]  /*5070*/  IMAD.MOV.U32 R3, RZ, RZ, R15 ;  /* 0x000000ffff037224 */ /* 0x000fda00078e000f */
        /* <DEDUP_REMOVED lines=16> */
.L_x_363:
[----:B------:R-:W-:Y:S05]  /*5180*/  BSYNC.RECONVERGENT B2 ;  /* 0x0000000000027941 */ /* 0x000fea0003800200 */
.L_x_362:
[----:B------:R0:W5:Y:S04]  /*5190*/  LDG.E.64 R10, desc[UR8][R12.64+0x1000] ;  /* 0x001000080c0a7981 */ /* 0x000168000c1e1b00 */
[----:B------:R0:W5:Y:S02]  /*51a0*/  LDG.E.64 R14, desc[UR8][R12.64+0x1800] ;  /* 0x001800080c0e7981 */ /* 0x000164000c1e1b00 */
[----:B-----5:R-:W-:Y:S01]  /*51b0*/  DSETP.GE.AND P0, PT, |R4|, UR12, PT ;  /* 0x0000000c04007e2a */ /* 0x020fe2000bf06200 */
[----:B------:R-:W-:Y:S01]  /*51c0*/  VIADD R16, R20, 0xffffff00 ;  /* 0xffffff0014107836 */ /* 0x000fe20000000000 */
[----:B------:R-:W-:Y:S01]  /*51d0*/  DSETP.LT.AND P3, PT, |R2|, |R4|, PT ;  /* 0x400000040200722a */ /* 0x000fe20003f61200 */
[----:B------:R-:W-:Y:S01]  /*51e0*/  BSSY.RECONVERGENT B2, `(.L_x_364) ;  /* 0x0000017000027945 */ /* 0x000fe20003800200 */
[----:B------:R-:W-:-:S02]  /*51f0*/  IMAD.MOV.U32 R17, RZ, RZ, R5 ;  /* 0x000000ffff117224 */ /* 0x000fc400078e0005 */
[----:B------:R-:W-:Y:S01]  /*5200*/  IADD3 R26, P1, P2, R19, R6, R16 ;  /* 0x00000006131a7210 */ /* 0x000fe20007a3e010 */
[----:B------:R-:W-:-:S03]  /*5210*/  IMAD.MOV.U32 R16, RZ, RZ, R4 ;  /* 0x000000ffff107224 */ /* 0x000fc600078e0004 */
[----:B------:R-:W-:Y:S01]  /*5220*/  IADD3.X R27, PT, PT, R18, R7, RZ, P1, P2 ;  /* 0x00000007121b7210 */ /* 0x000fe20000fe44ff */
[----:B------:R-:W-:-:S04]  /*5230*/  IMAD.MOV.U32 R24, RZ, RZ, R26 ;  /* 0x000000ffff187224 */ /* 0x000fc800078e001a */
[----:B------:R-:W-:Y:S01]  /*5240*/  IMAD.MOV.U32 R25, RZ, RZ, R27 ;  /* 0x000000ffff197224 */ /* 0x000fe200078e001b */
[----:B0-----:R-:W-:Y:S06]  /*5250*/  @P0 BRA P3, `(.L_x_365) ;  /* 0x00000000003c0947 */ /* 0x001fec0001800000 */
        /* <DEDUP_REMOVED lines=15> */
.L_x_365:
[----:B------:R-:W-:Y:S05]  /*5350*/  BSYNC.RECONVERGENT B2 ;  /* 0x0000000000027941 */ /* 0x000fea0003800200 */
.L_x_364:
[----:B------:R-:W-:Y:S01]  /*5360*/  DSETP.GE.AND P0, PT, |R10|, UR12, PT ;  /* 0x0000000c0a007e2a */ /* 0x000fe2000bf06200 */
[CC--:B------:R-:W-:Y:S01]  /*5370*/  IADD3 R13, P1, P5, R19.reuse, R6.reuse, R20 ;  /* 0x00000006130d7210 */ /* 0x0c0fe20007d3e014 */
[----:B------:R-:W-:Y:S01]  /*5380*/  DSETP.LT.AND P6, PT, |R16|, |R10|, PT ;  /* 0x4000000a1000722a */ /* 0x000fe20003fc1200 */
[----:B------:R-:W-:Y:S01]  /*5390*/  VIADD R4, R20, 0x100 ;  /* 0x0000010014047836 */ /* 0x000fe20000000000 */
[----:B------:R-:W-:Y:S01]  /*53a0*/  BSSY.RECONVERGENT B2, `(.L_x_366) ;  /* 0x0000018000027945 */ /* 0x000fe20003800200 */
[----:B------:R-:W-:Y:S01]  /*53b0*/  IADD3.X R22, PT, PT, R18, R7, RZ, P1, P5 ;  /* 0x0000000712167210 */ /* 0x000fe20000fea4ff */
[----:B------:R-:W-:Y:S01]  /*53c0*/  DSETP.GE.AND P4, PT, |R14|, UR12, PT ;  /* 0x0000000c0e007e2a */ /* 0x000fe2000bf86200 */
[----:B------:R-:W-:Y:S01]  /*53d0*/  IMAD.MOV.U32 R5, RZ, RZ, R13 ;  /* 0x000000ffff057224 */ /* 0x000fe200078e000d */
[----:B------:R-:W-:Y:S01]  /*53e0*/  IADD3 R4, P2, P3, R19, R6, R4 ;  /* 0x0000000613047210 */ /* 0x000fe20007b5e004 */
[----:B------:R-:W-:Y:S01]  /*53f0*/  IMAD.MOV.U32 R2, RZ, RZ, R10 ;  /* 0x000000ffff027224 */ /* 0x000fe200078e000a */
[----:B------:R-:W-:Y:S01]  /*5400*/  MOV R3, R11 ;  /* 0x0000000b00037202 */ /* 0x000fe20000000f00 */
        /* <DEDUP_REMOVED lines=17> */
.L_x_367:
[----:B------:R-:W-:Y:S05]  /*5520*/  BSYNC.RECONVERGENT B2 ;  /* 0x0000000000027941 */ /* 0x000fea0003800200 */
.L_x_366:
        /* <DEDUP_REMOVED lines=23> */
.L_x_369:
[----:B------:R-:W-:Y:S05]  /*56a0*/  BSYNC.RECONVERGENT B2 ;  /* 0x0000000000027941 */ /* 0x000fea0003800200 */
.L_x_368:
[C---:B------:R-:W-:Y:S02]  /*56b0*/  VIADD R2, R20.reuse, 0x200 ;  /* 0x0000020014027836 */ /* 0x040fe40000000000 */
[----:B------:R-:W-:-:S03]  /*56c0*/  VIADD R20, R20, 0x400 ;  /* 0x0000040014147836 */ /* 0x000fc60000000000 */
[----:B------:R-:W-:-:S13]  /*56d0*/  ISETP.GE.AND P0, PT, R2, R21, PT ;  /* 0x000000150200720c */ /* 0x000fda0003f06270 */
[----:B------:R-:W-:Y:S05]  /*56e0*/  @!P0 BRA `(.L_x_370) ;  /* 0xfffffff800248947 */ /* 0x000fea000383ffff */
.L_x_356:
[----:B------:R-:W-:Y:S05]  /*56f0*/  BSYNC.RECONVERGENT B1 ;  /* 0x0000000000017941 */ /* 0x000fea0003800200 */
.L_x_355:
        /* <DEDUP_REMOVED lines=34> */
.L_x_372:
[----:B------:R-:W-:Y:S05]  /*5920*/  BSYNC.RECONVERGENT B1 ;  /* 0x0000000000017941 */ /* 0x000fea0003800200 */
.L_x_371:
        /* <DEDUP_REMOVED lines=33> */
.L_x_374:
[----:B------:R-:W-:Y:S05]  /*5b40*/  BSYNC.RECONVERGENT B1 ;  /* 0x0000000000017941 */ /* 0x000fea0003800200 */
.L_x_373:
        /* <DEDUP_REMOVED lines=11> */
[----:B-12---:R-:W-:Y:S01]  /*5c00*/  DSETP.GE.AND P0, PT, |R6|, UR12, PT ;  /* 0x0000000c06007e2a */ /* 0x006fe2000bf06200 */
[----:B----4-:R-:W-:Y:S01]  /*5c10*/  IMAD.MOV.U32 R13, RZ, RZ, R11 ;  /* 0x000000ffff0d7224 */ /* 0x010fe200078e000b */
[----:B------:R-:W-:Y:S01]  /*5c20*/  DSETP.LT.AND P1, PT, |R4|, |R6|, PT ;  /* 0x400000060400722a */ /* 0x000fe20003f21200 */
[----:B---3--:R-:W-:Y:S02]  /*5c30*/  IMAD.MOV.U32 R14, RZ, RZ, R10 ;  /* 0x000000ffff0e7224 */ /* 0x008fe400078e000a */
        /* <DEDUP_REMOVED lines=18> */
.L_x_376:
[----:B------:R-:W-:Y:S05]  /*5d60*/  BSYNC.RECONVERGENT B1 ;  /* 0x0000000000017941 */ /* 0x000fea0003800200 */
.L_x_375:
[----:B------:R-:W-:Y:S01]  /*5d70*/  ISETP.GT.AND P0, PT, R12, 0x17, PT ;  /* 0x000000170c00780c */ /* 0x000fe20003f04270 */
[----:B-1----:R1:W1:Y:S01]  /*5d80*/  SHFL.DOWN PT, R4, R2, 0x8, 0x1f ;  /* 0x09001f0002047f89 */ /* 0x00226200000e0000 */
[----:B------:R-:W-:Y:S01]  /*5d90*/  BSSY.RECONVERGENT B1, `(.L_x_377) ;  /* 0x000001f000017945 */ /* 0x000fe20003800200 */
[----:B---3--:R-:W-:Y:S02]  /*5da0*/  IMAD.MOV.U32 R10, RZ, RZ, R13 ;  /* 0x000000ffff0a7224 */ /* 0x008fe400078e000d */
[----:B0-----:R0:W3:Y:S01]  /*5db0*/  SHFL.DOWN PT, R5, R3, 0x8, 0x1f ;  /* 0x09001f0003057f89 */ /* 0x0010e200000e0000 */
[----:B----4-:R-:W-:Y:S02]  /*5dc0*/  IMAD.MOV.U32 R11, RZ, RZ, R14 ;  /* 0x000000ffff0b7224 */ /* 0x010fe400078e000e */
[----:B------:R-:W-:Y:S01]  /*5dd0*/  IMAD.MOV.U32 R8, RZ, RZ, R2 ;  /* 0x000000ffff087224 */ /* 0x000fe200078e0002 */
[----:B------:R0:W4:Y:S01]  /*5de0*/  SHFL.DOWN PT, R6, R13, 0x8, 0x1f ;  /* 0x09001f000d067f89 */ /* 0x00012200000e0000 */
[----:B------:R-:W-:-:S03]  /*5df0*/  IMAD.MOV.U32 R9, RZ, RZ, R3 ;  /* 0x000000ffff097224 */ /* 0x000fc600078e0003 */
[----:B--2---:R0:W2:Y:S01]  /*5e00*/  SHFL.DOWN PT, R7, R14, 0x8, 0x1f ;  /* 0x09001f000e077f89 */ /* 0x0040a200000e0000 */
[----:B------:R-:W-:Y:S05]  /*5e10*/  @P0 BRA `(.L_x_378) ;  /* 0x0000000000580947 */ /* 0x000fea0003800000 */
[----:B-1-3--:R-:W-:Y:S01]  /*5e20*/  DSETP.GE.AND P0, PT, |R4|, UR12, PT ;  /* 0x0000000c04007e2a */ /* 0x00afe2000bf06200 */
[----:B----4-:R-:W-:Y:S01]  /*5e30*/  IMAD.MOV.U32 R10, RZ, RZ, R6 ;  /* 0x000000ffff0a7224 */ /* 0x010fe200078e0006 */
[----:B------:R-:W-:Y:S01]  /*5e40*/  DSETP.LT.AND P1, PT, |R2|, |R4|, PT ;  /* 0x400000040200722a */ /* 0x000fe20003f21200 */
[----:B--2---:R-:W-:Y:S01]  /*5e50*/  IMAD.MOV.U32 R11, RZ, RZ, R7 ;  /* 0x000000ffff0b7224 */ /* 0x004fe200078e0007 */
        /* <DEDUP_REMOVED lines=18> */
.L_x_378:
[----:B------:R-:W-:Y:S05]  /*5f80*/  BSYNC.RECONVERGENT B1 ;  /* 0x0000000000017941 */ /* 0x000fea0003800200 */
.L_x_377:
[----:B------:R-:W-:Y:S01]  /*5f90*/  ISETP.GT.AND P0, PT, R12, 0xf, PT ;  /* 0x0000000f0c00780c */ /* 0x000fe20003f04270 */
[----:B-1----:R1:W1:Y:S01]  /*5fa0*/  SHFL.DOWN PT, R2, R8, 0x10, 0x1f ;  /* 0x0a001f0008027f89 */ /* 0x00226200000e0000 */
[----:B------:R-:W-:Y:S01]  /*5fb0*/  BSSY.RECONVERGENT B1, `(.L_x_379) ;  /* 0x000001f000017945 */ /* 0x000fe20003800200 */
[----:B----4-:R-:W-:Y:S02]  /*5fc0*/  IMAD.MOV.U32 R6, RZ, RZ, R10 ;  /* 0x000000ffff067224 */ /* 0x010fe400078e000a */
[----:B0-----:R0:W4:Y:S01]  /*5fd0*/  SHFL.DOWN PT, R3, R9, 0x10, 0x1f ;  /* 0x0a001f0009037f89 */ /* 0x00112200000e0000 */
[----:B--2---:R-:W-:Y:S02]  /*5fe0*/  IMAD.MOV.U32 R7, RZ, RZ, R11 ;  /* 0x000000ffff077224 */ /* 0x004fe400078e000b */
[----:B------:R-:W-:Y:S01]  /*5ff0*/  IMAD.MOV.U32 R4, RZ, RZ, R8 ;  /* 0x000000ffff047224 */ /* 0x000fe200078e0008 */
[----:B------:R0:W2:Y:S01]  /*6000*/  SHFL.DOWN PT, R13, R10, 0x10, 0x1f ;  /* 0x0a001f000a0d7f89 */ /* 0x0000a200000e0000 */
[----:B---3--:R-:W-:-:S03]  /*6010*/  IMAD.MOV.U32 R5, RZ, RZ, R9 ;  /* 0x000000ffff057224 */ /* 0x008fc600078e0009 */
[----:B------:R0:W3:Y:S01]  /*6020*/  SHFL.DOWN PT, R14, R11, 0x10, 0x1f ;  /* 0x0a001f000b0e7f89 */ /* 0x0000e200000e0000 */
[----:B------:R-:W-:Y:S05]  /*6030*/  @P0 BRA `(.L_x_380) ;  /* 0x0000000000580947 */ /* 0x000fea0003800000 */
[----:B-1--4-:R-:W-:Y:S01]  /*6040*/  DSETP.GE.AND P0, PT, |R2|, UR12, PT ;  /* 0x0000000c02007e2a */ /* 0x012fe2000bf06200 */
[----:B--2---:R-:W-:Y:S01]  /*6050*/  IMAD.MOV.U32 R6, RZ, RZ, R13 ;  /* 0x000000ffff067224 */ /* 0x004fe200078e000d */
        /* <DEDUP_REMOVED lines=20> */
.L_x_380:
[----:B------:R-:W-:Y:S05]  /*61a0*/  BSYNC.RECONVERGENT B1 ;  /* 0x0000000000017941 */ /* 0x000fea0003800200 */
.L_x_379:
[----:B------:R-:W-:Y:S01]  /*61b0*/  ISETP.NE.AND P0, PT, R12, RZ, PT ;  /* 0x000000ff0c00720c */ /* 0x000fe20003f05270 */
[----:B------:R-:W-:-:S12]  /*61c0*/  BSSY.RECONVERGENT B1, `(.L_x_381) ;  /* 0x000000a000017945 */ /* 0x000fd80003800200 */
[----:B------:R-:W-:Y:S05]  /*61d0*/  @P0 BRA `(.L_x_382) ;  /* 0x0000000000200947 */ /* 0x000fea0003800000 */
[----:B-1----:R-:W1:Y:S01]  /*61e0*/  S2R R8, SR_CgaCtaId ;  /* 0x0000000000087919 */ /* 0x002e620000008800 */
[----:B----4-:R-:W-:Y:S02]  /*61f0*/  MOV R3, 0x400 ;  /* 0x0000040000037802 */ /* 0x010fe40000000f00 */
[----:B------:R-:W-:-:S04]  /*6200*/  SHF.R.U32.HI R2, RZ, 0x1, R0 ;  /* 0x00000001ff027819 */ /* 0x000fc80000011600 */
[----:B------:R-:W-:Y:S02]  /*6210*/  LOP3.LUT R2, R2, 0x1f0, RZ, 0xc0, !PT ;  /* 0x000001f002027812 */ /* 0x000fe400078ec0ff */
[----:B-1----:R-:W-:-:S05]  /*6220*/  LEA R3, R8, R3, 0x18 ;  /* 0x0000000308037211 */ /* 0x002fca00078ec0ff */
[----:B------:R-:W-:-:S05]  /*6230*/  IMAD.IADD R3, R2, 0x1, R3 ;  /* 0x0000000102037824 */ /* 0x000fca00078e0203 */
[----:B------:R1:W-:Y:S04]  /*6240*/  STS.64 [R3+0x10], R6 ;  /* 0x0000100603007388 */ /* 0x0003e80000000a00 */
[----:B------:R1:W-:Y:S02]  /*6250*/  STS.64 [R3+0x8], R4 ;  /* 0x0000080403007388 */ /* 0x0003e40000000a00 */
.L_x_382:
[----:B------:R-:W-:Y:S05]  /*6260*/  BSYNC.RECONVERGENT B1 ;  /* 0x0000000000017941 */ /* 0x000fea0003800200 */
.L_x_381:
[----:B------:R-:W-:Y:S01]  /*6270*/  BAR.SYNC.DEFER_BLOCKING 0x0 ;  /* 0x0000000000007b1d */ /* 0x000fe20000010000 */
[----:B------:R-:W-:-:S13]  /*6280*/  ISETP.NE.AND P1, PT, R0, RZ, PT ;  /* 0x000000ff0000720c */ /* 0x000fda0003f25270 */
[----:B------:R-:W-:Y:S05]  /*6290*/  @P1 BRA `(.L_x_306) ;  /* 0x0000000800c41947 */ /* 0x000fea0003800000 */
[----:B-1--4-:R-:W1:Y:S01]  /*62a0*/  S2R R3, SR_CgaCtaId ;  /* 0x0000000000037919 */ /* 0x012e620000008800 */
[----:B------:R-:W-:Y:S01]  /*62b0*/  MOV R0, 0x400 ;  /* 0x0000040000007802 */ /* 0x000fe20000000f00 */
[----:B------:R-:W-:Y:S03]  /*62c0*/  BSSY.RECONVERGENT B1, `(.L_x_383) ;  /* 0x000001c000017945 */ /* 0x000fe60003800200 */
[----:B-1----:R-:W-:-:S05]  /*62d0*/  LEA R0, R3, R0, 0x18 ;  /* 0x0000000003007211 */ /* 0x002fca00078ec0ff */
[----:B------:R-:W1:Y:S04]  /*62e0*/  LDS.64 R16, [R0+0x18] ;  /* 0x0000180000107984 */ /* 0x000e680000000a00 */
[----:B0-----:R-:W0:Y:S04]  /*62f0*/  LDS.128 R8, [R0+0x20] ;  /* 0x0000200000087984 */ /* 0x001e280000000c00 */
[----:B------:R4:W4:Y:S04]  /*6300*/  LDS.64 R2, [R0+0x80] ;  /* 0x0000800000027984 */ /* 0x0009280000000a00 */
[----:B--23--:R2:W3:Y:S01]  /*6310*/  LDS.128 R12, [R0+0x30] ;  /* 0x00003000000c7984 */ /* 0x00c4e20000000c00 */
[----:B-1----:R-:W-:Y:S01]  /*6320*/  DSETP.GE.AND P0, PT, |R16|, UR12, PT ;  /* 0x0000000c10007e2a */ /* 0x002fe2000bf06200 */
[----:B------:R-:W-:Y:S01]  /*6330*/  MOV R20, R16 ;  /* 0x0000001000147202 */ /* 0x000fe20000000f00 */
[----:B------:R-:W-:Y:S01]  /*6340*/  DSETP.LT.AND P2, PT, |R4|, |R16|, PT ;  /* 0x400000100400722a */ /* 0x000fe20003f41200 */
[----:B------:R-:W-:-:S02]  /*6350*/  IMAD.MOV.U32 R21, RZ, RZ, R17 ;  /* 0x000000ffff157224 */ /* 0x000fc400078e0011 */
[----:B0-----:R-:W-:Y:S02]  /*6360*/  IMAD.MOV.U32 R23, RZ, RZ, R8 ;  /* 0x000000ffff177224 */ /* 0x001fe400078e0008 */
[----:B------:R-:W-:-:S09]  /*6370*/  IMAD.MOV.U32 R25, RZ, RZ, R9 ;  /* 0x000000ffff197224 */ /* 0x000fd200078e0009 */
[----:B--234-:R-:W-:Y:S05]  /*6380*/  @P0 BRA P2, `(.L_x_384) ;  /* 0x00000000003c0947 */ /* 0x01cfea0001000000 */
        /* <DEDUP_REMOVED lines=15> */
.L_x_384:
[----:B------:R-:W-:Y:S05]  /*6480*/  BSYNC.RECONVERGENT B1 ;  /* 0x0000000000017941 */ /* 0x000fea0003800200 */
.L_x_383:
        /* <DEDUP_REMOVED lines=25> */
.L_x_386:
[----:B------:R-:W-:Y:S05]  /*6620*/  BSYNC.RECONVERGENT B1 ;  /* 0x0000000000017941 */ /* 0x000fea0003800200 */
.L_x_385:
[----:B------:R-:W-:Y:S01]  /*6630*/  DSETP.GE.AND P0, PT, |R14|, UR12, PT ;  /* 0x0000000c0e007e2a */ /* 0x000fe2000bf06200 */
[----:B------:R-:W-:Y:S01]  /*6640*/  BSSY.RECONVERGENT B1, `(.L_x_387) ;  /* 0x0000016000017945 */ /* 0x000fe20003800200 */
[----:B------:R-:W-:Y:S01]  /*6650*/  DSETP.LT.AND P2, PT, |R8|, |R14|, PT ;  /* 0x4000000e0800722a */ /* 0x000fe20003f41200 */
[----:B------:R-:W-:Y:S01]  /*6660*/  IMAD.MOV.U32 R20, RZ, RZ, R14 ;  /* 0x000000ffff147224 */ /* 0x000fe200078e000e */
[----:B-1----:R-:W-:Y:S01]  /*6670*/  MOV R23, R5 ;  /* 0x0000000500177202 */ /* 0x002fe20000000f00 */
        /* <DEDUP_REMOVED lines=18> */
.L_x_388:
[----:B------:R-:W-:Y:S05]  /*67a0*/  BSYNC.RECONVERGENT B1 ;  /* 0x0000000000017941 */ /* 0x000fea0003800200 */
.L_x_387:
        /* <DEDUP_REMOVED lines=26> */
.L_x_390:
[----:B------:R-:W-:Y:S05]  /*6950*/  BSYNC.RECONVERGENT B1 ;  /* 0x0000000000017941 */ /* 0x000fea0003800200 */
.L_x_389:
        /* <DEDUP_REMOVED lines=23> */
.L_x_392:
[----:B------:R-:W-:Y:S05]  /*6ad0*/  BSYNC.RECONVERGENT B1 ;  /* 0x0000000000017941 */ /* 0x000fea0003800200 */
.L_x_391:
        /* <DEDUP_REMOVED lines=23> */
.L_x_394:
[----:B------:R-:W-:Y:S05]  /*6c50*/  BSYNC.RECONVERGENT B1 ;  /* 0x0000000000017941 */ /* 0x000fea0003800200 */
.L_x_393:
        /* <DEDUP_REMOVED lines=21> */
.L_x_306:
[----:B------:R-:W-:Y:S05]  /*6db0*/  BSYNC.RECONVERGENT B0 ;  /* 0x0000000000007941 */ /* 0x000fea0003800200 */
.L_x_273:
[----:B------:R-:W-:Y:S05]  /*6dc0*/  @P1 EXIT ;  /* 0x000000000000194d */ /* 0x000fea0003800000 */
[----:B01-34-:R-:W0:Y:S02]  /*6dd0*/  LDC.64 R2, c[0x0][0x390] ;  /* 0x0000e400ff027b82 */ /* 0x01be240000000a00 */
[----:B0-----:R-:W-:Y:S04]  /*6de0*/  STG.E.64 desc[UR8][R2.64], R4 ;  /* 0x0000000402007986 */ /* 0x001fe8000c101b08 */
[----:B------:R-:W-:Y:S01]  /*6df0*/  STG.E.64 desc[UR8][R2.64+0x8], R6 ;  /* 0x0000080602007986 */ /* 0x000fe2000c101b08 */
[----:B------:R-:W-:Y:S05]  /*6e00*/  EXIT ;  /* 0x000000000000794d */ /* 0x000fea0003800000 */
.L_x_395:
        /* <DEDUP_REMOVED lines=15> */
.L_x_815:


//--------------------- .text._ZN6thrust24THRUST_300001_SM_1000_NS8cuda_cub4core6detail13_kernel_agentINS1_8__reduce11ReduceAgentIPN4cuda3std3__45tupleIJdlEEESC_SB_iNS1_9__extrema9arg_max_fIdl10ComparatorEEEEJSC_SC_iSG_EEEvDpT0_ --------------------------
	.section	.text._ZN6thrust24THRUST_300001_SM_1000_NS8cuda_cub4core6detail13_kernel_agentINS1_8__reduce11ReduceAgentIPN4cuda3std3__45tupleIJdlEEESC_SB_iNS1_9__extrema9arg_max_fIdl10ComparatorEEEEJSC_SC_iSG_EEEvDpT0_,"ax",@progbits
	.align	128
        .global         _ZN6thrust24THRUST_300001_SM_1000_NS8cuda_cub4core6detail13_kernel_agentINS1_8__reduce11ReduceAgentIPN4cuda3std3__45tupleIJdlEEESC_SB_iNS1_9__extrema9arg_max_fIdl10ComparatorEEEEJSC_SC_iSG_EEEvDpT0_
        .type           _ZN6thrust24THRUST_300001_SM_1000_NS8cuda_cub4core6detail13_kernel_agentINS1_8__reduce11ReduceAgentIPN4cuda3std3__45tupleIJdlEEESC_SB_iNS1_9__extrema9arg_max_fIdl10ComparatorEEEEJSC_SC_iSG_EEEvDpT0_,@function
        .size           _ZN6thrust24THRUST_300001_SM_1000_NS8cuda_cub4core6detail13_kernel_agentINS1_8__reduce11ReduceAgentIPN4cuda3std3__45tupleIJdlEEESC_SB_iNS1_9__extrema9arg_max_fIdl10ComparatorEEEEJSC_SC_iSG_EEEvDpT0_,(.L_x_816 - _ZN6thrust24THRUST_300001_SM_1000_NS8cuda_cub4core6detail13_kernel_agentINS1_8__reduce11ReduceAgentIPN4cuda3std3__45tupleIJdlEEESC_SB_iNS1_9__extrema9arg_max_fIdl10ComparatorEEEEJSC_SC_iSG_EEEvDpT0_)
        .other          _ZN6thrust24THRUST_300001_SM_1000_NS8cuda_cub4core6detail13_kernel_agentINS1_8__reduce11ReduceAgentIPN4cuda3std3__45tupleIJdlEEESC_SB_iNS1_9__extrema9arg_max_fIdl10ComparatorEEEEJSC_SC_iSG_EEEvDpT0_,@"STO_CUDA_ENTRY STV_DEFAULT"
_ZN6thrust24THRUST_300001_SM_1000_NS8cuda_cub4core6detail13_kernel_agentINS1_8__reduce11ReduceAgentIPN4cuda3std3__45tupleIJdlEEESC_SB_iNS1_9__extrema9arg_max_fIdl10ComparatorEEEEJSC_SC_iSG_EEEvDpT0_:
.text._ZN6thrust24THRUST_300001_SM_1000_NS8cuda_cub4core6detail13_kernel_agentINS1_8__reduce11ReduceAgentIPN4cuda3std3__45tupleIJdlEEESC_SB_iNS1_9__extrema9arg_max_fIdl10ComparatorEEEEJSC_SC_iSG_EEEvDpT0_:
        /* <DEDUP_REMOVED lines=21> */
.L_x_399:
[----:B0-----:R-:W-:Y:S05]  /*0150*/  BSYNC.RECONVERGENT B1 ;  /* 0x0000000000017941 */ /* 0x001fea0003800200 */
.L_x_398:
        /* <DEDUP_REMOVED lines=15> */
.L_x_406:
        /* <DEDUP_REMOVED lines=15> */
[----:B------:R-:W-:Y:S01]  /*0340*/  MOV R20, R12 ;  /* 0x0000000c00147202 */ /* 0x000fe20000000f00 */
[----:B---3--:R-:W-:Y:S02]  /*0350*/  IMAD.MOV.U32 R18, RZ, RZ, R6 ;  /* 0x000000ffff127224 */ /* 0x008fe400078e0006 */
[----:B------:R-:W-:-:S02]  /*0360*/  IMAD.MOV.U32 R19, RZ, RZ, R7 ;  /* 0x000000ffff137224 */ /* 0x000fc400078e0007 */
[----:B------:R-:W-:-:S08]  /*0370*/  IMAD.MOV.U32 R21, RZ, RZ, R13 ;  /* 0x000000ffff157224 */ /* 0x000fd000078e000d */
        /* <DEDUP_REMOVED lines=16> */
.L_x_405:
[----:B------:R-:W-:Y:S05]  /*0480*/  BSYNC.RECONVERGENT B3 ;  /* 0x0000000000037941 */ /* 0x000fea0003800200 */
.L_x_404:
[----:B------:R-:W-:Y:S02]  /*0490*/  IMAD.X R3, RZ, RZ, R3, P3 ;  /* 0x000000ffff037224 */ /* 0x000fe400018e0603 */
[----:B------:R-:W-:Y:S01]  /*04a0*/  VIADD R27, R27, 0x100 ;  /* 0x000001001b1b7836 */ /* 0x000fe20000000000 */
[----:B------:R-:W-:Y:S06]  /*04b0*/  @P2 BRA `(.L_x_406) ;  /* 0xfffffffc00642947 */ /* 0x000fec000383ffff */
.L_x_403:
[----:B------:R-:W-:Y:S05]  /*04c0*/  BSYNC.RECONVERGENT B2 ;  /* 0x0000000000027941 */ /* 0x000fea0003800200 */
.L_x_402:
[----:B------:R-:W0:Y:S01]  /*04d0*/  LDC.64 R2, c[0x0][0x380] ;  /* 0x0000e000ff027b82 */ /* 0x000e220000000a00 */
[----:B------:R-:W-:-:S13]  /*04e0*/  ISETP.GE.U32.AND P0, PT, R4, 0x300, PT ;  /* 0x000003000400780c */ /* 0x000fda0003f06070 */
[----:B------:R-:W-:Y:S05]  /*04f0*/  @!P0 BRA `(.L_x_401) ;  /* 0x0000000400b88947 */ /* 0x000fea0003800000 */
.L_x_415:
        /* <DEDUP_REMOVED lines=30> */
.L_x_408:
[----:B------:R-:W-:Y:S05]  /*06e0*/  BSYNC.RECONVERGENT B2 ;  /* 0x0000000000027941 */ /* 0x000fea0003800200 */
.L_x_407:
        /* <DEDUP_REMOVED lines=27> */
.L_x_410:
[----:B------:R-:W-:Y:S05]  /*08a0*/  BSYNC.RECONVERGENT B2 ;  /* 0x0000000000027941 */ /* 0x000fea0003800200 */
.L_x_409:
        /* <DEDUP_REMOVED lines=24> */
.L_x_412:
[----:B------:R-:W-:Y:S05]  /*0a30*/  BSYNC.RECONVERGENT B2 ;  /* 0x0000000000027941 */ /* 0x000fea0003800200 */
.L_x_411:
        /* <DEDUP_REMOVED lines=22> */
.L_x_414:
[----:B------:R-:W-:Y:S05]  /*0ba0*/  BSYNC.RECONVERGENT B2 ;  /* 0x0000000000027941 */ /* 0x000fea0003800200 */
.L_x_413:
[----:B------:R-:W-:-:S05]  /*0bb0*/  VIADD R27, R27, 0x400 ;  /* 0x000004001b1b7836 */ /* 0x000fca0000000000 */
[----:B------:R-:W-:-:S13]  /*0bc0*/  ISETP.GE.AND P0, PT, R27, UR5, PT ;  /* 0x000000051b007c0c */ /* 0x000fda000bf06270 */
[----:B------:R-:W-:Y:S05]  /*0bd0*/  @!P0 BRA `(.L_x_415) ;  /* 0xfffffff800488947 */ /* 0x000fea000383ffff */
.L_x_401:
[----:B------:R-:W-:Y:S05]  /*0be0*/  BSYNC.RECONVERGENT B1 ;  /* 0x0000000000017941 */ /* 0x000fea0003800200 */
.L_x_400:
        /* <DEDUP_REMOVED lines=16> */
[----:B------:R-:W-:Y:S01]  /*0cf0*/  MOV R7, 0x3e7ad7f2 ;  /* 0x3e7ad7f200077802 */ /* 0x000fe20000000f00 */
[----:B------:R-:W-:Y:S01]  /*0d00*/  DSETP.LT.AND P1, PT, |R20|, |R2|, PT ;  /* 0x400000021400722a */ /* 0x000fe20003f21200 */
        /* <DEDUP_REMOVED lines=21> */
.L_x_418:
[----:B------:R-:W-:Y:S05]  /*0e60*/  BSYNC.RECONVERGENT B1 ;  /* 0x0000000000017941 */ /* 0x000fea0003800200 */
.L_x_417:
        /* <DEDUP_REMOVED lines=14> */
[----:B----4-:R-:W-:Y:S01]  /*0f50*/  MOV R14, R16 ;  /* 0x00000010000e7202 */ /* 0x010fe20000000f00 */
[----:B---3--:R-:W-:Y:S02]  /*0f60*/  IMAD.MOV.U32 R11, RZ, RZ, R15 ;  /* 0x000000ffff0b7224 */ /* 0x008fe400078e000f */
        /* <DEDUP_REMOVED lines=19> */
.L_x_420:
[----:B------:R-:W-:Y:S05]  /*10a0*/  BSYNC.RECONVERGENT B1 ;  /* 0x0000000000017941 */ /* 0x000fea0003800200 */
.L_x_419:
        /* <DEDUP_REMOVED lines=13> */
[----:B------:R-:W-:Y:S01]  /*1180*/  IMAD.MOV.U32 R9, RZ, RZ, 0x3e7ad7f2 ;  /* 0x3e7ad7f2ff097424 */ /* 0x000fe200078e00ff */
[----:B------:R-:W-:Y:S01]  /*1190*/  MOV R5, R7 ;  /* 0x0000000700057202 */ /* 0x000fe20000000f00 */
[----:B----4-:R-:W-:Y:S02]  /*11a0*/  IMAD.MOV.U32 R12, RZ, RZ, R16 ;  /* 0x000000ffff0c7224 */ /* 0x010fe400078e0010 */
[----:B---3--:R-:W-:Y:S02]  /*11b0*/  IMAD.MOV.U32 R13, RZ, RZ, R15 ;  /* 0x000000ffff0d7224 */ /* 0x008fe400078e000f */
        /* <DEDUP_REMOVED lines=18> */
.L_x_422:
[----:B------:R-:W-:Y:S05]  /*12e0*/  BSYNC.RECONVERGENT B1 ;  /* 0x0000000000017941 */ /* 0x000fea0003800200 */
.L_x_421:
        /* <DEDUP_REMOVED lines=35> */
.L_x_424:
[----:B------:R-:W-:Y:S05]  /*1520*/  BSYNC.RECONVERGENT B1 ;  /* 0x0000000000017941 */ /* 0x000fea0003800200 */
.L_x_423:
        /* <DEDUP_REMOVED lines=35> */
.L_x_426:
[----:B------:R-:W-:Y:S05]  /*1760*/  BSYNC.RECONVERGENT B1 ;  /* 0x0000000000017941 */ /* 0x000fea0003800200 */
.L_x_425:
        /* <DEDUP_REMOVED lines=11> */
.L_x_428:
[----:B------:R-:W-:Y:S05]  /*1820*/  BSYNC.RECONVERGENT B1 ;  /* 0x0000000000017941 */ /* 0x000fea0003800200 */
.L_x_427:
        /* <DEDUP_REMOVED lines=35> */
.L_x_431:
[----:B------:R-:W-:Y:S05]  /*1a60*/  BSYNC.RECONVERGENT B1 ;  /* 0x0000000000017941 */ /* 0x000fea0003800200 */
.L_x_430:
        /* <DEDUP_REMOVED lines=10> */
[----:B------:R-:W-:Y:S01]  /*1b10*/  MOV R23, R24 ;  /* 0x0000001800177202 */ /* 0x000fe20000000f00 */
        /* <DEDUP_REMOVED lines=13> */
.L_x_433:
[----:B------:R-:W-:Y:S05]  /*1bf0*/  BSYNC.RECONVERGENT B1 ;  /* 0x0000000000017941 */ /* 0x000fea0003800200 */
.L_x_432:
        /* <DEDUP_REMOVED lines=24> */
.L_x_435:
[----:B------:R-:W-:Y:S05]  /*1d80*/  BSYNC.RECONVERGENT B1 ;  /* 0x0000000000017941 */ /* 0x000fea0003800200 */
.L_x_434:
        /* <DEDUP_REMOVED lines=25> */
.L_x_437:
[----:B------:R-:W-:Y:S05]  /*1f20*/  BSYNC.RECONVERGENT B1 ;  /* 0x0000000000017941 */ /* 0x000fea0003800200 */
.L_x_436:
        /* <DEDUP_REMOVED lines=24> */
.L_x_439:
[----:B------:R-:W-:Y:S05]  /*20b0*/  BSYNC.RECONVERGENT B1 ;  /* 0x0000000000017941 */ /* 0x000fea0003800200 */
.L_x_438:
        /* <DEDUP_REMOVED lines=23> */
.L_x_441:
[----:B------:R-:W-:Y:S05]  /*2230*/  BSYNC.RECONVERGENT B1 ;  /* 0x0000000000017941 */ /* 0x000fea0003800200 */
.L_x_440:
        /* <DEDUP_REMOVED lines=22> */
.L_x_416:
        /* <DEDUP_REMOVED lines=9> */
[----:B------:R-:W-:Y:S01]  /*2430*/  VIADD R3, R3, UR8 ;  /* 0x0000000803037c36 */ /* 0x000fe20008000000 */
[----:B------:R-:W-:-:S04]  /*2440*/  MOV R4, R20 ;  /* 0x0000001400047202 */ /* 0x000fc80000000f00 */
        /* <DEDUP_REMOVED lines=31> */
.L_x_443:
[----:B------:R-:W-:Y:S05]  /*2640*/  BSYNC.RECONVERGENT B1 ;  /* 0x0000000000017941 */ /* 0x000fea0003800200 */
.L_x_442:
[----:B--2---:R-:W-:Y:S01]  /*2650*/  VIADD R6, R2, 0x2 ;  /* 0x0000000202067836 */ /* 0x004fe20000000000 */
[----:B------:R1:W2:Y:S01]  /*2660*/  SHFL.DOWN PT, R8, R4, 0x2, R3 ;  /* 0x0840000004087989 */ /* 0x0002a200000e0003 */
[----:B------:R-:W-:Y:S01]  /*2670*/  BSSY.RECONVERGENT B1, `(.L_x_444) ;  /* 0x0000022000017945 */ /* 0x000fe20003800200 */
[----:B------:R-:W-:Y:S01]  /*2680*/  IMAD.MOV.U32 R12, RZ, RZ, R16 ;  /* 0x000000ffff0c7224 */ /* 0x000fe200078e0010 */
[----:B---3--:R-:W-:Y:S01]  /*2690*/  MOV R7, R5 ;  /* 0x0000000500077202 */ /* 0x008fe20000000f00 */
[----:B------:R1:W3:Y:S01]  /*26a0*/  SHFL.DOWN PT, R9, R5, 0x2, R3 ;  /* 0x0840000005097989 */ /* 0x0002e200000e0003 */
[----:B------:R-:W-:Y:S01]  /*26b0*/  ISETP.GT.AND P0, PT, R6, R3, PT ;  /* 0x000000030600720c */ /* 0x000fe20003f04270 */
[----:B------:R-:W-:Y:S02]  /*26c0*/  IMAD.MOV.U32 R14, RZ, RZ, R22 ;  /* 0x000000ffff0e7224 */ /* 0x000fe400078e0016 */
[----:B0-----:R1:W0:Y:S01]  /*26d0*/  SHFL.DOWN PT, R13, R16, 0x2, R3 ;  /* 0x08400000100d7989 */ /* 0x00122200000e0003 */
[----:B------:R-:W-:-:S03]  /*26e0*/  IMAD.MOV.U32 R6, RZ, RZ, R4 ;  /* 0x000000ffff067224 */ /* 0x000fc600078e0004 */
[----:B------:R1:W0:Y:S06]  /*26f0*/  SHFL.DOWN PT, R15, R22, 0x2, R3 ;  /* 0x08400000160f7989 */ /* 0x00022c00000e0003 */
[----:B------:R-:W-:Y:S05]  /*2700*/  @P0 BRA `(.L_x_445) ;  /* 0x0000000000600947 */ /* 0x000fea0003800000 */
[----:B------:R-:W-:Y:S01]  /*2710*/  IMAD.MOV.U32 R10, RZ, RZ, -0x654350b8 ;  /* 0x9abcaf48ff0a7424 */ /* 0x000fe200078e00ff */
[----:B--23--:R-:W-:Y:S01]  /*2720*/  DSETP.LT.AND P1, PT, |R4|, |R8|, PT ;  /* 0x400000080400722a */ /* 0x00cfe20003f21200 */
        /* <DEDUP_REMOVED lines=22> */
.L_x_445:
[----:B------:R-:W-:Y:S05]  /*2890*/  BSYNC.RECONVERGENT B1 ;  /* 0x0000000000017941 */ /* 0x000fea0003800200 */
.L_x_444:
[----:B-1----:R-:W-:Y:S01]  /*28a0*/  VIADD R4, R2, 0x4 ;  /* 0x0000000402047836 */ /* 0x002fe20000000000 */
[----:B--2---:R1:W2:Y:S01]  /*28b0*/  SHFL.DOWN PT, R8, R6, 0x4, R3 ;  /* 0x0880000006087989 */ /* 0x0042a200000e0003 */
[----:B------:R-:W-:Y:S01]  /*28c0*/  BSSY.RECONVERGENT B1, `(.L_x_446) ;  /* 0x0000022000017945 */ /* 0x000fe20003800200 */
[----:B------:R-:W-:Y:S02]  /*28d0*/  IMAD.MOV.U32 R16, RZ, RZ, R12 ;  /* 0x000000ffff107224 */ /* 0x000fe400078e000c */
[----:B------:R-:W-:Y:S01]  /*28e0*/  ISETP.GT.AND P0, PT, R4, R3, PT ;  /* 0x000000030400720c */ /* 0x000fe20003f04270 */
[----:B---3--:R1:W3:Y:S01]  /*28f0*/  SHFL.DOWN PT, R9, R7, 0x4, R3 ;  /* 0x0880000007097989 */ /* 0x0082e200000e0003 */
[----:B------:R-:W-:Y:S02]  /*2900*/  IMAD.MOV.U32 R18, RZ, RZ, R14 ;  /* 0x000000ffff127224 */ /* 0x000fe400078e000e */
[----:B------:R-:W-:Y:S01]  /*2910*/  IMAD.MOV.U32 R4, RZ, RZ, R6 ;  /* 0x000000ffff047224 */ /* 0x000fe200078e0006 */
[----:B0-----:R1:W0:Y:S01]  /*2920*/  SHFL.DOWN PT, R13, R12, 0x4, R3 ;  /* 0x088000000c0d7989 */ /* 0x00122200000e0003 */
[----:B------:R-:W-:-:S03]  /*2930*/  IMAD.MOV.U32 R5, RZ, RZ, R7 ;  /* 0x000000ffff057224 */ /* 0x000fc600078e0007 */
[----:B------:R1:W0:Y:S04]  /*2940*/  SHFL.DOWN PT, R15, R14, 0x4, R3 ;  /* 0x088000000e0f7989 */ /* 0x00022800000e0003 */
[----:B------:R-:W-:Y:S05]  /*2950*/  @P0 BRA `(.L_x_447) ;  /* 0x0000000000600947 */ /* 0x000fea0003800000 */
[----:B------:R-:W-:Y:S01]  /*2960*/  MOV R10, 0x9abcaf48 ;  /* 0x9abcaf48000a7802 */ /* 0x000fe20000000f00 */
[----:B----4-:R-:W-:Y:S01]  /*2970*/  IMAD.MOV.U32 R11, RZ, RZ, 0x3e7ad7f2 ;  /* 0x3e7ad7f2ff0b7424 */ /* 0x010fe200078e00ff */
[----:B--23--:R-:W-:Y:S01]  /*2980*/  DSETP.LT.AND P1, PT, |R6|, |R8|, PT ;  /* 0x400000080600722a */ /* 0x00cfe20003f21200 */
        /* <DEDUP_REMOVED lines=21> */
.L_x_447:
[----:B------:R-:W-:Y:S05]  /*2ae0*/  BSYNC.RECONVERGENT B1 ;  /* 0x0000000000017941 */ /* 0x000fea0003800200 */
.L_x_446:
        /* <DEDUP_REMOVED lines=13> */
[----:B----4-:R-:W-:Y:S01]  /*2bc0*/  MOV R11, 0x3e7ad7f2 ;  /* 0x3e7ad7f2000b7802 */ /* 0x010fe20000000f00 */
[----:B-12---:R-:W-:Y:S01]  /*2bd0*/  DSETP.LT.AND P1, PT, |R4|, |R6|, PT ;  /* 0x400000060400722a */ /* 0x006fe20003f21200 */
        /* <DEDUP_REMOVED lines=21> */
.L_x_449:
[----:B------:R-:W-:Y:S05]  /*2d30*/  BSYNC.RECONVERGENT B1 ;  /* 0x0000000000017941 */ /* 0x000fea0003800200 */
.L_x_448:
        /* <DEDUP_REMOVED lines=14> */
[----:B------:R-:W-:Y:S01]  /*2e20*/  IMAD.MOV.U32 R17, RZ, RZ, 0x3e7ad7f2 ;  /* 0x3e7ad7f2ff117424 */ /* 0x000fe200078e00ff */
[----:B0-----:R-:W-:Y:S01]  /*2e30*/  MOV R6, R13 ;  /* 0x0000000d00067202 */ /* 0x001fe20000000f00 */
[----:B------:R-:W-:Y:S02]  /*2e40*/  IMAD.MOV.U32 R7, RZ, RZ, R15 ;  /* 0x000000ffff077224 */ /* 0x000fe400078e000f */
        /* <DEDUP_REMOVED lines=19> */
.L_x_451:
[----:B------:R-:W-:Y:S05]  /*2f80*/  BSYNC.RECONVERGENT B1 ;  /* 0x0000000000017941 */ /* 0x000fea0003800200 */
.L_x_450:
        /* <DEDUP_REMOVED lines=11> */
.L_x_453:
[----:B------:R-:W-:Y:S05]  /*3040*/  BSYNC.RECONVERGENT B1 ;  /* 0x0000000000017941 */ /* 0x000fea0003800200 */
.L_x_452:
        /* <DEDUP_REMOVED lines=39> */
.L_x_455:
[----:B------:R-:W-:Y:S05]  /*32c0*/  BSYNC.RECONVERGENT B1 ;  /* 0x0000000000017941 */ /* 0x000fea0003800200 */
.L_x_454:
        /* <DEDUP_REMOVED lines=36> */
.L_x_457:
[----:B------:R-:W-:Y:S05]  /*3510*/  BSYNC.RECONVERGENT B1 ;  /* 0x0000000000017941 */ /* 0x000fea0003800200 */
.L_x_456:
        /* <DEDUP_REMOVED lines=22> */
[----:B------:R-:W-:Y:S01]  /*3680*/  MOV R11, R13 ;  /* 0x0000000d000b7202 */ /* 0x000fe20000000f00 */
        /* <DEDUP_REMOVED lines=13> */
.L_x_459:
[----:B------:R-:W-:Y:S05]  /*3760*/  BSYNC.RECONVERGENT B1 ;  /* 0x0000000000017941 */ /* 0x000fea0003800200 */
.L_x_458:
        /* <DEDUP_REMOVED lines=36> */
.L_x_461:
[----:B------:R-:W-:Y:S05]  /*39b0*/  BSYNC.RECONVERGENT B1 ;  /* 0x0000000000017941 */ /* 0x000fea0003800200 */
.L_x_460:
        /* <DEDUP_REMOVED lines=36> */
.L_x_463:
[----:B------:R-:W-:Y:S05]  /*3c00*/  BSYNC.RECONVERGENT B1 ;  /* 0x0000000000017941 */ /* 0x000fea0003800200 */
.L_x_462:
        /* <DEDUP_REMOVED lines=36> */
.L_x_465:
[----:B------:R-:W-:Y:S05]  /*3e50*/  BSYNC.RECONVERGENT B1 ;  /* 0x0000000000017941 */ /* 0x000fea0003800200 */
.L_x_464:
        /* <DEDUP_REMOVED lines=36> */
.L_x_397:
        /* <DEDUP_REMOVED lines=28> */
[----:B------:R-:W-:Y:S02]  /*4260*/  @!P0 MOV R18, R22 ;  /* 0x0000001600128202 */ /* 0x000fe40000000f00 */
[----:B------:R-:W-:-:S04]  /*4270*/  @!P0 SEL R15, R17, R15, P1 ;  /* 0x0000000f110f8207 */ /* 0x000fc80000800000 */
        /* <DEDUP_REMOVED lines=10> */
.L_x_467:
[----:B------:R-:W-:Y:S05]  /*4320*/  BSYNC.RECONVERGENT B1 ;  /* 0x0000000000017941 */ /* 0x000fea0003800200 */
.L_x_466:
        /* <DEDUP_REMOVED lines=12> */
.L_x_469:
[----:B------:R-:W-:Y:S05]  /*43f0*/  BSYNC.RECONVERGENT B1 ;  /* 0x0000000000017941 */ /* 0x000fea0003800200 */
.L_x_468:
        /* <DEDUP_REMOVED lines=11> */
.L_x_471:
[----:B------:R-:W-:Y:S05]  /*44b0*/  BSYNC.RECONVERGENT B1 ;  /* 0x0000000000017941 */ /* 0x000fea0003800200 */
.L_x_470:
[----:B------:R-:W-:Y:S01]  /*44c0*/  UISETP.GE.U32.AND UP0, UPT, UR4, 0xa00, UPT ;  /* 0x00000a000400788c */ /* 0x000fe2000bf06070 */
[----:B------:R-:W-:-:S08]  /*44d0*/  IMAD.MOV.U32 R7, RZ, RZ, 0x500 ;  /* 0x00000500ff077424 */ /* 0x000fd000078e00ff */
[----:B------:R-:W-:Y:S05]  /*44e0*/  BRA.U !UP0, `(.L_x_472) ;  /* 0x0000000508707547 */ /* 0x000fea000b800000 */
[----:B------:R-:W-:Y:S01]  /*44f0*/  IMAD.MOV.U32 R27, RZ, RZ, R10 ;  /* 0x000000ffff1b7224 */ /* 0x000fe200078e000a */
[----:B------:R-:W0:Y:S01]  /*4500*/  LDCU UR4, c[0x0][0x390] ;  /* 0x00007200ff0477ac */ /* 0x000e220008000800 */
[----:B------:R-:W-:Y:S02]  /*4510*/  IMAD.MOV.U32 R24, RZ, RZ, R11 ;  /* 0x000000ffff187224 */ /* 0x000fe400078e000b */
[----:B------:R-:W-:Y:S02]  /*4520*/  IMAD.MOV.U32 R16, RZ, RZ, R12 ;  /* 0x000000ffff107224 */ /* 0x000fe400078e000c */
[----:B------:R-:W-:Y:S02]  /*4530*/  IMAD.MOV.U32 R17, RZ, RZ, R13 ;  /* 0x000000ffff117224 */ /* 0x000fe400078e000d */
[----:B------:R-:W-:-:S07]  /*4540*/  IMAD.MOV.U32 R25, RZ, RZ, 0x500 ;  /* 0x00000500ff197424 */ /* 0x000fce00078e00ff */
.L_x_481:
[----:B------:R-:W1:Y:S01]  /*4550*/  LDC.64 R20, c[0x0][0x380] ;  /* 0x0000e000ff147b82 */ /* 0x000e620000000a00 */
[----:B------:R-:W-:-:S04]  /*4560*/  IMAD.IADD R3, R0, 0x1, R25 ;  /* 0x0000000100037824 */ /* 0x000fc800078e0219 */
[----:B-1----:R-:W-:-:S05]  /*4570*/  IMAD.WIDE.U32 R20, R3, 0x10, R20 ;  /* 0x0000001003147825 */ /* 0x002fca00078e0014 */
[----:B------:R-:W2:Y:S04]  /*4580*/  LDG.E.64.CONSTANT R14, desc[UR6][R20.64] ;  /* 0x00000006140e7981 */ /* 0x000ea8000c1e9b00 */
[----:B------:R-:W3:Y:S04]  /*4590*/  LDG.E.64.CONSTANT R2, desc[UR6][R20.64+0x8] ;  /* 0x0000080614027981 */ /* 0x000ee8000c1e9b00 */
[----:B------:R-:W4:Y:S04]  /*45a0*/  LDG.E.64.CONSTANT R4, desc[UR6][R20.64+0x1000] ;  /* 0x0010000614047981 */ /* 0x000f28000c1e9b00 */
[----:B------:R-:W4:Y:S04]  /*45b0*/  LDG.E.64.CONSTANT R6, desc[UR6][R20.64+0x2000] ;  /* 0x0020000614067981 */ /* 0x000f28000c1e9b00 */
[----:B------:R1:W5:Y:S04]  /*45c0*/  LDG.E.64.CONSTANT R12, desc[UR6][R20.64+0x4000] ;  /* 0x00400006140c7981 */ /* 0x000368000c1e9b00 */
        /* <DEDUP_REMOVED lines=11> */
[----:B------:R-:W-:Y:S02]  /*4680*/  @!P0 FSEL R29, R17, R15, P1 ;  /* 0x0000000f111d8208 */ /* 0x000fe40000800000 */
[----:B------:R1:W5:Y:S01]  /*4690*/  LDG.E.64.CONSTANT R16, desc[UR6][R20.64+0x1008] ;  /* 0x0010080614107981 */ /* 0x000362000c1e9b00 */
[----:B------:R-:W-:Y:S02]  /*46a0*/  @!P0 IMAD.MOV.U32 R14, RZ, RZ, R26 ;  /* 0x000000ffff0e8224 */ /* 0x000fe400078e001a */
[----:B------:R-:W-:Y:S01]  /*46b0*/  @!P0 IMAD.MOV.U32 R15, RZ, RZ, R29 ;  /* 0x000000ffff0f8224 */ /* 0x000fe200078e001d */
[----:B----4-:R-:W-:-:S05]  /*46c0*/  DSETP.GE.AND P3, PT, |R4|, UR10, PT ;  /* 0x0000000a04007e2a */ /* 0x010fca000bf66200 */
[----:B------:R-:W-:Y:S01]  /*46d0*/  DSETP.LT.AND P4, PT, |R14|, |R4|, PT ;  /* 0x400000040e00722a */ /* 0x000fe20003f81200 */
[----:B------:R-:W-:Y:S01]  /*46e0*/  BSSY.RECONVERGENT B1, `(.L_x_473) ;  /* 0x000000d000017945 */ /* 0x000fe20003800200 */
[----:B------:R-:W-:Y:S01]  /*46f0*/  DSETP.GE.AND P2, PT, |R6|, UR10, PT ;  /* 0x0000000a06007e2a */ /* 0x000fe2000bf46200 */
[----:B------:R-:W-:Y:S02]  /*4700*/  @!P0 SEL R2, R27, R2, P1 ;  /* 0x000000021b028207 */ /* 0x000fe40000800000 */
[----:B------:R-:W-:-:S09]  /*4710*/  @!P0 SEL R3, R24, R3, P1 ;  /* 0x0000000318038207 */ /* 0x000fd20000800000 */
[----:B-1----:R-:W-:Y:S05]  /*4720*/  @P3 BRA P4, `(.L_x_474) ;  /* 0x0000000000203947 */ /* 0x002fea0002000000 */
        /* <DEDUP_REMOVED lines=8> */
.L_x_474:
[----:B0-----:R-:W-:Y:S05]  /*47b0*/  BSYNC.RECONVERGENT B1 ;  /* 0x0000000000017941 */ /* 0x001fea0003800200 */
.L_x_473:
        /* <DEDUP_REMOVED lines=12> */
.L_x_476:
[----:B------:R-:W-:Y:S05]  /*4880*/  BSYNC.RECONVERGENT B1 ;  /* 0x0000000000017941 */ /* 0x000fea0003800200 */
.L_x_475:
        /* <DEDUP_REMOVED lines=12> */
.L_x_478:
[----:B------:R-:W-:Y:S05]  /*4950*/  BSYNC.RECONVERGENT B1 ;  /* 0x0000000000017941 */ /* 0x000fea0003800200 */
.L_x_477:
        /* <DEDUP_REMOVED lines=11> */
.L_x_480:
[----:B------:R-:W-:Y:S05]  /*4a10*/  BSYNC.RECONVERGENT B1 ;  /* 0x0000000000017941 */ /* 0x000fea0003800200 */
.L_x_479:
[C---:B------:R-:W-:Y:S01]  /*4a20*/  VIADD R2, R25.reuse, 0xa00 ;  /* 0x00000a0019027836 */ /* 0x040fe20000000000 */
[----:B------:R-:W-:Y:S01]  /*4a30*/  MOV R16, R12 ;  /* 0x0000000c00107202 */ /* 0x000fe20000000f00 */
[----:B------:R-:W-:Y:S02]  /*4a40*/  VIADD R7, R25, 0x500 ;  /* 0x0000050019077836 */ /* 0x000fe40000000000 */
[----:B------:R-:W-:Y:S01]  /*4a50*/  IMAD.MOV.U32 R27, RZ, RZ, R10 ;  /* 0x000000ffff1b7224 */ /* 0x000fe200078e000a */
[----:B------:R-:W-:Y:S01]  /*4a60*/  ISETP.GT.AND P0, PT, R2, UR4, PT ;  /* 0x0000000402007c0c */ /* 0x000fe2000bf04270 */
[----:B------:R-:W-:Y:S02]  /*4a70*/  IMAD.MOV.U32 R24, RZ, RZ, R11 ;  /* 0x000000ffff187224 */ /* 0x000fe400078e000b */
[----:B------:R-:W-:Y:S02]  /*4a80*/  IMAD.MOV.U32 R17, RZ, RZ, R13 ;  /* 0x000000ffff117224 */ /* 0x000fe400078e000d */
[----:B------:R-:W-:-:S08]  /*4a90*/  IMAD.MOV.U32 R25, RZ, RZ, R7 ;  /* 0x000000ffff197224 */ /* 0x000fd000078e0007 */
[----:B------:R-:W-:Y:S05]  /*4aa0*/  @!P0 BRA `(.L_x_481) ;  /* 0xfffffff800a88947 */ /* 0x000fea000383ffff */
.L_x_472:
[----:B------:R-:W-:-:S13]  /*4ab0*/  ISETP.GE.AND P0, PT, R7, UR4, PT ;  /* 0x0000000407007c0c */ /* 0x000fda000bf06270 */
[----:B------:R-:W-:Y:S05]  /*4ac0*/  @P0 BRA `(.L_x_482) ;  /* 0x0000000800cc0947 */ /* 0x000fea0003800000 */
[----:B------:R-:W-:Y:S01]  /*4ad0*/  IADD3 R3, PT, PT, -R7, UR4, RZ ;  /* 0x0000000407037c10 */ /* 0x000fe2000fffe1ff */
[----:B------:R-:W-:Y:S03]  /*4ae0*/  BSSY.RECONVERGENT B1, `(.L_x_482) ;  /* 0x00000b1000017945 */ /* 0x000fe60003800200 */
[----:B------:R-:W-:-:S13]  /*4af0*/  ISETP.GE.AND P0, PT, R0, R3, PT ;  /* 0x000000030000720c */ /* 0x000fda0003f06270 */
[----:B------:R-:W-:Y:S05]  /*4b00*/  @P0 BRA `(.L_x_483) ;  /* 0x0000000800b80947 */ /* 0x000fea0003800000 */
[----:B------:R-:W-:Y:S01]  /*4b10*/  LOP3.LUT R2, RZ, R0, RZ, 0x33, !PT ;  /* 0x00000000ff027212 */ /* 0x000fe200078e33ff */
[----:B------:R-:W-:Y:S03]  /*4b20*/  BSSY.RECONVERGENT B2, `(.L_x_484) ;  /* 0x0000030000027945 */ /* 0x000fe60003800200 */
[----:B------:R-:W-:-:S04]  /*4b30*/  IADD3 R20, PT, PT, -R7, UR4, R2 ;  /* 0x0000000407147c10 */ /* 0x000fc8000fffe102 */
[----:B------:R-:W-:-:S04]  /*4b40*/  LOP3.LUT R2, R20, 0x300, RZ, 0xc0, !PT ;  /* 0x0000030014027812 */ /* 0x000fc800078ec0ff */
[----:B------:R-:W-:Y:S01]  /*4b50*/  ISETP.NE.AND P0, PT, R2, 0x300, PT ;  /* 0x000003000200780c */ /* 0x000fe20003f05270 */
[----:B------:R-:W-:-:S12]  /*4b60*/  IMAD.MOV.U32 R2, RZ, RZ, R0 ;  /* 0x000000ffff027224 */ /* 0x000fd800078e0000 */
[----:B------:R-:W-:Y:S05]  /*4b70*/  @!P0 BRA `(.L_x_485) ;  /* 0x0000000000a88947 */ /* 0x000fea0003800000 */
[----:B------:R-:W0:Y:S01]  /*4b80*/  LDC.64 R4, c[0x0][0x380] ;  /* 0x0000e000ff047b82 */ /* 0x000e220000000a00 */
[----:B------:R-:W-:Y:S01]  /*4b90*/  LEA.HI R2, R20, 0x1, RZ, 0x18 ;  /* 0x0000000114027811 */ /* 0x000fe200078fc0ff */
[----:B------:R-:W-:-:S03]  /*4ba0*/  IMAD.IADD R21, R0, 0x1, R7 ;  /* 0x0000000100157824 */ /* 0x000fc600078e0207 */
[----:B------:R-:W-:Y:S01]  /*4bb0*/  LOP3.LUT R6, R2, 0x3, RZ, 0xc0, !PT ;  /* 0x0000000302067812 */ /* 0x000fe200078ec0ff */
[----:B------:R-:W-:-:S04]  /*4bc0*/  IMAD.MOV.U32 R2, RZ, RZ, R0 ;  /* 0x000000ffff027224 */ /* 0x000fc800078e0000 */
[----:B------:R-:W-:-:S07]  /*4bd0*/  IMAD.MOV R6, RZ, RZ, -R6 ;  /* 0x000000ffff067224 */ /* 0x000fce00078e0a06 */
.L_x_488:
[----:B0-----:R-:W-:-:S05]  /*4be0*/  IMAD.WIDE.U32 R18, R21, 0x10, R4 ;  /* 0x0000001015127825 */ /* 0x001fca00078e0004 */
[----:B------:R-:W2:Y:S04]  /*4bf0*/  LDG.E.64.CONSTANT R8, desc[UR6][R18.64] ;  /* 0x0000000612087981 */ /* 0x000ea8000c1e9b00 */
[----:B------:R-:W3:Y:S01]  /*4c00*/  LDG.E.64.CONSTANT R14, desc[UR6][R18.64+0x8] ;  /* 0x00000806120e7981 */ /* 0x000ee2000c1e9b00 */
[----:B------:R-:W-:Y:S01]  /*4c10*/  VIADD R6, R6, 0x1 ;  /* 0x0000000106067836 */ /* 0x000fe20000000000 */
[----:B------:R-:W-:Y:S01]  /*4c20*/  BSSY.RECONVERGENT B3, `(.L_x_486) ;  /* 0x000001c000037945 */ /* 0x000fe20003800200 */
[----:B------:R-:W-:Y:S02]  /*4c30*/  IMAD.MOV.U32 R23, RZ, RZ, R10 ;  /* 0x000000ffff177224 */ /* 0x000fe400078e000a */
[----:B------:R-:W-:Y:S01]  /*4c40*/  IMAD.MOV.U32 R25, RZ, RZ, R11 ;  /* 0x000000ffff197224 */ /* 0x000fe200078e000b */
[----:B------:R-:W-:Y:S01]  /*4c50*/  ISETP.NE.AND P2, PT, R6, RZ, PT ;  /* 0x000000ff0600720c */ /* 0x000fe20003f45270 */
[----:B------:R-:W-:-:S02]  /*4c60*/  IMAD.MOV.U32 R16, RZ, RZ, R12 ;  /* 0x000000ffff107224 */ /* 0x000fc400078e000c */
[----:B------:R-:W-:Y:S01]  /*4c70*/  IMAD.MOV.U32 R17, RZ, RZ, R13 ;  /* 0x000000ffff117224 */ /* 0x000fe200078e000d */
[----:B--2---:R-:W-:Y:S02]  /*4c80*/  DSETP.GE.AND P0, PT, |R8|, UR10, PT ;  /* 0x0000000a08007e2a */ /* 0x004fe4000bf06200 */
[----:B------:R-:W-:Y:S01]  /*4c90*/  DSETP.LT.AND P1, PT, |R12|, |R8|, PT ;  /* 0x400000080c00722a */ /* 0x000fe20003f21200 */
[----:B---3--:R-:W-:Y:S01]  /*4ca0*/  IMAD.MOV.U32 R10, RZ, RZ, R14 ;  /* 0x000000ffff0a7224 */ /* 0x008fe200078e000e */
[----:B------:R-:W-:Y:S01]  /*4cb0*/  MOV R13, R9 ;  /* 0x00000009000d7202 */ /* 0x000fe20000000f00 */
        /* <DEDUP_REMOVED lines=18> */
.L_x_487:
[----:B------:R-:W-:Y:S05]  /*4de0*/  BSYNC.RECONVERGENT B3 ;  /* 0x0000000000037941 */ /* 0x000fea0003800200 */
.L_x_486:
[----:B------:R-:W-:Y:S02]  /*4df0*/  VIADD R2, R2, 0x100 ;  /* 0x0000010002027836 */ /* 0x000fe40000000000 */
[----:B------:R-:W-:Y:S01]  /*4e00*/  VIADD R21, R21, 0x100 ;  /* 0x0000010015157836 */ /* 0x000fe20000000000 */
[----:B------:R-:W-:Y:S06]  /*4e10*/  @P2 BRA `(.L_x_488) ;  /* 0xfffffffc00702947 */ /* 0x000fec000383ffff */
.L_x_485:
[----:B------:R-:W-:Y:S05]  /*4e20*/  BSYNC.RECONVERGENT B2 ;  /* 0x0000000000027941 */ /* 0x000fea0003800200 */
.L_x_484:
[----:B------:R-:W-:-:S13]  /*4e30*/  ISETP.GE.U32.AND P0, PT, R20, 0x300, PT ;  /* 0x000003001400780c */ /* 0x000fda0003f06070 */
[----:B------:R-:W-:Y:S05]  /*4e40*/  @!P0 BRA `(.L_x_483) ;  /* 0x0000000400e88947 */ /* 0x000fea0003800000 */
[----:B------:R-:W0:Y:S01]  /*4e50*/  LDCU.64 UR8, c[0x0][0x380] ;  /* 0x00007000ff0877ac */ /* 0x000e220008000a00 */
[----:B------:R-:W1:Y:S01]  /*4e60*/  LDC.64 R22, c[0x0][0x380] ;  /* 0x0000e000ff167b82 */ /* 0x000e620000000a00 */
[C---:B------:R-:W-:Y:S01]  /*4e70*/  IADD3 R6, P0, PT, R2.reuse, R7, RZ ;  /* 0x0000000702067210 */ /* 0x040fe20007f1e0ff */
[----:B------:R-:W-:-:S04]  /*4e80*/  IMAD.IADD R4, R2, 0x1, R7 ;  /* 0x0000000102047824 */ /* 0x000fc800078e0207 */
[----:B------:R-:W-:Y:S01]  /*4e90*/  IMAD.X R9, RZ, RZ, RZ, P0 ;  /* 0x000000ffff097224 */ /* 0x000fe200000e06ff */
[----:B0-----:R-:W-:-:S04]  /*4ea0*/  LEA R5, P1, R6, UR8, 0x4 ;  /* 0x0000000806057c11 */ /* 0x001fc8000f8220ff */
[----:B------:R-:W-:Y:S02]  /*4eb0*/  IADD3 R5, P0, PT, R5, 0x3008, RZ ;  /* 0x0000300805057810 */ /* 0x000fe40007f1e0ff */
[----:B------:R-:W-:-:S05]  /*4ec0*/  LEA.HI.X R6, R6, UR9, R9, 0x4, P1 ;  /* 0x0000000906067c11 */ /* 0x000fca00088f2409 */
[----:B------:R-:W-:-:S07]  /*4ed0*/  IMAD.X R6, RZ, RZ, R6, P0 ;  /* 0x000000ffff067224 */ /* 0x000fce00000e0606 */
.L_x_497:
[----:B-1----:R-:W-:-:S05]  /*4ee0*/  IMAD.WIDE.U32 R20, R4, 0x10, R22 ;  /* 0x0000001004147825 */ /* 0x002fca00078e0016 */
[----:B------:R-:W2:Y:S04]  /*4ef0*/  LDG.E.64.CONSTANT R24, desc[UR6][R20.64] ;  /* 0x0000000614187981 */ /* 0x000ea8000c1e9b00 */
[----:B------:R0:W3:Y:S02]  /*4f00*/  LDG.E.64.CONSTANT R8, desc[UR6][R20.64+0x8] ;  /* 0x0000080614087981 */ /* 0x0000e4000c1e9b00 */
[----:B0-----:R-:W-:Y:S02]  /*4f10*/  IMAD.MOV.U32 R20, RZ, RZ, R5 ;  /* 0x000000ffff147224 */ /* 0x001fe400078e0005 */
[----:B------:R-:W-:-:S05]  /*4f20*/  IMAD.MOV.U32 R21, RZ, RZ, R6 ;  /* 0x000000ffff157224 */ /* 0x000fca00078e0006 */
[----:B------:R0:W5:Y:S04]  /*4f30*/  LDG.E.64.CONSTANT R18, desc[UR6][R20.64+-0x2008] ;  /* 0xffdff80614127981 */ /* 0x000168000c1e9b00 */
[----:B------:R0:W5:Y:S01]  /*4f40*/  LDG.E.64.CONSTANT R16, desc[UR6][R20.64+-0x2000] ;  /* 0xffe0000614107981 */ /* 0x000162000c1e9b00 */
[----:B------:R-:W-:Y:S01]  /*4f50*/  BSSY.RECONVERGENT B2, `(.L_x_489) ;  /* 0x0000017000027945 */ /* 0x000fe20003800200 */
[----:B--2---:R-:W-:Y:S01]  /*4f60*/  DSETP.GE.AND P0, PT, |R24|, UR10, PT ;  /* 0x0000000a18007e2a */ /* 0x004fe2000bf06200 */
[----:B------:R-:W-:Y:S01]  /*4f70*/  IMAD.MOV.U32 R14, RZ, RZ, R24 ;  /* 0x000000ffff0e7224 */ /* 0x000fe200078e0018 */
[----:B------:R-:W-:Y:S01]  /*4f80*/  DSETP.LT.AND P1, PT, |R12|, |R24|, PT ;  /* 0x400000180c00722a */ /* 0x000fe20003f21200 */
[----:B------:R-:W-:Y:S01]  /*4f90*/  IMAD.MOV.U32 R15, RZ, RZ, R25 ;  /* 0x000000ffff0f7224 */ /* 0x000fe200078e0019 */
[----:B---3--:R-:W-:Y:S01]  /*4fa0*/  MOV R27, R9 ;  /* 0x00000009001b7202 */ /* 0x008fe20000000f00 */
[----:B------:R-:W-:-:S11]  /*4fb0*/  IMAD.MOV.U32 R7, RZ, RZ, R8 ;  /* 0x000000ffff077224 */ /* 0x000fd600078e0008 */
        /* <DEDUP_REMOVED lines=16> */
.L_x_490:
[----:B------:R-:W-:Y:S05]  /*50c0*/  BSYNC.RECONVERGENT B2 ;  /* 0x0000000000027941 */ /* 0x000fea0003800200 */
.L_x_489:
        /* <DEDUP_REMOVED lines=26> */
.L_x_492:
[----:B------:R-:W-:Y:S05]  /*5270*/  BSYNC.RECONVERGENT B2 ;  /* 0x0000000000027941 */ /* 0x000fea0003800200 */
.L_x_491:
[----:B------:R0:W5:Y:S01]  /*5280*/  LDG.E.64.CONSTANT R14, desc[UR6][R20.64] ;  /* 0x00000006140e7981 */ /* 0x000162000c1e9b00 */
[----:B------:R-:W-:Y:S01]  /*5290*/  DSETP.GE.AND P0, PT, |R12|, UR10, PT ;  /* 0x0000000a0c007e2a */ /* 0x000fe2000bf06200 */
[----:B------:R-:W-:Y:S01]  /*52a0*/  BSSY.RECONVERGENT B2, `(.L_x_493) ;  /* 0x0000017000027945 */ /* 0x000fe20003800200 */
[----:B------:R-:W-:Y:S01]  /*52b0*/  DSETP.LT.AND P1, PT, |R24|, |R12|, PT ;  /* 0x4000000c1800722a */ /* 0x000fe20003f21200 */
[----:B------:R-:W-:Y:S01]  /*52c0*/  IMAD.MOV.U32 R16, RZ, RZ, R12 ;  /* 0x000000ffff107224 */ /* 0x000fe200078e000c */
[----:B------:R-:W-:Y:S01]  /*52d0*/  DSETP.GE.AND P2, PT, |R8|, UR10, PT ;  /* 0x0000000a08007e2a */ /* 0x000fe2000bf46200 */
[----:B------:R-:W-:Y:S01]  /*52e0*/  IMAD.MOV.U32 R17, RZ, RZ, R13 ;  /* 0x000000ffff117224 */ /* 0x000fe200078e000d */
[----:B------:R-:W-:Y:S01]  /*52f0*/  MOV R19, R10 ;  /* 0x0000000a00137202 */ /* 0x000fe20000000f00 */
        /* <DEDUP_REMOVED lines=17> */
.L_x_494:
[----:B------:R-:W-:Y:S05]  /*5410*/  BSYNC.RECONVERGENT B2 ;  /* 0x0000000000027941 */ /* 0x000fea0003800200 */
.L_x_493:
[----:B------:R-:W-:Y:S01]  /*5420*/  DSETP.LT.AND P0, PT, |R16|, |R8|, PT ;  /* 0x400000081000722a */ /* 0x000fe20003f01200 */
[----:B------:R-:W-:Y:S01]  /*5430*/  BSSY.RECONVERGENT B2, `(.L_x_495) ;  /* 0x0000015000027945 */ /* 0x000fe20003800200 */
[----:B------:R-:W-:Y:S02]  /*5440*/  IMAD.MOV.U32 R12, RZ, RZ, R8 ;  /* 0x000000ffff0c7224 */ /* 0x000fe400078e0008 */
[----:B------:R-:W-:Y:S02]  /*5450*/  IMAD.MOV.U32 R13, RZ, RZ, R9 ;  /* 0x000000ffff0d7224 */ /* 0x000fe400078e0009 */
[----:B-----5:R-:W-:Y:S02]  /*5460*/  IMAD.MOV.U32 R10, RZ, RZ, R14 ;  /* 0x000000ffff0a7224 */ /* 0x020fe400078e000e */
        /* <DEDUP_REMOVED lines=17> */
.L_x_496:
[----:B------:R-:W-:Y:S05]  /*5580*/  BSYNC.RECONVERGENT B2 ;  /* 0x0000000000027941 */ /* 0x000fea0003800200 */
.L_x_495:
[----:B------:R-:W-:Y:S01]  /*5590*/  VIADD R2, R2, 0x400 ;  /* 0x0000040002027836 */ /* 0x000fe20000000000 */
[----:B------:R-:W-:Y:S02]  /*55a0*/  IADD3 R5, P1, PT, R20, 0x4000, RZ ;  /* 0x0000400014057810 */ /* 0x000fe40007f3e0ff */
[----:B------:R-:W-:Y:S02]  /*55b0*/  IADD3 R4, PT, PT, R4, 0x400, RZ ;  /* 0x0000040004047810 */ /* 0x000fe40007ffe0ff */
[----:B------:R-:W-:Y:S01]  /*55c0*/  ISETP.GE.AND P0, PT, R2, R3, PT ;  /* 0x000000030200720c */ /* 0x000fe20003f06270 */
[----:B------:R-:W-:-:S12]  /*55d0*/  IMAD.X R6, RZ, RZ, R21, P1 ;  /* 0x000000ffff067224 */ /* 0x000fd800008e0615 */
[----:B------:R-:W-:Y:S05]  /*55e0*/  @!P0 BRA `(.L_x_497) ;  /* 0xfffffff8003c8947 */ /* 0x000fea000383ffff */
.L_x_483:
[----:B------:R-:W-:Y:S05]  /*55f0*/  BSYNC.RECONVERGENT B1 ;  /* 0x0000000000017941 */ /* 0x000fea0003800200 */
.L_x_482:
        /* <DEDUP_REMOVED lines=34> */
.L_x_499:
[----:B------:R-:W-:Y:S05]  /*5820*/  BSYNC.RECONVERGENT B1 ;  /* 0x0000000000017941 */ /* 0x000fea0003800200 */
.L_x_498:
[----:B------:R-:W-:Y:S01]  /*5830*/  ISETP.GT.AND P0, PT, R14, 0x1d, PT ;  /* 0x0000001d0e00780c */ /* 0x000fe20003f04270 */
[----:B------:R0:W1:Y:S01]  /*5840*/  SHFL.DOWN PT, R6, R2, 0x2, 0x1f ;  /* 0x08401f0002067f89 */ /* 0x00006200000e0000 */
[----:B------:R-:W-:Y:S01]  /*5850*/  BSSY.RECONVERGENT B1, `(.L_x_500) ;  /* 0x000001f000017945 */ /* 0x000fe20003800200 */
[----:B------:R-:W-:Y:S01]  /*5860*/  IMAD.MOV.U32 R8, RZ, RZ, R15 ;  /* 0x000000ffff087224 */ /* 0x000fe200078e000f */
[----:B------:R-:W-:Y:S01]  /*5870*/  MOV R9, R16 ;  /* 0x0000001000097202 */ /* 0x000fe20000000f00 */
[----:B------:R0:W2:Y:S01]  /*5880*/  SHFL.DOWN PT, R7, R3, 0x2, 0x1f ;  /* 0x08401f0003077f89 */ /* 0x0000a200000e0000 */
[----:B------:R-:W-:Y:S02]  /*5890*/  IMAD.MOV.U32 R4, RZ, RZ, R2 ;  /* 0x000000ffff047224 */ /* 0x000fe400078e0002 */
[----:B------:R-:W-:Y:S01]  /*58a0*/  IMAD.MOV.U32 R5, RZ, RZ, R3 ;  /* 0x000000ffff057224 */ /* 0x000fe200078e0003 */
[----:B------:R0:W3:Y:S04]  /*58b0*/  SHFL.DOWN PT, R10, R15, 0x2, 0x1f ;  /* 0x08401f000f0a7f89 */ /* 0x0000e800000e0000 */
        /* <DEDUP_REMOVED lines=24> */
.L_x_501:
[----:B------:R-:W-:Y:S05]  /*5a40*/  BSYNC.RECONVERGENT B1 ;  /* 0x0000000000017941 */ /* 0x000fea0003800200 */
.L_x_500:
[----:B------:R-:W-:Y:S01]  /*5a50*/  ISETP.GT.AND P0, PT, R14, 0x1b, PT ;  /* 0x0000001b0e00780c */ /* 0x000fe20003f04270 */
[----:B-1----:R1:W1:Y:S01]  /*5a60*/  SHFL.DOWN PT, R6, R4, 0x4, 0x1f ;  /* 0x08801f0004067f89 */ /* 0x00226200000e0000 */
[----:B------:R-:W-:Y:S01]  /*5a70*/  BSSY.RECONVERGENT B1, `(.L_x_502) ;  /* 0x000001f000017945 */ /* 0x000fe20003800200 */
[----:B------:R-:W-:Y:S02]  /*5a80*/  IMAD.MOV.U32 R12, RZ, RZ, R8 ;  /* 0x000000ffff0c7224 */ /* 0x000fe400078e0008 */
[----:B--2---:R2:W1:Y:S01]  /*5a90*/  SHFL.DOWN PT, R7, R5, 0x4, 0x1f ;  /* 0x08801f0005077f89 */ /* 0x00446200000e0000 */
[----:B------:R-:W-:Y:S02]  /*5aa0*/  IMAD.MOV.U32 R13, RZ, RZ, R9 ;  /* 0x000000ffff0d7224 */ /* 0x000fe400078e0009 */
[----:B0-----:R-:W-:Y:S01]  /*5ab0*/  IMAD.MOV.U32 R2, RZ, RZ, R4 ;  /* 0x000000ffff027224 */ /* 0x001fe200078e0004 */
[----:B----4-:R2:W0:Y:S01]  /*5ac0*/  SHFL.DOWN PT, R11, R8, 0x4, 0x1f ;  /* 0x08801f00080b7f89 */ /* 0x01042200000e0000 */
[----:B------:R-:W-:-:S03]  /*5ad0*/  IMAD.MOV.U32 R3, RZ, RZ, R5 ;  /* 0x000000ffff037224 */ /* 0x000fc600078e0005 */
[----:B---3--:R2:W3:Y:S01]  /*5ae0*/  SHFL.DOWN PT, R10, R9, 0x4, 0x1f ;  /* 0x08801f00090a7f89 */ /* 0x0084e200000e0000 */
[----:B------:R-:W-:Y:S05]  /*5af0*/  @P0 BRA `(.L_x_503) ;  /* 0x0000000000580947 */ /* 0x000fea0003800000 */
[----:B-1----:R-:W-:Y:S01]  /*5b00*/  DSETP.GE.AND P0, PT, |R6|, UR10, PT ;  /* 0x0000000a06007e2a */ /* 0x002fe2000bf06200 */
[----:B0-----:R-:W-:Y:S01]  /*5b10*/  MOV R12, R11 ;  /* 0x0000000b000c7202 */ /* 0x001fe20000000f00 */
        /* <DEDUP_REMOVED lines=20> */
.L_x_503:
[----:B------:R-:W-:Y:S05]  /*5c60*/  BSYNC.RECONVERGENT B1 ;  /* 0x0000000000017941 */ /* 0x000fea0003800200 */
.L_x_502:
[----:B------:R-:W-:Y:S01]  /*5c70*/  ISETP.GT.AND P0, PT, R14, 0x17, PT ;  /* 0x000000170e00780c */ /* 0x000fe20003f04270 */
[----:B-1----:R1:W4:Y:S01]  /*5c80*/  SHFL.DOWN PT, R4, R2, 0x8, 0x1f ;  /* 0x09001f0002047f89 */ /* 0x00232200000e0000 */
[----:B------:R-:W-:Y:S01]  /*5c90*/  BSSY.RECONVERGENT B1, `(.L_x_504) ;  /* 0x000001f000017945 */ /* 0x000fe20003800200 */
[----:B---3--:R-:W-:Y:S02]  /*5ca0*/  IMAD.MOV.U32 R10, RZ, RZ, R12 ;  /* 0x000000ffff0a7224 */ /* 0x008fe400078e000c */
[----:B--2---:R1:W2:Y:S01]  /*5cb0*/  SHFL.DOWN PT, R5, R3, 0x8, 0x1f ;  /* 0x09001f0003057f89 */ /* 0x0042a200000e0000 */
[----:B0-----:R-:W-:Y:S02]  /*5cc0*/  IMAD.MOV.U32 R11, RZ, RZ, R13 ;  /* 0x000000ffff0b7224 */ /* 0x001fe400078e000d */
[----:B------:R-:W-:Y:S01]  /*5cd0*/  IMAD.MOV.U32 R8, RZ, RZ, R2 ;  /* 0x000000ffff087224 */ /* 0x000fe200078e0002 */
[----:B------:R1:W0:Y:S01]  /*5ce0*/  SHFL.DOWN PT, R7, R12, 0x8, 0x1f ;  /* 0x09001f000c077f89 */ /* 0x00022200000e0000 */
[----:B------:R-:W-:-:S03]  /*5cf0*/  IMAD.MOV.U32 R9, RZ, RZ, R3 ;  /* 0x000000ffff097224 */ /* 0x000fc600078e0003 */
[----:B------:R1:W3:Y:S01]  /*5d00*/  SHFL.DOWN PT, R6, R13, 0x8, 0x1f ;  /* 0x09001f000d067f89 */ /* 0x0002e200000e0000 */
[----:B------:R-:W-:Y:S05]  /*5d10*/  @P0 BRA `(.L_x_505) ;  /* 0x0000000000580947 */ /* 0x000fea0003800000 */
[----:B--2-4-:R-:W-:Y:S01]  /*5d20*/  DSETP.GE.AND P0, PT, |R4|, UR10, PT ;  /* 0x0000000a04007e2a */ /* 0x014fe2000bf06200 */
[----:B0-----:R-:W-:Y:S01]  /*5d30*/  IMAD.MOV.U32 R10, RZ, RZ, R7 ;  /* 0x000000ffff0a7224 */ /* 0x001fe200078e0007 */
[----:B------:R-:W-:Y:S01]  /*5d40*/  DSETP.LT.AND P1, PT, |R2|, |R4|, PT ;  /* 0x400000040200722a */ /* 0x000fe20003f21200 */
[----:B---3--:R-:W-:Y:S01]  /*5d50*/  IMAD.MOV.U32 R11, RZ, RZ, R6 ;  /* 0x000000ffff0b7224 */ /* 0x008fe200078e0006 */
        /* <DEDUP_REMOVED lines=18> */
.L_x_505:
[----:B------:R-:W-:Y:S05]  /*5e80*/  BSYNC.RECONVERGENT B1 ;  /* 0x0000000000017941 */ /* 0x000fea0003800200 */
.L_x_504:
[----:B------:R-:W-:Y:S01]  /*5e90*/  ISETP.GT.AND P0, PT, R14, 0xf, PT ;  /* 0x0000000f0e00780c */ /* 0x000fe20003f04270 */
[----:B-1----:R1:W1:Y:S01]  /*5ea0*/  SHFL.DOWN PT, R2, R8, 0x10, 0x1f ;  /* 0x0a001f0008027f89 */ /* 0x00226200000e0000 */
[----:B------:R-:W-:Y:S01]  /*5eb0*/  BSSY.RECONVERGENT B1, `(.L_x_506) ;  /* 0x000001f000017945 */ /* 0x000fe20003800200 */
[----:B---3--:R-:W-:Y:S02]  /*5ec0*/  IMAD.MOV.U32 R6, RZ, RZ, R10 ;  /* 0x000000ffff067224 */ /* 0x008fe400078e000a */
[----:B------:R3:W1:Y:S01]  /*5ed0*/  SHFL.DOWN PT, R3, R9, 0x10, 0x1f ;  /* 0x0a001f0009037f89 */ /* 0x00066200000e0000 */
[----:B0-----:R-:W-:Y:S02]  /*5ee0*/  IMAD.MOV.U32 R7, RZ, RZ, R11 ;  /* 0x000000ffff077224 */ /* 0x001fe400078e000b */
[----:B----4-:R-:W-:Y:S01]  /*5ef0*/  IMAD.MOV.U32 R4, RZ, RZ, R8 ;  /* 0x000000ffff047224 */ /* 0x010fe200078e0008 */
[----:B------:R3:W0:Y:S01]  /*5f00*/  SHFL.DOWN PT, R13, R10, 0x10, 0x1f ;  /* 0x0a001f000a0d7f89 */ /* 0x00062200000e0000 */
[----:B--2---:R-:W-:-:S03]  /*5f10*/  IMAD.MOV.U32 R5, RZ, RZ, R9 ;  /* 0x000000ffff057224 */ /* 0x004fc600078e0009 */
[----:B------:R3:W2:Y:S01]  /*5f20*/  SHFL.DOWN PT, R12, R11, 0x10, 0x1f ;  /* 0x0a001f000b0c7f89 */ /* 0x0006a200000e0000 */
[----:B------:R-:W-:Y:S05]  /*5f30*/  @P0 BRA `(.L_x_507) ;  /* 0x0000000000580947 */ /* 0x000fea0003800000 */
[----:B-1----:R-:W-:Y:S01]  /*5f40*/  DSETP.GE.AND P0, PT, |R2|, UR10, PT ;  /* 0x0000000a02007e2a */ /* 0x002fe2000bf06200 */
[----:B0-----:R-:W-:Y:S01]  /*5f50*/  IMAD.MOV.U32 R6, RZ, RZ, R13 ;  /* 0x000000ffff067224 */ /* 0x001fe200078e000d */
        /* <DEDUP_REMOVED lines=20> */
.L_x_507:
[----:B------:R-:W-:Y:S05]  /*60a0*/  BSYNC.RECONVERGENT B1 ;  /* 0x0000000000017941 */ /* 0x000fea0003800200 */
.L_x_506:
[----:B------:R-:W-:Y:S01]  /*60b0*/  ISETP.NE.AND P0, PT, R14, RZ, PT ;  /* 0x000000ff0e00720c */ /* 0x000fe20003f05270 */
[----:B------:R-:W-:-:S12]  /*60c0*/  BSSY.RECONVERGENT B1, `(.L_x_508) ;  /* 0x000000a000017945 */ /* 0x000fd80003800200 */
[----:B------:R-:W-:Y:S05]  /*60d0*/  @P0 BRA `(.L_x_509) ;  /* 0x0000000000200947 */ /* 0x000fea0003800000 */
[----:B-1----:R-:W1:Y:S01]  /*60e0*/  S2R R8, SR_CgaCtaId ;  /* 0x0000000000087919 */ /* 0x002e620000008800 */
[----:B------:R-:W-:Y:S02]  /*60f0*/  MOV R3, 0x400 ;  /* 0x0000040000037802 */ /* 0x000fe40000000f00 */
[----:B------:R-:W-:-:S04]  /*6100*/  SHF.R.U32.HI R2, RZ, 0x1, R0 ;  /* 0x00000001ff027819 */ /* 0x000fc80000011600 */
[----:B------:R-:W-:Y:S02]  /*6110*/  LOP3.LUT R2, R2, 0x1f0, RZ, 0xc0, !PT ;  /* 0x000001f002027812 */ /* 0x000fe400078ec0ff */
[----:B-1----:R-:W-:-:S05]  /*6120*/  LEA R3, R8, R3, 0x18 ;  /* 0x0000000308037211 */ /* 0x002fca00078ec0ff */
[----:B------:R-:W-:-:S05]  /*6130*/  IMAD.IADD R3, R2, 0x1, R3 ;  /* 0x0000000102037824 */ /* 0x000fca00078e0203 */
[----:B------:R4:W-:Y:S04]  /*6140*/  STS.64 [R3+0x10], R6 ;  /* 0x0000100603007388 */ /* 0x0009e80000000a00 */
[----:B------:R4:W-:Y:S02]  /*6150*/  STS.64 [R3+0x8], R4 ;  /* 0x0000080403007388 */ /* 0x0009e40000000a00 */
.L_x_509:
[----:B------:R-:W-:Y:S05]  /*6160*/  BSYNC.RECONVERGENT B1 ;  /* 0x0000000000017941 */ /* 0x000fea0003800200 */
.L_x_508:
        /* <DEDUP_REMOVED lines=8> */
[----:B---3--:R-:W3:Y:S04]  /*61f0*/  LDS.128 R8, [R0+0x20] ;  /* 0x0000200000087984 */ /* 0x008ee80000000c00 */
[----:B------:R4:W4:Y:S04]  /*6200*/  LDS.64 R2, [R0+0x80] ;  /* 0x0000800000027984 */ /* 0x0009280000000a00 */
[----:B0-2---:R0:W2:Y:S01]  /*6210*/  LDS.128 R12, [R0+0x30] ;  /* 0x00003000000c7984 */ /* 0x0050a20000000c00 */
[----:B-1----:R-:W-:Y:S01]  /*6220*/  DSETP.GE.AND P0, PT, |R16|, UR10, PT ;  /* 0x0000000a10007e2a */ /* 0x002fe2000bf06200 */
[----:B------:R-:W-:Y:S01]  /*6230*/  IMAD.MOV.U32 R20, RZ, RZ, R16 ;  /* 0x000000ffff147224 */ /* 0x000fe200078e0010 */
[----:B------:R-:W-:Y:S01]  /*6240*/  DSETP.LT.AND P2, PT, |R4|, |R16|, PT ;  /* 0x400000100400722a */ /* 0x000fe20003f41200 */
[----:B------:R-:W-:-:S02]  /*6250*/  IMAD.MOV.U32 R21, RZ, RZ, R17 ;  /* 0x000000ffff157224 */ /* 0x000fc400078e0011 */
[----:B---3--:R-:W-:Y:S02]  /*6260*/  IMAD.MOV.U32 R23, RZ, RZ, R8 ;  /* 0x000000ffff177224 */ /* 0x008fe400078e0008 */
[----:B------:R-:W-:-:S09]  /*6270*/  IMAD.MOV.U32 R25, RZ, RZ, R9 ;  /* 0x000000ffff197224 */ /* 0x000fd200078e0009 */
[----:B0-2-4-:R-:W-:Y:S05]  /*6280*/  @P0 BRA P2, `(.L_x_511) ;  /* 0x00000000003c0947 */ /* 0x015fea0001000000 */
        /* <DEDUP_REMOVED lines=15> */
.L_x_511:
[----:B------:R-:W-:Y:S05]  /*6380*/  BSYNC.RECONVERGENT B1 ;  /* 0x0000000000017941 */ /* 0x000fea0003800200 */
.L_x_510:
        /* <DEDUP_REMOVED lines=25> */
.L_x_513:
[----:B------:R-:W-:Y:S05]  /*6520*/  BSYNC.RECONVERGENT B1 ;  /* 0x0000000000017941 */ /* 0x000fea0003800200 */
.L_x_512:
        /* <DEDUP_REMOVED lines=23> */
.L_x_515:
[----:B------:R-:W-:Y:S05]  /*66a0*/  BSYNC.RECONVERGENT B1 ;  /* 0x0000000000017941 */ /* 0x000fea0003800200 */
.L_x_514:
[----:B------:R0:W1:Y:S01]  /*66b0*/  LDS.128 R12, [R0+0x60] ;  /* 0x00006000000c7984 */ /* 0x0000620000000c00 */
[----:B------:R-:W-:Y:S01]  /*66c0*/  DSETP.GE.AND P0, PT, |R6|, UR10, PT ;  /* 0x0000000a06007e2a */ /* 0x000fe2000bf06200 */
[----:B------:R-:W-:Y:S01]  /*66d0*/  BSSY.RECONVERGENT B1, `(.L_x_516) ;  /* 0x0000018000017945 */ /* 0x000fe20003800200 */
[----:B------:R-:W-:Y:S01]  /*66e0*/  DSETP.LT.AND P2, PT, |R20|, |R6|, PT ;  /* 0x400000061400722a */ /* 0x000fe20003f41200 */
[----:B------:R0:W3:Y:S01]  /*66f0*/  LDS.128 R8, [R0+0x70] ;  /* 0x0000700000087984 */ /* 0x0000e20000000c00 */
[----:B--2---:R-:W-:Y:S01]  /*6700*/  DSETP.GE.AND P3, PT, |R18|, UR10, PT ;  /* 0x0000000a12007e2a */ /* 0x004fe2000bf66200 */
[----:B------:R-:W-:Y:S01]  /*6710*/  IMAD.MOV.U32 R4, RZ, RZ, R6 ;  /* 0x000000ffff047224 */ /* 0x000fe200078e0006 */
[----:B------:R-:W-:Y:S01]  /*6720*/  MOV R29, R17 ;  /* 0x00000011001d7202 */ /* 0x000fe20000000f00 */
        /* <DEDUP_REMOVED lines=18> */
.L_x_517:
[----:B------:R-:W-:Y:S05]  /*6850*/  BSYNC.RECONVERGENT B1 ;  /* 0x0000000000017941 */ /* 0x000fea0003800200 */
.L_x_516:
        /* <DEDUP_REMOVED lines=23> */
.L_x_519:
[----:B------:R-:W-:Y:S05]  /*69d0*/  BSYNC.RECONVERGENT B1 ;  /* 0x0000000000017941 */ /* 0x000fea0003800200 */
.L_x_518:
        /* <DEDUP_REMOVED lines=23> */
.L_x_521:
[----:B------:R-:W-:Y:S05]  /*6b50*/  BSYNC.RECONVERGENT B1 ;  /* 0x0000000000017941 */ /* 0x000fea0003800200 */
.L_x_520:
        /* <DEDUP_REMOVED lines=21> */
.L_x_429:
[----:B------:R-:W-:Y:S05]  /*6cb0*/  BSYNC.RECONVERGENT B0 ;  /* 0x0000000000007941 */ /* 0x000fea0003800200 */
.L_x_396:
[----:B------:R-:W-:Y:S05]  /*6cc0*/  @P1 EXIT ;  /* 0x000000000000194d */ /* 0x000fea0003800000 */
[----:B-1234-:R-:W1:Y:S02]  /*6cd0*/  LDC.64 R2, c[0x0][0x388] ;  /* 0x0000e200ff027b82 */ /* 0x01ee640000000a00 */
[----:B-1----:R-:W-:Y:S04]  /*6ce0*/  STG.E.64 desc[UR6][R2.64], R4 ;  /* 0x0000000402007986 */ /* 0x002fe8000c101b06 */
[----:B------:R-:W-:Y:S01]  /*6cf0*/  STG.E.64 desc[UR6][R2.64+0x8], R6 ;  /* 0x0000080602007986 */ /* 0x000fe2000c101b06 */
[----:B------:R-:W-:Y:S05]  /*6d00*/  EXIT ;  /* 0x000000000000794d */ /* 0x000fea0003800000 */
.L_x_522:
        /* <DEDUP_REMOVED lines=15> */
.L_x_816:


//--------------------- .text._ZN6thrust24THRUST_300001_SM_1000_NS8cuda_cub4core6detail13_kernel_agentINS1_8__reduce10DrainAgentIiEEJN3cub18CUB_300001_SM_10009GridQueueIjEEiEEEvDpT0_ --------------------------
	.section	.text._ZN6thrust24THRUST_300001_SM_1000_NS8cuda_cub4core6detail13_kernel_agentINS1_8__reduce10DrainAgentIiEEJN3cub18CUB_300001_SM_10009GridQueueIjEEiEEEvDpT0_,"ax",@progbits
	.align	128
        .global         _ZN6thrust24THRUST_300001_SM_1000_NS8cuda_cub4core6detail13_kernel_agentINS1_8__reduce10DrainAgentIiEEJN3cub18CUB_300001_SM_10009GridQueueIjEEiEEEvDpT0_
        .type           _ZN6thrust24THRUST_300001_SM_1000_NS8cuda_cub4core6detail13_kernel_agentINS1_8__reduce10DrainAgentIiEEJN3cub18CUB_300001_SM_10009GridQueueIjEEiEEEvDpT0_,@function
        .size           _ZN6thrust24THRUST_300001_SM_1000_NS8cuda_cub4core6detail13_kernel_agentINS1_8__reduce10DrainAgentIiEEJN3cub18CUB_300001_SM_10009GridQueueIjEEiEEEvDpT0_,(.L_x_817 - _ZN6thrust24THRUST_300001_SM_1000_NS8cuda_cub4core6detail13_kernel_agentINS1_8__reduce10DrainAgentIiEEJN3cub18CUB_300001_SM_10009GridQueueIjEEiEEEvDpT0_)
        .other          _ZN6thrust24THRUST_300001_SM_1000_NS8cuda_cub4core6detail13_kernel_agentINS1_8__reduce10DrainAgentIiEEJN3cub18CUB_300001_SM_10009GridQueueIjEEiEEEvDpT0_,@"STO_CUDA_ENTRY STV_DEFAULT"
_ZN6thrust24THRUST_300001_SM_1000_NS8cuda_cub4core6detail13_kernel_agentINS1_8__reduce10DrainAgentIiEEJN3cub18CUB_300001_SM_10009GridQueueIjEEiEEEvDpT0_:
.text._ZN6thrust24THRUST_300001_SM_1000_NS8cuda_cub4core6detail13_kernel_agentINS1_8__reduce10DrainAgentIiEEJN3cub18CUB_300001_SM_10009GridQueueIjEEiEEEvDpT0_:
[----:B------:R-:W-:Y:S08]  /*0000*/  LDC R1, c[0x0][0x37c] ;  /* 0x0000df00ff017b82 */ /* 0x000ff00000000800 */
[----:B------:R-:W0:Y:S01]  /*0010*/  LDC.64 R2, c[0x0][0x380] ;  /* 0x0000e000ff027b82 */ /* 0x000e220000000a00 */
[----:B------:R-:W0:Y:S07]  /*0020*/  LDCU.64 UR4, c[0x0][0x358] ;  /* 0x00006b00ff0477ac */ /* 0x000e2e0008000a00 */
[----:B------:R-:W1:Y:S01]  /*0030*/  LDC R5, c[0x0][0x388] ;  /* 0x0000e200ff057b82 */ /* 0x000e620000000800 */
[----:B0-----:R-:W-:Y:S04]  /*0040*/  STG.E desc[UR4][R2.64+0x4], RZ ;  /* 0x000004ff02007986 */ /* 0x001fe8000c101904 */
[----:B-1----:R-:W-:Y:S01]  /*0050*/  STG.E desc[UR4][R2.64], R5 ;  /* 0x0000000502007986 */ /* 0x002fe2000c101904 */
[----:B------:R-:W-:Y:S05]  /*0060*/  EXIT ;  /* 0x000000000000794d */ /* 0x000fea0003800000 */
.L_x_523:
        /* <DEDUP_REMOVED lines=9> */
.L_x_817:


//--------------------- .text._ZN6thrust24THRUST_300001_SM_1000_NS8cuda_cub4core6detail13_kernel_agentINS1_8__reduce11ReduceAgentINS0_12zip_iteratorIN4cuda3std3__45tupleIJNS0_10device_ptrIdEENS0_17counting_iteratorIlNS0_11use_defaultESF_SF_EEEEEEEPNSB_IJdlEEESJ_iNS1_9__extrema9arg_max_fIdl10ComparatorEEEEJSI_SK_iN3cub18CUB_300001_SM_100013GridEvenShareIiEENSR_9GridQueueIjEESO_EEEvDpT0_ --------------------------
	.section	.text._ZN6thrust24THRUST_300001_SM_1000_NS8cuda_cub4core6detail13_kernel_agentINS1_8__reduce11ReduceAgentINS0_12zip_iteratorIN4cuda3std3__45tupleIJNS0_10device_ptrIdEENS0_17counting_iteratorIlNS0_11use_defaultESF_SF_EEEEEEEPNSB_IJdlEEESJ_iNS1_9__extrema9arg_max_fIdl10ComparatorEEEEJSI_SK_iN3cub18CUB_300001_SM_100013GridEvenShareIiEENSR_9GridQueueIjEESO_EEEvDpT0_,"ax",@progbits
	.align	128
        .global         _ZN6thrust24THRUST_300001_SM_1000_NS8cuda_cub4core6detail13_kernel_agentINS1_8__reduce11ReduceAgentINS0_12zip_iteratorIN4cuda3std3__45tupleIJNS0_10device_ptrIdEENS0_17counting_iteratorIlNS0_11use_defaultESF_SF_EEEEEEEPNSB_IJdlEEESJ_iNS1_9__extrema9arg_max_fIdl10ComparatorEEEEJSI_SK_iN3cub18CUB_300001_SM_100013GridEvenShareIiEENSR_9GridQueueIjEESO_EEEvDpT0_
        .type           _ZN6thrust24THRUST_300001_SM_1000_NS8cuda_cub4core6detail13_kernel_agentINS1_8__reduce11ReduceAgentINS0_12zip_iteratorIN4cuda3std3__45tupleIJNS0_10device_ptrIdEENS0_17counting_iteratorIlNS0_11use_defaultESF_SF_EEEEEEEPNSB_IJdlEEESJ_iNS1_9__extrema9arg_max_fIdl10ComparatorEEEEJSI_SK_iN3cub18CUB_300001_SM_100013GridEvenShareIiEENSR_9GridQueueIjEESO_EEEvDpT0_,@function
        .size           _ZN6thrust24THRUST_300001_SM_1000_NS8cuda_cub4core6detail13_kernel_agentINS1_8__reduce11ReduceAgentINS0_12zip_iteratorIN4cuda3std3__45tupleIJNS0_10device_ptrIdEENS0_17counting_iteratorIlNS0_11use_defaultESF_SF_EEEEEEEPNSB_IJdlEEESJ_iNS1_9__extrema9arg_max_fIdl10ComparatorEEEEJSI_SK_iN3cub18CUB_300001_SM_100013GridEvenShareIiEENSR_9GridQueueIjEESO_EEEvDpT0_,(.L_x_818 - _ZN6thrust24THRUST_300001_SM_1000_NS8cuda_cub4core6detail13_kernel_agentINS1_8__reduce11ReduceAgentINS0_12zip_iteratorIN4cuda3std3__45tupleIJNS0_10device_ptrIdEENS0_17counting_iteratorIlNS0_11use_defaultESF_SF_EEEEEEEPNSB_IJdlEEESJ_iNS1_9__extrema9arg_max_fIdl10ComparatorEEEEJSI_SK_iN3cub18CUB_300001_SM_100013GridEvenShareIiEENSR_9GridQueueIjEESO_EEEvDpT0_)
        .other          _ZN6thrust24THRUST_300001_SM_1000_NS8cuda_cub4core6detail13_kernel_agentINS1_8__reduce11ReduceAgentINS0_12zip_iteratorIN4cuda3std3__45tupleIJNS0_10device_ptrIdEENS0_17counting_iteratorIlNS0_11use_defaultESF_SF_EEEEEEEPNSB_IJdlEEESJ_iNS1_9__extrema9arg_max_fIdl10ComparatorEEEEJSI_SK_iN3cub18CUB_300001_SM_100013GridEvenShareIiEENSR_9GridQueueIjEESO_EEEvDpT0_,@"STO_CUDA_ENTRY STV_DEFAULT"
_ZN6thrust24THRUST_300001_SM_1000_NS8cuda_cub4core6detail13_kernel_agentINS1_8__reduce11ReduceAgentINS0_12zip_iteratorIN4cuda3std3__45tupleIJNS0_10device_ptrIdEENS0_17counting_iteratorIlNS0_11use_defaultESF_SF_EEEEEEEPNSB_IJdlEEESJ_iNS1_9__extrema9arg_max_fIdl10ComparatorEEEEJSI_SK_iN3cub18CUB_300001_SM_100013GridEvenShareIiEENSR_9GridQueueIjEESO_EEEvDpT0_:
.text._ZN6thrust24THRUST_300001_SM_1000_NS8cuda_cub4core6detail13_kernel_agentINS1_8__reduce11ReduceAgentINS0_12zip_iteratorIN4cuda3std3__45tupleIJNS0_10device_ptrIdEENS0_17counting_iteratorIlNS0_11use_defaultESF_SF_EEEEEEEPNSB_IJdlEEESJ_iNS1_9__extrema9arg_max_fIdl10ComparatorEEEEJSI_SK_iN3cub18CUB_300001_SM_100013GridEvenShareIiEENSR_9GridQueueIjEESO_EEEvDpT0_:
[----:B------:R-:W-:Y:S01]  /*0000*/  LDC R1, c[0x0][0x37c] ;  /* 0x0000df00ff017b82 */ /* 0x000fe20000000800 */
[----:B------:R-:W0:Y:S01]  /*0010*/  S2R R0, SR_CTAID.X ;  /* 0x0000000000007919 */ /* 0x000e220000002500 */
[----:B------:R-:W1:Y:S01]  /*0020*/  LDCU UR4, c[0x0][0x398] ;  /* 0x00007300ff0477ac */ /* 0x000e620008000800 */
[----:B------:R-:W-:Y:S01]  /*0030*/  BSSY.RECONVERGENT B0, `(.L_x_524) ;  /* 0x0000702000007945 */ /* 0x000fe20003800200 */
[----:B------:R-:W2:Y:S01]  /*0040*/  LDCU UR6, c[0x0][0x370] ;  /* 0x00006e00ff0677ac */ /* 0x000ea20008000800 */
[----:B------:R-:W3:Y:S01]  /*0050*/  LDCU.64 UR10, c[0x0][0x358] ;  /* 0x00006b00ff0a77ac */ /* 0x000ee20008000a00 */
[----:B-1----:R-:W-:Y:S01]  /*0060*/  IMAD.U32 R8, RZ, RZ, UR4 ;  /* 0x00000004ff087e24 */ /* 0x002fe2000f8e00ff */
[----:B--2---:R-:W-:Y:S01]  /*0070*/  UIMAD UR6, UR6, 0x500, URZ ;  /* 0x00000500060678a4 */ /* 0x004fe2000f8e02ff */
[----:B0-----:R-:W-:-:S04]  /*0080*/  IMAD R10, R0, 0x500, RZ ;  /* 0x00000500000a7824 */ /* 0x001fc800078e02ff */
[----:B------:R-:W-:-:S05]  /*0090*/  VIADD R3, R10, 0x500 ;  /* 0x000005000a037836 */ /* 0x000fca0000000000 */
[----:B------:R-:W-:-:S13]  /*00a0*/  ISETP.GT.AND P0, PT, R3, R8, PT ;  /* 0x000000080300720c */ /* 0x000fda0003f04270 */
[----:B---3--:R-:W-:Y:S05]  /*00b0*/  @!P0 BRA `(.L_x_525) ;  /* 0x00000040004c8947 */ /* 0x008fea0003800000 */
[----:B------:R-:W0:Y:S01]  /*00c0*/  S2R R5, SR_TID.X ;  /* 0x0000000000057919 */ /* 0x000e220000002100 */
[----:B------:R-:W-:Y:S01]  /*00d0*/  IMAD.IADD R4, R8, 0x1, -R10 ;  /* 0x0000000108047824 */ /* 0x000fe200078e0a0a */
[----:B------:R-:W1:Y:S01]  /*00e0*/  LDCU.64 UR6, c[0x0][0x388] ;  /* 0x00007100ff0677ac */ /* 0x000e620008000a00 */
[----:B------:R-:W-:Y:S01]  /*00f0*/  BSSY.RECONVERGENT B1, `(.L_x_526) ;  /* 0x000000f000017945 */ /* 0x000fe20003800200 */
[----:B------:R-:W-:Y:S02]  /*0100*/  CS2R R6, SRZ ;  /* 0x0000000000067805 */ /* 0x000fe4000001ff00 */
[----:B------:R-:W-:Y:S01]  /*0110*/  CS2R R2, SRZ ;  /* 0x0000000000027805 */ /* 0x000fe2000001ff00 */
[----:B------:R-:W2:Y:S01]  /*0120*/  LDCU.64 UR8, c[0x0][0x388] ;  /* 0x00007100ff0877ac */ /* 0x000ea20008000a00 */
[----:B0-----:R-:W-:Y:S01]  /*0130*/  ISETP.GE.AND P0, PT, R5, R4, PT ;  /* 0x000000040500720c */ /* 0x001fe20003f06270 */
[----:B------:R-:W-:-:S12]  /*0140*/  IMAD.MOV.U32 R9, RZ, RZ, R5 ;  /* 0x000000ffff097224 */ /* 0x000fd800078e0005 */
[----:B-12---:R-:W-:Y:S05]  /*0150*/  @P0 BRA `(.L_x_527) ;  /* 0x0000000000200947 */ /* 0x006fea0003800000 */
[----:B------:R-:W0:Y:S01]  /*0160*/  LDC.64 R2, c[0x0][0x380] ;  /* 0x0000e000ff027b82 */ /* 0x000e220000000a00 */
[----:B------:R-:W-:Y:S01]  /*0170*/  IMAD.IADD R11, R10, 0x1, R5 ;  /* 0x000000010a0b7824 */ /* 0x000fe200078e0205 */
[----:B------:R-:W1:Y:S03]  /*0180*/  LDCU.64 UR4, c[0x0][0x388] ;  /* 0x00007100ff0477ac */ /* 0x000e660008000a00 */
[----:B0-----:R-:W-:-:S06]  /*0190*/  IMAD.WIDE R2, R11, 0x8, R2 ;  /* 0x000000080b027825 */ /* 0x001fcc00078e0202 */
[----:B------:R-:W5:Y:S01]  /*01a0*/  LDG.E.64 R2, desc[UR10][R2.64] ;  /* 0x0000000a02027981 */ /* 0x000f62000c1e1b00 */
[----:B-1----:R-:W-:Y:S01]  /*01b0*/  IADD3 R7, P0, PT, R11, UR4, RZ ;  /* 0x000000040b077c10 */ /* 0x002fe2000ff1e0ff */
[----:B------:R-:W-:-:S03]  /*01c0*/  VIADD R9, R5, 0x100 ;  /* 0x0000010005097836 */ /* 0x000fc60000000000 */
[----:B------:R-:W-:-:S09]  /*01d0*/  LEA.HI.X.SX32 R6, R11, UR5, 0x1, P0 ;  /* 0x000000050b067c11 */ /* 0x000fd200080f0eff */
.L_x_527:
[----:B------:R-:W-:Y:S05]  /*01e0*/  BSYNC.RECONVERGENT B1 ;  /* 0x0000000000017941 */ /* 0x000fea0003800200 */
.L_x_526:
        /* <DEDUP_REMOVED lines=9> */
[----:B------:R-:W0:Y:S01]  /*0280*/  LDC.64 R12, c[0x0][0x380] ;  /* 0x0000e000ff0c7b82 */ /* 0x000e220000000a00 */
[----:B------:R-:W-:Y:S01]  /*0290*/  LEA.HI R8, R20, 0x1, RZ, 0x18 ;  /* 0x0000000114087811 */ /* 0x000fe200078fc0ff */
[----:B------:R-:W-:-:S03]  /*02a0*/  IMAD.IADD R11, R10, 0x1, R9 ;  /* 0x000000010a0b7824 */ /* 0x000fc600078e0209 */
[----:B------:R-:W-:-:S05]  /*02b0*/  LOP3.LUT R8, R8, 0x3, RZ, 0xc0, !PT ;  /* 0x0000000308087812 */ /* 0x000fca00078ec0ff */
[----:B------:R-:W-:-:S07]  /*02c0*/  IMAD.MOV R8, RZ, RZ, -R8 ;  /* 0x000000ffff087224 */ /* 0x000fce00078e0a08 */
.L_x_534:
[----:B0-----:R-:W-:-:S06]  /*02d0*/  IMAD.WIDE R16, R11, 0x8, R12 ;  /* 0x000000080b107825 */ /* 0x001fcc00078e020c */
[----:B------:R-:W2:Y:S01]  /*02e0*/  LDG.E.64 R16, desc[UR10][R16.64] ;  /* 0x0000000a10107981 */ /* 0x000ea2000c1e1b00 */
[----:B------:R-:W-:Y:S01]  /*02f0*/  IMAD.MOV.U32 R14, RZ, RZ, -0x654350b8 ;  /* 0x9abcaf48ff0e7424 */ /* 0x000fe200078e00ff */
[C---:B------:R-:W-:Y:S01]  /*0300*/  IADD3 R24, P1, PT, R11.reuse, UR6, RZ ;  /* 0x000000060b187c10 */ /* 0x040fe2000ff3e0ff */
[----:B------:R-:W-:Y:S01]  /*0310*/  IMAD.MOV.U32 R15, RZ, RZ, 0x3e7ad7f2 ;  /* 0x3e7ad7f2ff0f7424 */ /* 0x000fe200078e00ff */
[----:B------:R-:W-:Y:S01]  /*0320*/  BSSY.RECONVERGENT B3, `(.L_x_532) ;  /* 0x000001e000037945 */ /* 0x000fe20003800200 */
[----:B------:R-:W-:Y:S01]  /*0330*/  VIADD R8, R8, 0x1 ;  /* 0x0000000108087836 */ /* 0x000fe20000000000 */
[----:B------:R-:W-:Y:S01]  /*0340*/  LEA.HI.X.SX32 R23, R11, UR7, 0x1, P1 ;  /* 0x000000070b177c11 */ /* 0x000fe200088f0eff */
        /* <DEDUP_REMOVED lines=9> */
[----:B------:R-:W-:Y:S02]  /*03e0*/  IMAD.MOV.U32 R2, RZ, RZ, R16 ;  /* 0x000000ffff027224 */ /* 0x000fe400078e0010 */
[----:B------:R-:W-:-:S11]  /*03f0*/  IMAD.MOV.U32 R3, RZ, RZ, R17 ;  /* 0x000000ffff037224 */ /* 0x000fd600078e0011 */
        /* <DEDUP_REMOVED lines=16> */
.L_x_533:
[----:B------:R-:W-:Y:S05]  /*0500*/  BSYNC.RECONVERGENT B3 ;  /* 0x0000000000037941 */ /* 0x000fea0003800200 */
.L_x_532:
[----:B------:R-:W-:Y:S02]  /*0510*/  VIADD R9, R9, 0x100 ;  /* 0x0000010009097836 */ /* 0x000fe40000000000 */
[----:B------:R-:W-:Y:S01]  /*0520*/  VIADD R11, R11, 0x100 ;  /* 0x000001000b0b7836 */ /* 0x000fe20000000000 */
[----:B------:R-:W-:Y:S06]  /*0530*/  @P2 BRA `(.L_x_534) ;  /* 0xfffffffc00642947 */ /* 0x000fec000383ffff */
.L_x_531:
[----:B------:R-:W-:Y:S05]  /*0540*/  BSYNC.RECONVERGENT B2 ;  /* 0x0000000000027941 */ /* 0x000fea0003800200 */
.L_x_530:
[----:B------:R-:W-:-:S13]  /*0550*/  ISETP.GE.U32.AND P0, PT, R20, 0x300, PT ;  /* 0x000003001400780c */ /* 0x000fda0003f06070 */
[----:B------:R-:W-:Y:S05]  /*0560*/  @!P0 BRA `(.L_x_529) ;  /* 0x0000000400f48947 */ /* 0x000fea0003800000 */
[----:B------:R-:W0:Y:S01]  /*0570*/  LDC.64 R12, c[0x0][0x380] ;  /* 0x0000e000ff0c7b82 */ /* 0x000e220000000a00 */
[----:B------:R-:W-:-:S04]  /*0580*/  IMAD.IADD R25, R10, 0x1, R9 ;  /* 0x000000010a197824 */ /* 0x000fc800078e0209 */
[C---:B------:R-:W-:Y:S02]  /*0590*/  VIADD R29, R25.reuse, 0x100 ;  /* 0x00000100191d7836 */ /* 0x040fe40000000000 */
[C---:B------:R-:W-:Y:S02]  /*05a0*/  VIADD R28, R25.reuse, 0x200 ;  /* 0x00000200191c7836 */ /* 0x040fe40000000000 */
[----:B------:R-:W-:Y:S01]  /*05b0*/  VIADD R24, R25, 0x300 ;  /* 0x0000030019187836 */ /* 0x000fe20000000000 */
[----:B0-----:R-:W-:-:S05]  /*05c0*/  IADD3 R10, P0, PT, R12, 0x1000, RZ ;  /* 0x000010000c0a7810 */ /* 0x001fca0007f1e0ff */
[----:B------:R-:W-:-:S08]  /*05d0*/  IMAD.X R11, RZ, RZ, R13, P0 ;  /* 0x000000ffff0b7224 */ /* 0x000fd000000e060d */
.L_x_543:
[----:B------:R-:W-:-:S05]  /*05e0*/  IMAD.WIDE R26, R25, 0x8, R10 ;  /* 0x00000008191a7825 */ /* 0x000fca00078e020a */
[----:B------:R-:W2:Y:S04]  /*05f0*/  LDG.E.64 R22, desc[UR10][R26.64+-0x1000] ;  /* 0xfff0000a1a167981 */ /* 0x000ea8000c1e1b00 */
[----:B------:R-:W3:Y:S04]  /*0600*/  LDG.E.64 R18, desc[UR10][R26.64+-0x800] ;  /* 0xfff8000a1a127981 */ /* 0x000ee8000c1e1b00 */
[----:B-----5:R0:W5:Y:S04]  /*0610*/  LDG.E.64 R14, desc[UR10][R26.64] ;  /* 0x0000000a1a0e7981 */ /* 0x020168000c1e1b00 */
[----:B------:R0:W5:Y:S01]  /*0620*/  LDG.E.64 R12, desc[UR10][R26.64+0x800] ;  /* 0x0008000a1a0c7981 */ /* 0x000162000c1e1b00 */
[----:B------:R-:W-:Y:S01]  /*0630*/  IMAD.MOV.U32 R16, RZ, RZ, -0x654350b8 ;  /* 0x9abcaf48ff107424 */ /* 0x000fe200078e00ff */
[C---:B------:R-:W-:Y:S01]  /*0640*/  IADD3 R32, P1, PT, R25.reuse, UR8, RZ ;  /* 0x0000000819207c10 */ /* 0x040fe2000ff3e0ff */
[----:B------:R-:W-:Y:S01]  /*0650*/  IMAD.MOV.U32 R17, RZ, RZ, 0x3e7ad7f2 ;  /* 0x3e7ad7f2ff117424 */ /* 0x000fe200078e00ff */
[----:B------:R-:W-:Y:S02]  /*0660*/  BSSY.RECONVERGENT B2, `(.L_x_535) ;  /* 0x0000019000027945 */ /* 0x000fe40003800200 */
[----:B------:R-:W-:Y:S01]  /*0670*/  LEA.HI.X.SX32 R31, R25, UR9, 0x1, P1 ;  /* 0x00000009191f7c11 */ /* 0x000fe200088f0eff */
[----:B------:R-:W-:-:S04]  /*0680*/  IMAD.MOV.U32 R8, RZ, RZ, R32 ;  /* 0x000000ffff087224 */ /* 0x000fc800078e0020 */
[----:B------:R-:W-:Y:S01]  /*0690*/  IMAD.MOV.U32 R30, RZ, RZ, R31 ;  /* 0x000000ffff1e7224 */ /* 0x000fe200078e001f */
[----:B--2---:R-:W-:Y:S01]  /*06a0*/  DSETP.LT.AND P2, PT, |R2|, |R22|, PT ;  /* 0x400000160200722a */ /* 0x004fe20003f41200 */
[----:B------:R-:W-:Y:S01]  /*06b0*/  IMAD.MOV.U32 R20, RZ, RZ, R22 ;  /* 0x000000ffff147224 */ /* 0x000fe200078e0016 */
[--C-:B------:R-:W-:Y:S01]  /*06c0*/  DSETP.GE.AND P0, PT, |R22|, R16.reuse, PT ;  /* 0x000000101600722a */ /* 0x100fe20003f06200 */
[----:B------:R-:W-:Y:S01]  /*06d0*/  IMAD.MOV.U32 R21, RZ, RZ, R23 ;  /* 0x000000ffff157224 */ /* 0x000fe200078e0017 */
[----:B---3--:R-:W-:-:S12]  /*06e0*/  DSETP.GE.AND P3, PT, |R18|, R16, PT ;  /* 0x000000101200722a */ /* 0x008fd80003f66200 */
        /* <DEDUP_REMOVED lines=16> */
.L_x_536:
[----:B------:R-:W-:Y:S05]  /*07f0*/  BSYNC.RECONVERGENT B2 ;  /* 0x0000000000027941 */ /* 0x000fea0003800200 */
.L_x_535:
[----:B------:R-:W-:Y:S01]  /*0800*/  DSETP.LT.AND P1, PT, |R20|, |R18|, PT ;  /* 0x400000121400722a */ /* 0x000fe20003f21200 */
[C---:B------:R-:W-:Y:S01]  /*0810*/  IADD3 R23, P0, PT, R29.reuse, UR8, RZ ;  /* 0x000000081d177c10 */ /* 0x040fe2000ff1e0ff */
[----:B------:R-:W-:Y:S01]  /*0820*/  BSSY.RECONVERGENT B2, `(.L_x_537) ;  /* 0x0000017000027945 */ /* 0x000fe20003800200 */
[----:B-----5:R-:W-:Y:S01]  /*0830*/  DSETP.GE.AND P2, PT, |R14|, R16, PT ;  /* 0x000000100e00722a */ /* 0x020fe20003f46200 */
[----:B------:R-:W-:Y:S01]  /*0840*/  IMAD.MOV.U32 R2, RZ, RZ, R18 ;  /* 0x000000ffff027224 */ /* 0x000fe200078e0012 */
[----:B------:R-:W-:Y:S01]  /*0850*/  LEA.HI.X.SX32 R27, R29, UR9, 0x1, P0 ;  /* 0x000000091d1b7c11 */ /* 0x000fe200080f0eff */
[----:B------:R-:W-:Y:S02]  /*0860*/  IMAD.MOV.U32 R6, RZ, RZ, R23 ;  /* 0x000000ffff067224 */ /* 0x000fe400078e0017 */
[----:B------:R-:W-:Y:S02]  /*0870*/  IMAD.MOV.U32 R3, RZ, RZ, R19 ;  /* 0x000000ffff037224 */ /* 0x000fe400078e0013 */
[----:B------:R-:W-:-:S04]  /*0880*/  IMAD.MOV.U32 R7, RZ, RZ, R27 ;  /* 0x000000ffff077224 */ /* 0x000fc800078e001b */
        /* <DEDUP_REMOVED lines=16> */
.L_x_538:
[----:B------:R-:W-:Y:S05]  /*0990*/  BSYNC.RECONVERGENT B2 ;  /* 0x0000000000027941 */ /* 0x000fea0003800200 */
.L_x_537:
[----:B------:R-:W-:Y:S01]  /*09a0*/  DSETP.LT.AND P1, PT, |R2|, |R14|, PT ;  /* 0x4000000e0200722a */ /* 0x000fe20003f21200 */
[----:B------:R-:W-:Y:S01]  /*09b0*/  IADD3 R21, P0, PT, R28, UR8, RZ ;  /* 0x000000081c157c10 */ /* 0x000fe2000ff1e0ff */
[----:B------:R-:W-:Y:S01]  /*09c0*/  BSSY.RECONVERGENT B2, `(.L_x_539) ;  /* 0x0000018000027945 */ /* 0x000fe20003800200 */
[----:B------:R-:W-:Y:S01]  /*09d0*/  DSETP.GE.AND P3, PT, |R12|, R16, PT ;  /* 0x000000100c00722a */ /* 0x000fe20003f66200 */
[----:B------:R-:W-:Y:S01]  /*09e0*/  IADD3 R23, P4, PT, R24, UR8, RZ ;  /* 0x0000000818177c10 */ /* 0x000fe2000ff9e0ff */
[----:B------:R-:W-:Y:S01]  /*09f0*/  IMAD.MOV.U32 R18, RZ, RZ, R14 ;  /* 0x000000ffff127224 */ /* 0x000fe200078e000e */
[----:B------:R-:W-:Y:S01]  /*0a00*/  LEA.HI.X.SX32 R22, R28, UR9, 0x1, P0 ;  /* 0x000000091c167c11 */ /* 0x000fe200080f0eff */
[----:B------:R-:W-:Y:S02]  /*0a10*/  IMAD.MOV.U32 R8, RZ, RZ, R21 ;  /* 0x000000ffff087224 */ /* 0x000fe400078e0015 */
[----:B------:R-:W-:Y:S02]  /*0a20*/  IMAD.MOV.U32 R19, RZ, RZ, R15 ;  /* 0x000000ffff137224 */ /* 0x000fe400078e000f */
[----:B------:R-:W-:-:S03]  /*0a30*/  IMAD.MOV.U32 R20, RZ, RZ, R22 ;  /* 0x000000ffff147224 */ /* 0x000fc600078e0016 */
        /* <DEDUP_REMOVED lines=16> */
.L_x_540:
[----:B------:R-:W-:Y:S05]  /*0b40*/  BSYNC.RECONVERGENT B2 ;  /* 0x0000000000027941 */ /* 0x000fea0003800200 */
.L_x_539:
[----:B------:R-:W-:Y:S01]  /*0b50*/  DSETP.LT.AND P0, PT, |R18|, |R12|, PT ;  /* 0x4000000c1200722a */ /* 0x000fe20003f01200 */
[----:B------:R-:W-:Y:S01]  /*0b60*/  LEA.HI.X.SX32 R15, R24, UR9, 0x1, P4 ;  /* 0x00000009180f7c11 */ /* 0x000fe2000a0f0eff */
        /* <DEDUP_REMOVED lines=21> */
.L_x_542:
[----:B------:R-:W-:Y:S05]  /*0cc0*/  BSYNC.RECONVERGENT B2 ;  /* 0x0000000000027941 */ /* 0x000fea0003800200 */
.L_x_541:
[----:B------:R-:W-:Y:S02]  /*0cd0*/  VIADD R9, R9, 0x400 ;  /* 0x0000040009097836 */ /* 0x000fe40000000000 */
[----:B------:R-:W-:Y:S02]  /*0ce0*/  VIADD R29, R29, 0x400 ;  /* 0x000004001d1d7836 */ /* 0x000fe40000000000 */
[----:B------:R-:W-:Y:S01]  /*0cf0*/  VIADD R28, R28, 0x400 ;  /* 0x000004001c1c7836 */ /* 0x000fe20000000000 */
[----:B------:R-:W-:Y:S01]  /*0d00*/  ISETP.GE.AND P0, PT, R9, R4, PT ;  /* 0x000000040900720c */ /* 0x000fe20003f06270 */
[----:B------:R-:W-:Y:S02]  /*0d10*/  VIADD R24, R24, 0x400 ;  /* 0x0000040018187836 */ /* 0x000fe40000000000 */
[----:B------:R-:W-:-:S10]  /*0d20*/  VIADD R25, R25, 0x400 ;  /* 0x0000040019197836 */ /* 0x000fd40000000000 */
[----:B------:R-:W-:Y:S05]  /*0d30*/  @!P0 BRA `(.L_x_543) ;  /* 0xfffffff800288947 */ /* 0x000fea000383ffff */
.L_x_529:
[----:B------:R-:W-:Y:S05]  /*0d40*/  BSYNC.RECONVERGENT B1 ;  /* 0x0000000000017941 */ /* 0x000fea0003800200 */
.L_x_528:
        /* <DEDUP_REMOVED lines=16> */
[----:B------:R-:W-:Y:S01]  /*0e50*/  IMAD.MOV.U32 R13, RZ, RZ, 0x3e7ad7f2 ;  /* 0x3e7ad7f2ff0d7424 */ /* 0x000fe200078e00ff */
[----:B------:R-:W-:Y:S01]  /*0e60*/  MOV R15, R17 ;  /* 0x00000011000f7202 */ /* 0x000fe20000000f00 */
        /* <DEDUP_REMOVED lines=20> */
.L_x_546:
[----:B------:R-:W-:Y:S05]  /*0fb0*/  BSYNC.RECONVERGENT B1 ;  /* 0x0000000000017941 */ /* 0x000fea0003800200 */
.L_x_545:
        /* <DEDUP_REMOVED lines=35> */
.L_x_548:
[----:B------:R-:W-:Y:S05]  /*11f0*/  BSYNC.RECONVERGENT B1 ;  /* 0x0000000000017941 */ /* 0x000fea0003800200 */
.L_x_547:
[----:B------:R-:W-:Y:S01]  /*1200*/  ISETP.GT.AND P0, PT, R4, 0x1b, PT ;  /* 0x0000001b0400780c */ /* 0x000fe20003f04270 */
[----:B0-----:R0:W0:Y:S01]  /*1210*/  SHFL.DOWN PT, R8, R2, 0x4, 0x1f ;  /* 0x08801f0002087f89 */ /* 0x00102200000e0000 */
[----:B------:R-:W-:Y:S01]  /*1220*/  BSSY.RECONVERGENT B1, `(.L_x_549) ;  /* 0x0000021000017945 */ /* 0x000fe20003800200 */
[----:B------:R-:W-:Y:S02]  /*1230*/  IMAD.MOV.U32 R14, RZ, RZ, R12 ;  /* 0x000000ffff0e7224 */ /* 0x000fe400078e000c */
[----:B------:R0:W0:Y:S01]  /*1240*/  SHFL.DOWN PT, R9, R3, 0x4, 0x1f ;  /* 0x08801f0003097f89 */ /* 0x00002200000e0000 */
[----:B------:R-:W-:Y:S02]  /*1250*/  IMAD.MOV.U32 R15, RZ, RZ, R13 ;  /* 0x000000ffff0f7224 */ /* 0x000fe400078e000d */
[----:B-1----:R-:W-:Y:S01]  /*1260*/  IMAD.MOV.U32 R6, RZ, RZ, R2 ;  /* 0x000000ffff067224 */ /* 0x002fe200078e0002 */
[----:B---3--:R1:W3:Y:S01]  /*1270*/  SHFL.DOWN PT, R17, R12, 0x4, 0x1f ;  /* 0x08801f000c117f89 */ /* 0x0082e200000e0000 */
[----:B--2---:R-:W-:-:S03]  /*1280*/  IMAD.MOV.U32 R7, RZ, RZ, R3 ;  /* 0x000000ffff077224 */ /* 0x004fc600078e0003 */
[----:B----4-:R1:W2:Y:S01]  /*1290*/  SHFL.DOWN PT, R16, R13, 0x4, 0x1f ;  /* 0x08801f000d107f89 */ /* 0x0102a200000e0000 */
[----:B------:R-:W-:Y:S05]  /*12a0*/  @P0 BRA `(.L_x_550) ;  /* 0x0000000000600947 */ /* 0x000fea0003800000 */
[----:B------:R-:W-:Y:S01]  /*12b0*/  IMAD.MOV.U32 R10, RZ, RZ, -0x654350b8 ;  /* 0x9abcaf48ff0a7424 */ /* 0x000fe200078e00ff */
[----:B0-----:R-:W-:Y:S01]  /*12c0*/  DSETP.LT.AND P1, PT, |R2|, |R8|, PT ;  /* 0x400000080200722a */ /* 0x001fe20003f21200 */
[----:B------:R-:W-:Y:S02]  /*12d0*/  IMAD.MOV.U32 R11, RZ, RZ, 0x3e7ad7f2 ;  /* 0x3e7ad7f2ff0b7424 */ /* 0x000fe400078e00ff */
[----:B---3--:R-:W-:Y:S02]  /*12e0*/  IMAD.MOV.U32 R14, RZ, RZ, R17 ;  /* 0x000000ffff0e7224 */ /* 0x008fe400078e0011 */
        /* <DEDUP_REMOVED lines=20> */
.L_x_550:
[----:B------:R-:W-:Y:S05]  /*1430*/  BSYNC.RECONVERGENT B1 ;  /* 0x0000000000017941 */ /* 0x000fea0003800200 */
.L_x_549:
[----:B------:R-:W-:Y:S01]  /*1440*/  ISETP.GT.AND P0, PT, R4, 0x17, PT ;  /* 0x000000170400780c */ /* 0x000fe20003f04270 */
[----:B0-----:R0:W4:Y:S01]  /*1450*/  SHFL.DOWN PT, R8, R6, 0x8, 0x1f ;  /* 0x09001f0006087f89 */ /* 0x00112200000e0000 */
[----:B------:R-:W-:Y:S01]  /*1460*/  BSSY.RECONVERGENT B1, `(.L_x_551) ;  /* 0x0000021000017945 */ /* 0x000fe20003800200 */
[----:B-1----:R-:W-:Y:S01]  /*1470*/  IMAD.MOV.U32 R12, RZ, RZ, R14 ;  /* 0x000000ffff0c7224 */ /* 0x002fe200078e000e */
[----:B------:R-:W-:Y:S01]  /*1480*/  MOV R3, R7 ;  /* 0x0000000700037202 */ /* 0x000fe20000000f00 */
[----:B------:R0:W1:Y:S01]  /*1490*/  SHFL.DOWN PT, R9, R7, 0x8, 0x1f ;  /* 0x09001f0007097f89 */ /* 0x00006200000e0000 */
[----:B------:R-:W-:Y:S02]  /*14a0*/  IMAD.MOV.U32 R13, RZ, RZ, R15 ;  /* 0x000000ffff0d7224 */ /* 0x000fe400078e000f */
[----:B------:R-:W-:Y:S01]  /*14b0*/  IMAD.MOV.U32 R2, RZ, RZ, R6 ;  /* 0x000000ffff027224 */ /* 0x000fe200078e0006 */
[----:B---3--:R0:W3:Y:S04]  /*14c0*/  SHFL.DOWN PT, R17, R14, 0x8, 0x1f ;  /* 0x09001f000e117f89 */ /* 0x0080e800000e0000 */
[----:B--2---:R0:W2:Y:S01]  /*14d0*/  SHFL.DOWN PT, R16, R15, 0x8, 0x1f ;  /* 0x09001f000f107f89 */ /* 0x0040a200000e0000 */
[----:B------:R-:W-:Y:S05]  /*14e0*/  @P0 BRA `(.L_x_552) ;  /* 0x0000000000600947 */ /* 0x000fea0003800000 */
[----:B------:R-:W-:Y:S01]  /*14f0*/  IMAD.MOV.U32 R10, RZ, RZ, -0x654350b8 ;  /* 0x9abcaf48ff0a7424 */ /* 0x000fe200078e00ff */
[----:B-1--4-:R-:W-:Y:S01]  /*1500*/  DSETP.LT.AND P1, PT, |R6|, |R8|, PT ;  /* 0x400000080600722a */ /* 0x012fe20003f21200 */
        /* <DEDUP_REMOVED lines=22> */
.L_x_552:
[----:B------:R-:W-:Y:S05]  /*1670*/  BSYNC.RECONVERGENT B1 ;  /* 0x0000000000017941 */ /* 0x000fea0003800200 */
.L_x_551:
[----:B------:R-:W-:Y:S01]  /*1680*/  ISETP.GT.AND P0, PT, R4, 0xf, PT ;  /* 0x0000000f0400780c */ /* 0x000fe20003f04270 */
[----:B0-----:R0:W0:Y:S01]  /*1690*/  SHFL.DOWN PT, R6, R2, 0x10, 0x1f ;  /* 0x0a001f0002067f89 */ /* 0x00102200000e0000 */
[----:B------:R-:W-:Y:S01]  /*16a0*/  BSSY.RECONVERGENT B1, `(.L_x_553) ;  /* 0x0000021000017945 */ /* 0x000fe20003800200 */
[----:B------:R-:W-:Y:S02]  /*16b0*/  IMAD.MOV.U32 R20, RZ, RZ, R12 ;  /* 0x000000ffff147224 */ /* 0x000fe400078e000c */
[----:B------:R0:W0:Y:S01]  /*16c0*/  SHFL.DOWN PT, R7, R3, 0x10, 0x1f ;  /* 0x0a001f0003077f89 */ /* 0x00002200000e0000 */
[----:B------:R-:W-:Y:S02]  /*16d0*/  IMAD.MOV.U32 R21, RZ, RZ, R13 ;  /* 0x000000ffff157224 */ /* 0x000fe400078e000d */
[----:B------:R-:W-:Y:S01]  /*16e0*/  IMAD.MOV.U32 R18, RZ, RZ, R2 ;  /* 0x000000ffff127224 */ /* 0x000fe200078e0002 */
[----:B------:R0:W0:Y:S01]  /*16f0*/  SHFL.DOWN PT, R11, R12, 0x10, 0x1f ;  /* 0x0a001f000c0b7f89 */ /* 0x00002200000e0000 */
[----:B------:R-:W-:-:S03]  /*1700*/  IMAD.MOV.U32 R19, RZ, RZ, R3 ;  /* 0x000000ffff137224 */ /* 0x000fc600078e0003 */
[----:B------:R0:W0:Y:S01]  /*1710*/  SHFL.DOWN PT, R10, R13, 0x10, 0x1f ;  /* 0x0a001f000d0a7f89 */ /* 0x00002200000e0000 */
[----:B------:R-:W-:Y:S05]  /*1720*/  @P0 BRA `(.L_x_554) ;  /* 0x0000000000600947 */ /* 0x000fea0003800000 */
[----:B----4-:R-:W-:Y:S01]  /*1730*/  IMAD.MOV.U32 R8, RZ, RZ, -0x654350b8 ;  /* 0x9abcaf48ff087424 */ /* 0x010fe200078e00ff */
[----:B0-----:R-:W-:Y:S01]  /*1740*/  DSETP.LT.AND P1, PT, |R2|, |R6|, PT ;  /* 0x400000060200722a */ /* 0x001fe20003f21200 */
[----:B-1----:R-:W-:Y:S01]  /*1750*/  IMAD.MOV.U32 R9, RZ, RZ, 0x3e7ad7f2 ;  /* 0x3e7ad7f2ff097424 */ /* 0x002fe200078e00ff */
        /* <DEDUP_REMOVED lines=21> */
.L_x_554:
[----:B------:R-:W-:Y:S05]  /*18b0*/  BSYNC.RECONVERGENT B1 ;  /* 0x0000000000017941 */ /* 0x000fea0003800200 */
.L_x_553:
[----:B------:R-:W-:Y:S01]  /*18c0*/  ISETP.NE.AND P0, PT, R4, RZ, PT ;  /* 0x000000ff0400720c */ /* 0x000fe20003f05270 */
[----:B------:R-:W-:-:S12]  /*18d0*/  BSSY.RECONVERGENT B1, `(.L_x_555) ;  /* 0x000000a000017945 */ /* 0x000fd80003800200 */
[----:B------:R-:W-:Y:S05]  /*18e0*/  @P0 BRA `(.L_x_556) ;  /* 0x0000000000200947 */ /* 0x000fea0003800000 */
[----:B------:R-:W5:Y:S01]  /*18f0*/  S2R R4, SR_CgaCtaId ;  /* 0x0000000000047919 */ /* 0x000f620000008800 */
[----:B0-----:R-:W-:Y:S02]  /*1900*/  MOV R3, 0x400 ;  /* 0x0000040000037802 */ /* 0x001fe40000000f00 */
[----:B------:R-:W-:-:S04]  /*1910*/  SHF.R.U32.HI R2, RZ, 0x1, R5 ;  /* 0x00000001ff027819 */ /* 0x000fc80000011605 */
[----:B------:R-:W-:Y:S02]  /*1920*/  LOP3.LUT R2, R2, 0x1f0, RZ, 0xc0, !PT ;  /* 0x000001f002027812 */ /* 0x000fe400078ec0ff */
[----:B-----5:R-:W-:-:S05]  /*1930*/  LEA R3, R4, R3, 0x18 ;  /* 0x0000000304037211 */ /* 0x020fca00078ec0ff */
[----:B------:R-:W-:-:S05]  /*1940*/  IMAD.IADD R3, R2, 0x1, R3 ;  /* 0x0000000102037824 */ /* 0x000fca00078e0203 */
[----:B------:R0:W-:Y:S04]  /*1950*/  STS.64 [R3+0x10], R20 ;  /* 0x0000101403007388 */ /* 0x0001e80000000a00 */
[----:B------:R0:W-:Y:S02]  /*1960*/  STS.64 [R3+0x8], R18 ;  /* 0x0000081203007388 */ /* 0x0001e40000000a00 */
.L_x_556:
[----:B------:R-:W-:Y:S05]  /*1970*/  BSYNC.RECONVERGENT B1 ;  /* 0x0000000000017941 */ /* 0x000fea0003800200 */
.L_x_555:
[----:B------:R-:W-:Y:S01]  /*1980*/  BAR.SYNC.DEFER_BLOCKING 0x0 ;  /* 0x0000000000007b1d */ /* 0x000fe20000010000 */
[----:B------:R-:W-:-:S13]  /*1990*/  ISETP.NE.AND P1, PT, R5, RZ, PT ;  /* 0x000000ff0500720c */ /* 0x000fda0003f25270 */
[----:B------:R-:W-:Y:S05]  /*19a0*/  @P1 BRA `(.L_x_557) ;  /* 0x0000005400a81947 */ /* 0x000fea0003800000 */
[----:B0-----:R-:W0:Y:S01]  /*19b0*/  S2R R3, SR_CgaCtaId ;  /* 0x0000000000037919 */ /* 0x001e220000008800 */
[----:B------:R-:W-:Y:S01]  /*19c0*/  MOV R28, 0x400 ;  /* 0x00000400001c7802 */ /* 0x000fe20000000f00 */
[----:B------:R-:W-:Y:S01]  /*19d0*/  IMAD.MOV.U32 R2, RZ, RZ, -0x654350b8 ;  /* 0x9abcaf48ff027424 */ /* 0x000fe200078e00ff */
[----:B------:R-:W-:Y:S02]  /*19e0*/  BSSY.RECONVERGENT B1, `(.L_x_558) ;  /* 0x000001f000017945 */ /* 0x000fe40003800200 */
[----:B0-----:R-:W-:Y:S01]  /*19f0*/  LEA R28, R3, R28, 0x18 ;  /* 0x0000001c031c7211 */ /* 0x001fe200078ec0ff */
[----:B------:R-:W-:-:S04]  /*1a00*/  IMAD.MOV.U32 R3, RZ, RZ, 0x3e7ad7f2 ;  /* 0x3e7ad7f2ff037424 */ /* 0x000fc800078e00ff */
[----:B------:R-:W0:Y:S04]  /*1a10*/  LDS.64 R26, [R28+0x18] ;  /* 0x000018001c1a7984 */ /* 0x000e280000000a00 */
[----:B------:R-:W5:Y:S04]  /*1a20*/  LDS.128 R12, [R28+0x20] ;  /* 0x000020001c0c7984 */ /* 0x000f680000000c00 */
[----:B--23--:R2:W3:Y:S04]  /*1a30*/  LDS.64 R16, [R28+0x80] ;  /* 0x000080001c107984 */ /* 0x00c4e80000000a00 */
[----:B------:R2:W2:Y:S04]  /*1a40*/  LDS.128 R4, [R28+0x30] ;  /* 0x000030001c047984 */ /* 0x0004a80000000c00 */
[----:B-1--4-:R1:W4:Y:S01]  /*1a50*/  LDS.128 R8, [R28+0x40] ;  /* 0x000040001c087984 */ /* 0x0123220000000c00 */
[----:B0-----:R-:W-:Y:S01]  /*1a60*/  DSETP.LT.AND P2, PT, |R18|, |R26|, PT ;  /* 0x4000001a1200722a */ /* 0x001fe20003f41200 */
[----:B------:R-:W-:Y:S01]  /*1a70*/  IMAD.MOV.U32 R22, RZ, RZ, R26 ;  /* 0x000000ffff167224 */ /* 0x000fe200078e001a */
[--C-:B------:R-:W-:Y:S01]  /*1a80*/  DSETP.GE.AND P0, PT, |R26|, R2.reuse, PT ;  /* 0x000000021a00722a */ /* 0x100fe20003f06200 */
[----:B------:R-:W-:Y:S01]  /*1a90*/  IMAD.MOV.U32 R23, RZ, RZ, R27 ;  /* 0x000000ffff177224 */ /* 0x000fe200078e001b */
[----:B-----5:R-:W-:Y:S01]  /*1aa0*/  DSETP.GE.AND P3, PT, |R14|, R2, PT ;  /* 0x000000020e00722a */ /* 0x020fe20003f66200 */
[----:B------:R-:W-:-:S02]  /*1ab0*/  IMAD.MOV.U32 R24, RZ, RZ, R12 ;  /* 0x000000ffff187224 */ /* 0x000fc400078e000c */
[----:B------:R-:W-:-:S09]  /*1ac0*/  IMAD.MOV.U32 R25, RZ, RZ, R13 ;  /* 0x000000ffff197224 */ /* 0x000fd200078e000d */
[----:B-1234-:R-:W-:Y:S05]  /*1ad0*/  @P0 BRA P2, `(.L_x_559) ;  /* 0x00000000003c0947 */ /* 0x01efea0001000000 */
        /* <DEDUP_REMOVED lines=15> */
.L_x_559:
[----:B------:R-:W-:Y:S05]  /*1bd0*/  BSYNC.RECONVERGENT B1 ;  /* 0x0000000000017941 */ /* 0x000fea0003800200 */
.L_x_558:
[----:B------:R-:W-:Y:S01]  /*1be0*/  DSETP.LT.AND P0, PT, |R22|, |R14|, PT ;  /* 0x4000000e1600722a */ /* 0x000fe20003f01200 */
[----:B------:R-:W-:Y:S01]  /*1bf0*/  BSSY.RECONVERGENT B1, `(.L_x_560) ;  /* 0x0000015000017945 */ /* 0x000fe20003800200 */
[----:B------:R-:W-:Y:S01]  /*1c00*/  IMAD.MOV.U32 R18, RZ, RZ, R14 ;  /* 0x000000ffff127224 */ /* 0x000fe200078e000e */
[----:B------:R-:W-:Y:S01]  /*1c10*/  MOV R31, R4 ;  /* 0x00000004001f7202 */ /* 0x000fe20000000f00 */
[----:B------:R-:W-:Y:S02]  /*1c20*/  IMAD.MOV.U32 R19, RZ, RZ, R15 ;  /* 0x000000ffff137224 */ /* 0x000fe400078e000f */
[----:B------:R-:W-:-:S08]  /*1c30*/  IMAD.MOV.U32 R29, RZ, RZ, R5 ;  /* 0x000000ffff1d7224 */ /* 0x000fd000078e0005 */
        /* <DEDUP_REMOVED lines=16> */
.L_x_561:
[----:B------:R-:W-:Y:S05]  /*1d40*/  BSYNC.RECONVERGENT B1 ;  /* 0x0000000000017941 */ /* 0x000fea0003800200 */
.L_x_560:
[----:B------:R0:W1:Y:S01]  /*1d50*/  LDS.128 R20, [R28+0x50] ;  /* 0x000050001c147984 */ /* 0x0000620000000c00 */
[----:B------:R-:W-:Y:S01]  /*1d60*/  DSETP.GE.AND P0, PT, |R6|, R2, PT ;  /* 0x000000020600722a */ /* 0x000fe20003f06200 */
[----:B------:R-:W-:Y:S01]  /*1d70*/  BSSY.RECONVERGENT B1, `(.L_x_562) ;  /* 0x0000019000017945 */ /* 0x000fe20003800200 */
[----:B------:R-:W-:Y:S01]  /*1d80*/  DSETP.LT.AND P2, PT, |R18|, |R6|, PT ;  /* 0x400000061200722a */ /* 0x000fe20003f41200 */
[----:B------:R0:W2:Y:S01]  /*1d90*/  LDS.128 R24, [R28+0x60] ;  /* 0x000060001c187984 */ /* 0x0000a20000000c00 */
[----:B------:R-:W-:Y:S01]  /*1da0*/  DSETP.GE.AND P4, PT, |R10|, R2, PT ;  /* 0x000000020a00722a */ /* 0x000fe20003f86200 */
[----:B------:R-:W-:Y:S02]  /*1db0*/  IMAD.MOV.U32 R4, RZ, RZ, R6 ;  /* 0x000000ffff047224 */ /* 0x000fe400078e0006 */
[----:B------:R0:W3:Y:S01]  /*1dc0*/  LDS.128 R12, [R28+0x70] ;  /* 0x000070001c0c7984 */ /* 0x0000e20000000c00 */
[----:B------:R-:W-:Y:S02]  /*1dd0*/  IMAD.MOV.U32 R5, RZ, RZ, R7 ;  /* 0x000000ffff057224 */ /* 0x000fe400078e0007 */
[----:B------:R-:W-:-:S02]  /*1de0*/  IMAD.MOV.U32 R33, RZ, RZ, R8 ;  /* 0x000000ffff217224 */ /* 0x000fc400078e0008 */
[----:B------:R-:W-:-:S04]  /*1df0*/  IMAD.MOV.U32 R35, RZ, RZ, R9 ;  /* 0x000000ffff237224 */ /* 0x000fc800078e0009 */
        /* <DEDUP_REMOVED lines=16> */
.L_x_563:
[----:B------:R-:W-:Y:S05]  /*1f00*/  BSYNC.RECONVERGENT B1 ;  /* 0x0000000000017941 */ /* 0x000fea0003800200 */
.L_x_562:
        /* <DEDUP_REMOVED lines=23> */
.L_x_565:
[----:B------:R-:W-:Y:S05]  /*2080*/  BSYNC.RECONVERGENT B1 ;  /* 0x0000000000017941 */ /* 0x000fea0003800200 */
.L_x_564:
        /* <DEDUP_REMOVED lines=23> */
.L_x_567:
[----:B------:R-:W-:Y:S05]  /*2200*/  BSYNC.RECONVERGENT B1 ;  /* 0x0000000000017941 */ /* 0x000fea0003800200 */
.L_x_566:
        /* <DEDUP_REMOVED lines=23> */
.L_x_569:
[----:B------:R-:W-:Y:S05]  /*2380*/  BSYNC.RECONVERGENT B1 ;  /* 0x0000000000017941 */ /* 0x000fea0003800200 */
.L_x_568:
[----:B------:R-:W-:Y:S01]  /*2390*/  DSETP.LT.AND P0, PT, |R6|, |R14|, PT ;  /* 0x4000000e0600722a */ /* 0x000fe20003f01200 */
[----:B------:R-:W-:Y:S01]  /*23a0*/  MOV R18, R14 ;  /* 0x0000000e00127202 */ /* 0x000fe20000000f00 */
[----:B------:R-:W-:Y:S02]  /*23b0*/  IMAD.MOV.U32 R19, RZ, RZ, R15 ;  /* 0x000000ffff137224 */ /* 0x000fe400078e000f */
[----:B------:R-:W-:Y:S02]  /*23c0*/  IMAD.MOV.U32 R20, RZ, RZ, R16 ;  /* 0x000000ffff147224 */ /* 0x000fe400078e0010 */
        /* <DEDUP_REMOVED lines=18> */
.L_x_544:
        /* <DEDUP_REMOVED lines=20> */
[----:B------:R-:W-:Y:S01]  /*2630*/  IMAD.MOV.U32 R15, RZ, RZ, 0x3e7ad7f2 ;  /* 0x3e7ad7f2ff0f7424 */ /* 0x000fe200078e00ff */
[----:B------:R-:W-:Y:S01]  /*2640*/  MOV R11, R13 ;  /* 0x0000000d000b7202 */ /* 0x000fe20000000f00 */
[----:B----4-:R-:W-:Y:S02]  /*2650*/  IMAD.MOV.U32 R18, RZ, RZ, R16 ;  /* 0x000000ffff127224 */ /* 0x010fe400078e0010 */
        /* <DEDUP_REMOVED lines=19> */
.L_x_571:
[----:B------:R-:W-:Y:S05]  /*2790*/  BSYNC.RECONVERGENT B1 ;  /* 0x0000000000017941 */ /* 0x000fea0003800200 */
.L_x_570:
[----:B------:R-:W-:Y:S01]  /*27a0*/  VIADD R2, R8, 0x2 ;  /* 0x0000000208027836 */ /* 0x000fe20000000000 */
[----:B------:R1:W1:Y:S01]  /*27b0*/  SHFL.DOWN PT, R6, R10, 0x2, R9 ;  /* 0x084000000a067989 */ /* 0x00026200000e0009 */
[----:B------:R-:W-:Y:S01]  /*27c0*/  BSSY.RECONVERGENT B1, `(.L_x_572) ;  /* 0x0000022000017945 */ /* 0x000fe20003800200 */
[----:B------:R-:W-:Y:S02]  /*27d0*/  IMAD.MOV.U32 R14, RZ, RZ, R18 ;  /* 0x000000ffff0e7224 */ /* 0x000fe400078e0012 */
[----:B------:R-:W-:Y:S01]  /*27e0*/  ISETP.GT.AND P0, PT, R2, R9, PT ;  /* 0x000000090200720c */ /* 0x000fe20003f04270 */
[----:B------:R1:W1:Y:S01]  /*27f0*/  SHFL.DOWN PT, R7, R11, 0x2, R9 ;  /* 0x084000000b077989 */ /* 0x00026200000e0009 */
[----:B----4-:R-:W-:Y:S02]  /*2800*/  IMAD.MOV.U32 R16, RZ, RZ, R20 ;  /* 0x000000ffff107224 */ /* 0x010fe400078e0014 */
[----:B------:R-:W-:Y:S01]  /*2810*/  IMAD.MOV.U32 R2, RZ, RZ, R10 ;  /* 0x000000ffff027224 */ /* 0x000fe200078e000a */
[----:B------:R4:W1:Y:S01]  /*2820*/  SHFL.DOWN PT, R15, R18, 0x2, R9 ;  /* 0x08400000120f7989 */ /* 0x00086200000e0009 */
[----:B------:R-:W-:-:S03]  /*2830*/  IMAD.MOV.U32 R3, RZ, RZ, R11 ;  /* 0x000000ffff037224 */ /* 0x000fc600078e000b */
[----:B0-----:R4:W0:Y:S04]  /*2840*/  SHFL.DOWN PT, R17, R20, 0x2, R9 ;  /* 0x0840000014117989 */ /* 0x00182800000e0009 */
[----:B------:R-:W-:Y:S05]  /*2850*/  @P0 BRA `(.L_x_573) ;  /* 0x0000000000600947 */ /* 0x000fea0003800000 */
[----:B--2---:R-:W-:Y:S01]  /*2860*/  IMAD.MOV.U32 R12, RZ, RZ, -0x654350b8 ;  /* 0x9abcaf48ff0c7424 */ /* 0x004fe200078e00ff */
[----:B-1----:R-:W-:Y:S01]  /*2870*/  DSETP.LT.AND P1, PT, |R10|, |R6|, PT ;  /* 0x400000060a00722a */ /* 0x002fe20003f21200 */
[----:B---3--:R-:W-:Y:S02]  /*2880*/  IMAD.MOV.U32 R13, RZ, RZ, 0x3e7ad7f2 ;  /* 0x3e7ad7f2ff0d7424 */ /* 0x008fe400078e00ff */
[----:B------:R-:W-:Y:S02]  /*2890*/  IMAD.MOV.U32 R14, RZ, RZ, R15 ;  /* 0x000000ffff0e7224 */ /* 0x000fe400078e000f */
        /* <DEDUP_REMOVED lines=20> */
.L_x_573:
[----:B------:R-:W-:Y:S05]  /*29e0*/  BSYNC.RECONVERGENT B1 ;  /* 0x0000000000017941 */ /* 0x000fea0003800200 */
.L_x_572:
[----:B-1----:R-:W-:Y:S01]  /*29f0*/  VIADD R6, R8, 0x4 ;  /* 0x0000000408067836 */ /* 0x002fe20000000000 */
[----:B------:R1:W1:Y:S01]  /*2a00*/  SHFL.DOWN PT, R10, R2, 0x4, R9 ;  /* 0x08800000020a7989 */ /* 0x00026200000e0009 */
[----:B------:R-:W-:Y:S01]  /*2a10*/  BSSY.RECONVERGENT B1, `(.L_x_574) ;  /* 0x0000022000017945 */ /* 0x000fe20003800200 */
[----:B----4-:R-:W-:Y:S02]  /*2a20*/  IMAD.MOV.U32 R18, RZ, RZ, R14 ;  /* 0x000000ffff127224 */ /* 0x010fe400078e000e */
[----:B------:R-:W-:Y:S01]  /*2a30*/  ISETP.GT.AND P0, PT, R6, R9, PT ;  /* 0x000000090600720c */ /* 0x000fe20003f04270 */
[----:B------:R4:W1:Y:S01]  /*2a40*/  SHFL.DOWN PT, R11, R3, 0x4, R9 ;  /* 0x08800000030b7989 */ /* 0x00086200000e0009 */
[----:B------:R-:W-:Y:S02]  /*2a50*/  IMAD.MOV.U32 R20, RZ, RZ, R16 ;  /* 0x000000ffff147224 */ /* 0x000fe400078e0010 */
        /* <DEDUP_REMOVED lines=29> */
.L_x_575:
[----:B------:R-:W-:Y:S05]  /*2c30*/  BSYNC.RECONVERGENT B1 ;  /* 0x0000000000017941 */ /* 0x000fea0003800200 */
.L_x_574:
[----:B-1----:R-:W-:Y:S01]  /*2c40*/  VIADD R2, R8, 0x8 ;  /* 0x0000000808027836 */ /* 0x002fe20000000000 */
[----:B------:R1:W1:Y:S01]  /*2c50*/  SHFL.DOWN PT, R10, R6, 0x8, R9 ;  /* 0x09000000060a7989 */ /* 0x00026200000e0009 */
[----:B------:R-:W-:Y:S01]  /*2c60*/  BSSY.RECONVERGENT B1, `(.L_x_576) ;  /* 0x0000022000017945 */ /* 0x000fe20003800200 */
[----:B----4-:R-:W-:Y:S02]  /*2c70*/  IMAD.MOV.U32 R14, RZ, RZ, R18 ;  /* 0x000000ffff0e7224 */ /* 0x010fe400078e0012 */
[----:B------:R-:W-:Y:S01]  /*2c80*/  ISETP.GT.AND P0, PT, R2, R9, PT ;  /* 0x000000090200720c */ /* 0x000fe20003f04270 */
[----:B------:R4:W1:Y:S01]  /*2c90*/  SHFL.DOWN PT, R11, R7, 0x8, R9 ;  /* 0x09000000070b7989 */ /* 0x00086200000e0009 */
[----:B------:R-:W-:Y:S01]  /*2ca0*/  IMAD.MOV.U32 R16, RZ, RZ, R20 ;  /* 0x000000ffff107224 */ /* 0x000fe200078e0014 */
[----:B------:R-:W-:Y:S01]  /*2cb0*/  MOV R2, R6 ;  /* 0x0000000600027202 */ /* 0x000fe20000000f00 */
[----:B------:R-:W-:Y:S01]  /*2cc0*/  IMAD.MOV.U32 R3, RZ, RZ, R7 ;  /* 0x000000ffff037224 */ /* 0x000fe200078e0007 */
[----:B------:R4:W1:Y:S04]  /*2cd0*/  SHFL.DOWN PT, R15, R18, 0x8, R9 ;  /* 0x09000000120f7989 */ /* 0x00086800000e0009 */
        /* <DEDUP_REMOVED lines=26> */
.L_x_577:
[----:B------:R-:W-:Y:S05]  /*2e80*/  BSYNC.RECONVERGENT B1 ;  /* 0x0000000000017941 */ /* 0x000fea0003800200 */
.L_x_576:
[----:B-1----:R-:W-:Y:S01]  /*2e90*/  VIADD R10, R8, 0x10 ;  /* 0x00000010080a7836 */ /* 0x002fe20000000000 */
[----:B------:R1:W0:Y:S01]  /*2ea0*/  SHFL.DOWN PT, R6, R2, 0x10, R9 ;  /* 0x0a00000002067989 */ /* 0x00022200000e0009 */
[----:B------:R-:W-:Y:S01]  /*2eb0*/  BSSY.RECONVERGENT B1, `(.L_x_578) ;  /* 0x0000022000017945 */ /* 0x000fe20003800200 */
[----:B----4-:R-:W-:Y:S02]  /*2ec0*/  IMAD.MOV.U32 R20, RZ, RZ, R14 ;  /* 0x000000ffff147224 */ /* 0x010fe400078e000e */
[----:B------:R-:W-:Y:S01]  /*2ed0*/  ISETP.GT.AND P0, PT, R10, R9, PT ;  /* 0x000000090a00720c */ /* 0x000fe20003f04270 */
[----:B------:R1:W4:Y:S01]  /*2ee0*/  SHFL.DOWN PT, R7, R3, 0x10, R9 ;  /* 0x0a00000003077989 */ /* 0x00032200000e0009 */
[----:B------:R-:W-:Y:S02]  /*2ef0*/  IMAD.MOV.U32 R21, RZ, RZ, R16 ;  /* 0x000000ffff157224 */ /* 0x000fe400078e0010 */
[----:B------:R-:W-:Y:S01]  /*2f00*/  IMAD.MOV.U32 R18, RZ, RZ, R2 ;  /* 0x000000ffff127224 */ /* 0x000fe200078e0002 */
[----:B---3--:R1:W3:Y:S01]  /*2f10*/  SHFL.DOWN PT, R13, R14, 0x10, R9 ;  /* 0x0a0000000e0d7989 */ /* 0x0082e200000e0009 */
[----:B------:R-:W-:-:S03]  /*2f20*/  IMAD.MOV.U32 R19, RZ, RZ, R3 ;  /* 0x000000ffff137224 */ /* 0x000fc600078e0003 */
[----:B------:R1:W0:Y:S04]  /*2f30*/  SHFL.DOWN PT, R15, R16, 0x10, R9 ;  /* 0x0a000000100f7989 */ /* 0x00022800000e0009 */
[----:B------:R-:W-:Y:S05]  /*2f40*/  @P0 BRA `(.L_x_579) ;  /* 0x0000000000600947 */ /* 0x000fea0003800000 */
[----:B------:R-:W-:Y:S01]  /*2f50*/  IMAD.MOV.U32 R10, RZ, RZ, -0x654350b8 ;  /* 0x9abcaf48ff0a7424 */ /* 0x000fe200078e00ff */
[----:B0---4-:R-:W-:Y:S01]  /*2f60*/  DSETP.LT.AND P1, PT, |R2|, |R6|, PT ;  /* 0x400000060200722a */ /* 0x011fe20003f21200 */
[----:B------:R-:W-:Y:S01]  /*2f70*/  IMAD.MOV.U32 R11, RZ, RZ, 0x3e7ad7f2 ;  /* 0x3e7ad7f2ff0b7424 */ /* 0x000fe200078e00ff */
[----:B---3--:R-:W-:Y:S01]  /*2f80*/  MOV R20, R13 ;  /* 0x0000000d00147202 */ /* 0x008fe20000000f00 */
        /* <DEDUP_REMOVED lines=20> */
.L_x_579:
[----:B------:R-:W-:Y:S05]  /*30d0*/  BSYNC.RECONVERGENT B1 ;  /* 0x0000000000017941 */ /* 0x000fea0003800200 */
.L_x_578:
[----:B------:R-:W-:Y:S01]  /*30e0*/  ISETP.NE.AND P0, PT, R8, RZ, PT ;  /* 0x000000ff0800720c */ /* 0x000fe20003f05270 */
[----:B------:R-:W-:-:S12]  /*30f0*/  BSSY.RECONVERGENT B1, `(.L_x_580) ;  /* 0x000000a000017945 */ /* 0x000fd80003800200 */
[----:B------:R-:W-:Y:S05]  /*3100*/  @P0 BRA `(.L_x_581) ;  /* 0x0000000000200947 */ /* 0x000fea0003800000 */
[----:B0-----:R-:W0:Y:S01]  /*3110*/  S2R R6, SR_CgaCtaId ;  /* 0x0000000000067919 */ /* 0x001e220000008800 */
[----:B-1----:R-:W-:Y:S02]  /*3120*/  MOV R3, 0x400 ;  /* 0x0000040000037802 */ /* 0x002fe40000000f00 */
[----:B------:R-:W-:-:S04]  /*3130*/  SHF.R.U32.HI R2, RZ, 0x1, R5 ;  /* 0x00000001ff027819 */ /* 0x000fc80000011605 */
[----:B------:R-:W-:Y:S02]  /*3140*/  LOP3.LUT R2, R2, 0x1f0, RZ, 0xc0, !PT ;  /* 0x000001f002027812 */ /* 0x000fe400078ec0ff */
[----:B0-----:R-:W-:-:S05]  /*3150*/  LEA R3, R6, R3, 0x18 ;  /* 0x0000000306037211 */ /* 0x001fca00078ec0ff */
[----:B------:R-:W-:-:S05]  /*3160*/  IMAD.IADD R3, R2, 0x1, R3 ;  /* 0x0000000102037824 */ /* 0x000fca00078e0203 */
[----:B------:R0:W-:Y:S04]  /*3170*/  STS.64 [R3+0x10], R20 ;  /* 0x0000101403007388 */ /* 0x0001e80000000a00 */
[----:B------:R0:W-:Y:S02]  /*3180*/  STS.64 [R3+0x8], R18 ;  /* 0x0000081203007388 */ /* 0x0001e40000000a00 */
.L_x_581:
[----:B------:R-:W-:Y:S05]  /*3190*/  BSYNC.RECONVERGENT B1 ;  /* 0x0000000000017941 */ /* 0x000fea0003800200 */
.L_x_580:
[----:B------:R-:W-:Y:S01]  /*31a0*/  BAR.SYNC.DEFER_BLOCKING 0x0 ;  /* 0x0000000000007b1d */ /* 0x000fe20000010000 */
[----:B------:R-:W-:-:S13]  /*31b0*/  ISETP.NE.AND P1, PT, R5, RZ, PT ;  /* 0x000000ff0500720c */ /* 0x000fda0003f25270 */
[----:B------:R-:W-:Y:S05]  /*31c0*/  @P1 BRA `(.L_x_557) ;  /* 0x0000003c00a01947 */ /* 0x000fea0003800000 */
[----:B------:R-:W-:Y:S01]  /*31d0*/  ISETP.GE.AND P0, PT, R4, 0x21, PT ;  /* 0x000000210400780c */ /* 0x000fe20003f06270 */
[----:B------:R-:W-:Y:S02]  /*31e0*/  IMAD.MOV.U32 R5, RZ, RZ, R20 ;  /* 0x000000ffff057224 */ /* 0x000fe400078e0014 */
[----:B-1----:R-:W-:Y:S02]  /*31f0*/  IMAD.MOV.U32 R14, RZ, RZ, R21 ;  /* 0x000000ffff0e7224 */ /* 0x002fe400078e0015 */
[----:B------:R-:W-:Y:S02]  /*3200*/  IMAD.MOV.U32 R2, RZ, RZ, R18 ;  /* 0x000000ffff027224 */ /* 0x000fe400078e0012 */
[----:B0-----:R-:W-:-:S06]  /*3210*/  IMAD.MOV.U32 R3, RZ, RZ, R19 ;  /* 0x000000ffff037224 */ /* 0x001fcc00078e0013 */
[----:B------:R-:W-:Y:S05]  /*3220*/  @!P0 BRA `(.L_x_582) ;  /* 0x00000000007c8947 */ /* 0x000fea0003800000 */
[----:B------:R-:W0:Y:S01]  /*3230*/  S2UR UR5, SR_CgaCtaId ;  /* 0x00000000000579c3 */ /* 0x000e220000008800 */
[----:B------:R-:W-:Y:S01]  /*3240*/  UMOV UR4, 0x400 ;  /* 0x0000040000047882 */ /* 0x000fe20000000000 */
[----:B------:R-:W-:Y:S01]  /*3250*/  IMAD.MOV.U32 R8, RZ, RZ, -0x654350b8 ;  /* 0x9abcaf48ff087424 */ /* 0x000fe200078e00ff */
[----:B------:R-:W-:Y:S01]  /*3260*/  BSSY.RECONVERGENT B1, `(.L_x_582) ;  /* 0x000001b000017945 */ /* 0x000fe20003800200 */
[----:B------:R-:W-:Y:S01]  /*3270*/  IMAD.MOV.U32 R9, RZ, RZ, 0x3e7ad7f2 ;  /* 0x3e7ad7f2ff097424 */ /* 0x000fe200078e00ff */
[----:B0-----:R-:W-:-:S09]  /*3280*/  ULEA UR4, UR5, UR4, 0x18 ;  /* 0x0000000405047291 */ /* 0x001fd2000f8ec0ff */
[----:B----4-:R-:W0:Y:S04]  /*3290*/  LDS.64 R6, [UR4+0x18] ;  /* 0x00001804ff067984 */ /* 0x010e280008000a00 */
        /* <DEDUP_REMOVED lines=23> */
.L_x_583:
[----:B------:R-:W-:Y:S05]  /*3410*/  BSYNC.RECONVERGENT B1 ;  /* 0x0000000000017941 */ /* 0x000fea0003800200 */
.L_x_582:
[----:B------:R-:W-:Y:S01]  /*3420*/  ISETP.GE.AND P0, PT, R4, 0x41, PT ;  /* 0x000000410400780c */ /* 0x000fe20003f06270 */
[----:B---3--:R-:W-:Y:S02]  /*3430*/  IMAD.MOV.U32 R13, RZ, RZ, R5 ;  /* 0x000000ffff0d7224 */ /* 0x008fe400078e0005 */
[----:B--2---:R-:W-:Y:S02]  /*3440*/  IMAD.MOV.U32 R12, RZ, RZ, R14 ;  /* 0x000000ffff0c7224 */ /* 0x004fe400078e000e */
[----:B------:R-:W-:Y:S02]  /*3450*/  IMAD.MOV.U32 R6, RZ, RZ, R2 ;  /* 0x000000ffff067224 */ /* 0x000fe400078e0002 */
[----:B----4-:R-:W-:-:S06]  /*3460*/  IMAD.MOV.U32 R7, RZ, RZ, R3 ;  /* 0x000000ffff077224 */ /* 0x010fcc00078e0003 */
[----:B------:R-:W-:Y:S05]  /*3470*/  @!P0 BRA `(.L_x_584) ;  /* 0x00000000007c8947 */ /* 0x000fea0003800000 */
        /* <DEDUP_REMOVED lines=30> */
.L_x_585:
[----:B------:R-:W-:Y:S05]  /*3660*/  BSYNC.RECONVERGENT B1 ;  /* 0x0000000000017941 */ /* 0x000fea0003800200 */
.L_x_584:
[----:B------:R-:W-:Y:S01]  /*3670*/  ISETP.GE.AND P0, PT, R4, 0x61, PT ;  /* 0x000000610400780c */ /* 0x000fe20003f06270 */
[----:B------:R-:W-:Y:S01]  /*3680*/  IMAD.MOV.U32 R5, RZ, RZ, R13 ;  /* 0x000000ffff057224 */ /* 0x000fe200078e000d */
[----:B------:R-:W-:Y:S01]  /*3690*/  MOV R14, R12 ;  /* 0x0000000c000e7202 */ /* 0x000fe20000000f00 */
[----:B------:R-:W-:Y:S02]  /*36a0*/  IMAD.MOV.U32 R2, RZ, RZ, R6 ;  /* 0x000000ffff027224 */ /* 0x000fe400078e0006 */
[----:B------:R-:W-:-:S08]  /*36b0*/  IMAD.MOV.U32 R3, RZ, RZ, R7 ;  /* 0x000000ffff037224 */ /* 0x000fd000078e0007 */
        /* <DEDUP_REMOVED lines=31> */
.L_x_587:
[----:B------:R-:W-:Y:S05]  /*38b0*/  BSYNC.RECONVERGENT B1 ;  /* 0x0000000000017941 */ /* 0x000fea0003800200 */
.L_x_586:
[----:B------:R-:W-:Y:S01]  /*38c0*/  ISETP.GE.AND P0, PT, R4, 0x81, PT ;  /* 0x000000810400780c */ /* 0x000fe20003f06270 */
[----:B------:R-:W-:Y:S02]  /*38d0*/  IMAD.MOV.U32 R13, RZ, RZ, R5 ;  /* 0x000000ffff0d7224 */ /* 0x000fe400078e0005 */
[----:B------:R-:W-:Y:S02]  /*38e0*/  IMAD.MOV.U32 R12, RZ, RZ, R14 ;  /* 0x000000ffff0c7224 */ /* 0x000fe400078e000e */
[----:B------:R-:W-:Y:S02]  /*38f0*/  IMAD.MOV.U32 R6, RZ, RZ, R2 ;  /* 0x000000ffff067224 */ /* 0x000fe400078e0002 */
[----:B------:R-:W-:-:S06]  /*3900*/  IMAD.MOV.U32 R7, RZ, RZ, R3 ;  /* 0x000000ffff077224 */ /* 0x000fcc00078e0003 */
        /* <DEDUP_REMOVED lines=10> */
[----:B------:R-:W-:Y:S01]  /*39b0*/  MOV R6, R8 ;  /* 0x0000000800067202 */ /* 0x000fe20000000f00 */
        /* <DEDUP_REMOVED lines=20> */
.L_x_589:
[----:B------:R-:W-:Y:S05]  /*3b00*/  BSYNC.RECONVERGENT B1 ;  /* 0x0000000000017941 */ /* 0x000fea0003800200 */
.L_x_588:
        /* <DEDUP_REMOVED lines=36> */
.L_x_591:
[----:B------:R-:W-:Y:S05]  /*3d50*/  BSYNC.RECONVERGENT B1 ;  /* 0x0000000000017941 */ /* 0x000fea0003800200 */
.L_x_590:
        /* <DEDUP_REMOVED lines=36> */
.L_x_593:
[----:B------:R-:W-:Y:S05]  /*3fa0*/  BSYNC.RECONVERGENT B1 ;  /* 0x0000000000017941 */ /* 0x000fea0003800200 */
.L_x_592:
        /* <DEDUP_REMOVED lines=36> */
.L_x_525:
[----:B------:R-:W0:Y:S01]  /*41f0*/  S2R R4, SR_TID.X ;  /* 0x0000000000047919 */ /* 0x000e220000002100 */
[----:B------:R-:W1:Y:S01]  /*4200*/  LDCU.128 UR12, c[0x0][0x380] ;  /* 0x00007000ff0c77ac */ /* 0x000e620008000c00 */
[----:B------:R-:W-:Y:S02]  /*4210*/  SHF.R.S32.HI R5, RZ, 0x1f, R10 ;  /* 0x0000001fff057819 */ /* 0x000fe4000001140a */
[----:B0-----:R-:W-:-:S04]  /*4220*/  IADD3 R2, P0, PT, R10, R4, RZ ;  /* 0x000000040a027210 */ /* 0x001fc80007f1e0ff */
[----:B-1----:R-:W-:Y:S01]  /*4230*/  LEA R6, P1, R2, UR12, 0x3 ;  /* 0x0000000c02067c11 */ /* 0x002fe2000f8218ff */
[----:B------:R-:W-:-:S05]  /*4240*/  IMAD.X R3, RZ, RZ, R5, P0 ;  /* 0x000000ffff037224 */ /* 0x000fca00000e0605 */
[----:B------:R-:W-:-:S05]  /*4250*/  LEA.HI.X R7, R2, UR13, R3, 0x3, P1 ;  /* 0x0000000d02077c11 */ /* 0x000fca00088f1c03 */
[----:B------:R-:W2:Y:S04]  /*4260*/  LDG.E.64 R14, desc[UR10][R6.64+0x800] ;  /* 0x0008000a060e7981 */ /* 0x000ea8000c1e1b00 */
[----:B------:R-:W3:Y:S04]  /*4270*/  LDG.E.64 R12, desc[UR10][R6.64] ;  /* 0x0000000a060c7981 */ /* 0x000ee8000c1e1b00 */
[----:B------:R-:W4:Y:S04]  /*4280*/  LDG.E.64 R16, desc[UR10][R6.64+0x1000] ;  /* 0x0010000a06107981 */ /* 0x000f28000c1e1b00 */
[----:B------:R-:W5:Y:S04]  /*4290*/  LDG.E.64 R18, desc[UR10][R6.64+0x1800] ;  /* 0x0018000a06127981 */ /* 0x000f68000c1e1b00 */
[----:B------:R0:W5:Y:S01]  /*42a0*/  LDG.E.64 R2, desc[UR10][R6.64+0x2000] ;  /* 0x0020000a06027981 */ /* 0x000162000c1e1b00 */
[----:B------:R-:W-:Y:S01]  /*42b0*/  UMOV UR12, 0x9abcaf48 ;  /* 0x9abcaf48000c7882 */ /* 0x000fe20000000000 */
[----:B------:R-:W-:Y:S01]  /*42c0*/  UMOV UR13, 0x3e7ad7f2 ;  /* 0x3e7ad7f2000d7882 */ /* 0x000fe20000000000 */
[----:B------:R-:W-:Y:S01]  /*42d0*/  IADD3 R9, P3, PT, R10, UR14, RZ ;  /* 0x0000000e0a097c10 */ /* 0x000fe2000ff7e0ff */
[----:B------:R-:W-:Y:S01]  /*42e0*/  BSSY.RECONVERGENT B1, `(.L_x_594) ;  /* 0x0000023000017945 */ /* 0x000fe20003800200 */
[----:B0-----:R-:W-:-:S04]  /*42f0*/  LOP3.LUT R7, R4, 0x400, RZ, 0xfc, !PT ;  /* 0x0000040004077812 */ /* 0x001fc800078efcff */
[----:B------:R-:W-:Y:S01]  /*4300*/  IADD3 R6, P5, PT, R7, R9, RZ ;  /* 0x0000000907067210 */ /* 0x000fe20007fbe0ff */
[----:B--2---:R-:W-:-:S06]  /*4310*/  DSETP.GE.AND P0, PT, |R14|, UR12, PT ;  /* 0x0000000c0e007e2a */ /* 0x004fcc000bf06200 */
[----:B---3--:R-:W-:Y:S02]  /*4320*/  DSETP.GEU.OR P0, PT, |R12|, |R14|, !P0 ;  /* 0x4000000e0c00722a */ /* 0x008fe4000470e600 */
[----:B----4-:R-:W-:-:S04]  /*4330*/  DSETP.GE.AND P1, PT, |R16|, UR12, PT ;  /* 0x0000000c10007e2a */ /* 0x010fc8000bf26200 */
[----:B------:R-:W-:Y:S01]  /*4340*/  FSEL R12, R12, R14, P0 ;  /* 0x0000000e0c0c7208 */ /* 0x000fe20000000000 */
[----:B-----5:R-:W-:Y:S01]  /*4350*/  DSETP.GE.AND P2, PT, |R18|, UR12, PT ;  /* 0x0000000c12007e2a */ /* 0x020fe2000bf46200 */
[----:B------:R-:W-:Y:S01]  /*4360*/  FSEL R13, R13, R15, P0 ;  /* 0x0000000f0d0d7208 */ /* 0x000fe20000000000 */
[----:B------:R-:W-:-:S05]  /*4370*/  DSETP.GE.AND P4, PT, |R2|, UR12, PT ;  /* 0x0000000c02007e2a */ /* 0x000fca000bf86200 */
[----:B------:R-:W-:-:S06]  /*4380*/  DSETP.GEU.OR P1, PT, |R12|, |R16|, !P1 ;  /* 0x400000100c00722a */ /* 0x000fcc0004f2e600 */
[----:B------:R-:W-:Y:S02]  /*4390*/  FSEL R12, R12, R16, P1 ;  /* 0x000000100c0c7208 */ /* 0x000fe40000800000 */
[----:B------:R-:W-:-:S06]  /*43a0*/  FSEL R13, R13, R17, P1 ;  /* 0x000000110d0d7208 */ /* 0x000fcc0000800000 */
[----:B------:R-:W-:-:S06]  /*43b0*/  DSETP.GEU.OR P2, PT, |R12|, |R18|, !P2 ;  /* 0x400000120c00722a */ /* 0x000fcc000574e600 */
[----:B------:R-:W-:Y:S01]  /*43c0*/  FSEL R10, R12, R18, P2 ;  /* 0x000000120c0a7208 */ /* 0x000fe20001000000 */
[C---:B------:R-:W-:Y:S01]  /*43d0*/  VIADD R12, R4.reuse, 0x200 ;  /* 0x00000200040c7836 */ /* 0x040fe20000000000 */
[----:B------:R-:W-:Y:S02]  /*43e0*/  FSEL R11, R13, R19, P2 ;  /* 0x000000130d0b7208 */ /* 0x000fe40001000000 */
[----:B------:R-:W-:Y:S01]  /*43f0*/  IADD3.X R13, PT, PT, R5, UR15, RZ, P3, !PT ;  /* 0x0000000f050d7c10 */ /* 0x000fe20009ffe4ff */
[----:B------:R-:W-:Y:S01]  /*4400*/  VIADD R5, R4, 0x100 ;  /* 0x0000010004057836 */ /* 0x000fe20000000000 */
[----:B------:R-:W-:Y:S02]  /*4410*/  ISETP.LE.AND P3, PT, R8, UR6, PT ;  /* 0x0000000608007c0c */ /* 0x000fe4000bf63270 */
[----:B------:R-:W-:Y:S02]  /*4420*/  DSETP.LT.AND P6, PT, |R10|, |R2|, PT ;  /* 0x400000020a00722a */ /* 0x000fe40003fc1200 */
[----:B------:R-:W-:Y:S01]  /*4430*/  @P1 SEL R12, R4, R5, P0 ;  /* 0x00000005040c1207 */ /* 0x000fe20000000000 */
[----:B------:R-:W-:-:S02]  /*4440*/  IMAD.X R5, RZ, RZ, R13, P5 ;  /* 0x000000ffff057224 */ /* 0x000fc400028e060d */
[----:B------:R-:W-:-:S09]  /*4450*/  @!P2 VIADD R12, R4, 0x300 ;  /* 0x00000300040ca836 */ /* 0x000fd20000000000 */
        /* <DEDUP_REMOVED lines=11> */
.L_x_595:
[----:B------:R-:W-:Y:S05]  /*4510*/  BSYNC.RECONVERGENT B1 ;  /* 0x0000000000017941 */ /* 0x000fea0003800200 */
.L_x_594:
        /* <DEDUP_REMOVED lines=8> */
[----:B------:R-:W-:Y:S01]  /*45a0*/  MOV R11, UR5 ;  /* 0x00000005000b7c02 */ /* 0x000fe20008000f00 */
[----:B------:R-:W-:-:S03]  /*45b0*/  IMAD.U32 R10, RZ, RZ, UR4 ;  /* 0x00000004ff0a7e24 */ /* 0x000fc6000f8e00ff */
[----:B------:R-:W-:Y:S01]  /*45c0*/  IMAD.U32 R11, RZ, RZ, UR7 ;  /* 0x00000007ff0b7e24 */ /* 0x000fe2000f8e00ff */
[----:B------:R-:W-:Y:S06]  /*45d0*/  @P0 BRA `(.L_x_598) ;  /* 0x00000000001c0947 */ /* 0x000fec0003800000 */
[----:B------:R-:W-:-:S05]  /*45e0*/  IMAD.MOV.U32 R9, RZ, RZ, 0x500 ;  /* 0x00000500ff097424 */ /* 0x000fca00078e00ff */
[----:B------:R-:W2:Y:S01]  /*45f0*/  ATOMG.E.ADD.STRONG.GPU PT, R7, desc[UR10][R10.64], R9 ;  /* 0x800000090a0779a8 */ /* 0x000ea200081ef10a */
[----:B------:R-:W0:Y:S01]  /*4600*/  S2UR UR5, SR_CgaCtaId ;  /* 0x00000000000579c3 */ /* 0x000e220000008800 */
[----:B------:R-:W-:Y:S02]  /*4610*/  UMOV UR4, 0x400 ;  /* 0x0000040000047882 */ /* 0x000fe40000000000 */
[----:B0-----:R-:W-:Y:S01]  /*4620*/  ULEA UR4, UR5, UR4, 0x18 ;  /* 0x0000000405047291 */ /* 0x001fe2000f8ec0ff */
[----:B--2---:R-:W-:-:S08]  /*4630*/  VIADD R7, R7, UR6 ;  /* 0x0000000607077c36 */ /* 0x004fd00008000000 */
[----:B------:R0:W-:Y:S03]  /*4640*/  STS [UR4+0x98], R7 ;  /* 0x00009807ff007988 */ /* 0x0001e60008000804 */
.L_x_598:
[----:B------:R-:W-:Y:S05]  /*4650*/  BSYNC.RECONVERGENT B1 ;  /* 0x0000000000017941 */ /* 0x000fea0003800200 */
.L_x_597:
[----:B------:R-:W1:Y:S08]  /*4660*/  S2UR UR5, SR_CgaCtaId ;  /* 0x00000000000579c3 */ /* 0x000e700000008800 */
[----:B------:R-:W-:Y:S06]  /*4670*/  BAR.SYNC.DEFER_BLOCKING 0x0 ;  /* 0x0000000000007b1d */ /* 0x000fec0000010000 */
[----:B------:R-:W-:-:S02]  /*4680*/  UMOV UR4, 0x400 ;  /* 0x0000040000047882 */ /* 0x000fc40000000000 */
[----:B-1----:R-:W-:-:S06]  /*4690*/  ULEA UR4, UR5, UR4, 0x18 ;  /* 0x0000000405047291 */ /* 0x002fcc000f8ec0ff */
[----:B0-----:R-:W-:-:S05]  /*46a0*/  IMAD.U32 R7, RZ, RZ, UR4 ;  /* 0x00000004ff077e24 */ /* 0x001fca000f8e00ff */
[----:B------:R-:W0:Y:S02]  /*46b0*/  LDS R9, [R7+0x98] ;  /* 0x0000980007097984 */ /* 0x000e240000000800 */
[----:B0-----:R-:W-:-:S05]  /*46c0*/  VIADD R13, R9, 0x500 ;  /* 0x00000500090d7836 */ /* 0x001fca0000000000 */
[----:B------:R-:W-:-:S13]  /*46d0*/  ISETP.GT.AND P0, PT, R13, R8, PT ;  /* 0x000000080d00720c */ /* 0x000fda0003f04270 */
[----:B------:R-:W-:Y:S05]  /*46e0*/  @P0 BRA `(.L_x_599) ;  /* 0x0000000400c80947 */ /* 0x000fea0003800000 */
[----:B------:R-:W-:Y:S01]  /*46f0*/  BSSY.RECONVERGENT B1, `(.L_x_599) ;  /* 0x0000071000017945 */ /* 0x000fe20003800200 */
[----:B------:R-:W-:Y:S01]  /*4700*/  IMAD.MOV.U32 R16, RZ, RZ, R2 ;  /* 0x000000ffff107224 */ /* 0x000fe200078e0002 */
[----:B------:R-:W0:Y:S01]  /*4710*/  LDCU UR7, c[0x0][0x398] ;  /* 0x00007300ff0777ac */ /* 0x000e220008000800 */
[----:B------:R-:W-:Y:S02]  /*4720*/  IMAD.MOV.U32 R17, RZ, RZ, R3 ;  /* 0x000000ffff117224 */ /* 0x000fe400078e0003 */
[----:B------:R-:W-:Y:S01]  /*4730*/  IMAD.MOV.U32 R20, RZ, RZ, R6 ;  /* 0x000000ffff147224 */ /* 0x000fe200078e0006 */
[----:B------:R-:W1:Y:S01]  /*4740*/  LDCU.128 UR16, c[0x0][0x380] ;  /* 0x00007000ff1077ac */ /* 0x000e620008000c00 */
[----:B------:R-:W-:-:S07]  /*4750*/  IMAD.MOV.U32 R21, RZ, RZ, R5 ;  /* 0x000000ffff157224 */ /* 0x000fce00078e0005 */
.L_x_610:
[----:B------:R-:W-:-:S04]  /*4760*/  IADD3 R26, P0, PT, R4, R9, RZ ;  /* 0x00000009041a7210 */ /* 0x000fc80007f1e0ff */
[----:B------:R-:W-:Y:S02]  /*4770*/  LEA.HI.X.SX32 R27, R9, RZ, 0x1, P0 ;  /* 0x000000ff091b7211 */ /* 0x000fe400000f0eff */
[----:B-1----:R-:W-:-:S04]  /*4780*/  LEA R22, P0, R26, UR16, 0x3 ;  /* 0x000000101a167c11 */ /* 0x002fc8000f8018ff */
[----:B------:R-:W-:-:S05]  /*4790*/  LEA.HI.X R23, R26, UR17, R27, 0x3, P0 ;  /* 0x000000111a177c11 */ /* 0x000fca00080f1c1b */
[----:B------:R-:W2:Y:S04]  /*47a0*/  LDG.E.64 R18, desc[UR10][R22.64] ;  /* 0x0000000a16127981 */ /* 0x000ea8000c1e1b00 */
[----:B------:R-:W3:Y:S04]  /*47b0*/  LDG.E.64 R14, desc[UR10][R22.64+0x800] ;  /* 0x0008000a160e7981 */ /* 0x000ee8000c1e1b00 */
[----:B------:R-:W4:Y:S01]  /*47c0*/  LDG.E.64 R12, desc[UR10][R22.64+0x1000] ;  /* 0x0010000a160c7981 */ /* 0x000f22000c1e1b00 */
[----:B------:R-:W-:-:S03]  /*47d0*/  IADD3 R26, P2, PT, R26, UR18, RZ ;  /* 0x000000121a1a7c10 */ /* 0x000fc6000ff5e0ff */
[----:B------:R-:W5:Y:S01]  /*47e0*/  LDG.E.64 R8, desc[UR10][R22.64+0x1800] ;  /* 0x0018000a16087981 */ /* 0x000f62000c1e1b00 */
[----:B------:R-:W-:-:S03]  /*47f0*/  IADD3.X R27, PT, PT, R27, UR19, RZ, P2, !PT ;  /* 0x000000131b1b7c10 */ /* 0x000fc600097fe4ff */
[----:B------:R1:W5:Y:S01]  /*4800*/  LDG.E.64 R2, desc[UR10][R22.64+0x2000] ;  /* 0x0020000a16027981 */ /* 0x000362000c1e1b00 */
[----:B------:R-:W-:Y:S01]  /*4810*/  BSSY.RECONVERGENT B2, `(.L_x_600) ;  /* 0x0000021000027945 */ /* 0x000fe20003800200 */
[----:B-1----:R-:W-:-:S05]  /*4820*/  IADD3 R22, P4, PT, R26, 0x200, RZ ;  /* 0x000002001a167810 */ /* 0x002fca0007f9e0ff */
[----:B------:R-:W-:Y:S01]  /*4830*/  IMAD.X R23, RZ, RZ, R27, P4 ;  /* 0x000000ffff177224 */ /* 0x000fe200020e061b */
[----:B--2---:R-:W-:Y:S02]  /*4840*/  DSETP.GE.AND P0, PT, |R18|, UR12, PT ;  /* 0x0000000c12007e2a */ /* 0x004fe4000bf06200 */
[----:B---3--:R-:W-:-:S04]  /*4850*/  DSETP.GE.AND P3, PT, |R14|, UR12, PT ;  /* 0x0000000c0e007e2a */ /* 0x008fc8000bf66200 */
[----:B------:R-:W-:-:S14]  /*4860*/  DSETP.LT.AND P0, PT, |R16|, |R18|, P0 ;  /* 0x400000121000722a */ /* 0x000fdc0000701200 */
[----:B------:R-:W-:Y:S01]  /*4870*/  @!P0 DSETP.GEU.AND P1, PT, |R18|, |R16|, PT ;  /* 0x400000101200822a */ /* 0x000fe20003f2e200 */
[----:B------:R-:W-:-:S05]  /*4880*/  @!P0 ISETP.LT.U32.AND P2, PT, R20, R26, PT ;  /* 0x0000001a1400820c */ /* 0x000fca0003f41070 */
[----:B------:R-:W-:-:S06]  /*4890*/  @!P0 DSETP.GE.AND P1, PT, |R16|, UR12, !P1 ;  /* 0x0000000c10008e2a */ /* 0x000fcc000cf26200 */
[----:B------:R-:W-:Y:S02]  /*48a0*/  @!P0 ISETP.LT.OR.EX P1, PT, R21, R27, P1, P2 ;  /* 0x0000001b1500820c */ /* 0x000fe40000f21720 */
[----:B------:R-:W-:Y:S02]  /*48b0*/  IADD3 R25, P2, PT, R26, 0x100, RZ ;  /* 0x000001001a197810 */ /* 0x000fe40007f5e0ff */
[----:B------:R-:W-:Y:S02]  /*48c0*/  @!P0 FSEL R5, R16, R18, P1 ;  /* 0x0000001210058208 */ /* 0x000fe40000800000 */
[----:B------:R-:W-:Y:S01]  /*48d0*/  @!P0 FSEL R6, R17, R19, P1 ;  /* 0x0000001311068208 */ /* 0x000fe20000800000 */
[----:B------:R-:W-:Y:S01]  /*48e0*/  IMAD.X R24, RZ, RZ, R27, P2 ;  /* 0x000000ffff187224 */ /* 0x000fe200010e061b */
[C---:B------:R-:W-:Y:S01]  /*48f0*/  IADD3 R17, P6, PT, R26.reuse, 0x300, RZ ;  /* 0x000003001a117810 */ /* 0x040fe20007fde0ff */
[----:B------:R-:W-:Y:S01]  /*4900*/  @!P0 IMAD.MOV.U32 R18, RZ, RZ, R5 ;  /* 0x000000ffff128224 */ /* 0x000fe200078e0005 */
[----:B----4-:R-:W-:Y:S01]  /*4910*/  DSETP.GE.AND P2, PT, |R12|, UR12, PT ;  /* 0x0000000c0c007e2a */ /* 0x010fe2000bf46200 */
[----:B------:R-:W-:Y:S01]  /*4920*/  @!P0 IMAD.MOV.U32 R19, RZ, RZ, R6 ;  /* 0x000000ffff138224 */ /* 0x000fe200078e0006 */
[----:B------:R-:W-:Y:S01]  /*4930*/  IADD3 R6, P4, PT, R26, 0x400, RZ ;  /* 0x000004001a067810 */ /* 0x000fe20007f9e0ff */
[----:B------:R-:W-:Y:S01]  /*4940*/  IMAD.X R16, RZ, RZ, R27, P6 ;  /* 0x000000ffff107224 */ /* 0x000fe200030e061b */
[----:B------:R-:W-:-:S03]  /*4950*/  @!P0 SEL R26, R20, R26, P1 ;  /* 0x0000001a141a8207 */ /* 0x000fc60000800000 */
[----:B------:R-:W-:Y:S01]  /*4960*/  DSETP.LT.AND P5, PT, |R18|, |R14|, PT ;  /* 0x4000000e1200722a */ /* 0x000fe20003fa1200 */
[----:B------:R-:W-:Y:S01]  /*4970*/  IMAD.X R5, RZ, RZ, R27, P4 ;  /* 0x000000ffff057224 */ /* 0x000fe200020e061b */
[----:B------:R-:W-:-:S12]  /*4980*/  @!P0 SEL R27, R21, R27, P1 ;  /* 0x0000001b151b8207 */ /* 0x000fd80000800000 */
        /* <DEDUP_REMOVED lines=9> */
.L_x_601:
[----:B0-----:R-:W-:Y:S05]  /*4a20*/  BSYNC.RECONVERGENT B2 ;  /* 0x0000000000027941 */ /* 0x001fea0003800200 */
.L_x_600:
        /* <DEDUP_REMOVED lines=12> */
.L_x_603:
[----:B------:R-:W-:Y:S05]  /*4af0*/  BSYNC.RECONVERGENT B2 ;  /* 0x0000000000027941 */ /* 0x000fea0003800200 */
.L_x_602:
        /* <DEDUP_REMOVED lines=12> */
.L_x_605:
[----:B------:R-:W-:Y:S05]  /*4bc0*/  BSYNC.RECONVERGENT B2 ;  /* 0x0000000000027941 */ /* 0x000fea0003800200 */
.L_x_604:
        /* <DEDUP_REMOVED lines=11> */
.L_x_607:
[----:B------:R-:W-:Y:S05]  /*4c80*/  BSYNC.RECONVERGENT B2 ;  /* 0x0000000000027941 */ /* 0x000fea0003800200 */
.L_x_606:
[----:B------:R-:W-:Y:S01]  /*4c90*/  BAR.SYNC.DEFER_BLOCKING 0x0 ;  /* 0x0000000000007b1d */ /* 0x000fe20000010000 */
[----:B------:R-:W-:-:S05]  /*4ca0*/  ISETP.NE.AND P0, PT, R4, RZ, PT ;  /* 0x000000ff0400720c */ /* 0x000fca0003f05270 */
[----:B------:R-:W-:Y:S08]  /*4cb0*/  BSSY.RECONVERGENT B2, `(.L_x_608) ;  /* 0x000000a000027945 */ /* 0x000ff00003800200 */
[----:B------:R-:W-:Y:S05]  /*4cc0*/  @P0 BRA `(.L_x_609) ;  /* 0x0000000000200947 */ /* 0x000fea0003800000 */
[----:B------:R-:W-:-:S05]  /*4cd0*/  IMAD.MOV.U32 R9, RZ, RZ, 0x500 ;  /* 0x00000500ff097424 */ /* 0x000fca00078e00ff */
[----:B------:R-:W2:Y:S01]  /*4ce0*/  ATOMG.E.ADD.STRONG.GPU PT, R7, desc[UR10][R10.64], R9 ;  /* 0x800000090a0779a8 */ /* 0x000ea200081ef10a */
[----:B------:R-:W0:Y:S01]  /*4cf0*/  S2UR UR5, SR_CgaCtaId ;  /* 0x00000000000579c3 */ /* 0x000e220000008800 */
[----:B------:R-:W-:Y:S02]  /*4d00*/  UMOV UR4, 0x400 ;  /* 0x0000040000047882 */ /* 0x000fe40000000000 */
[----:B0-----:R-:W-:Y:S01]  /*4d10*/  ULEA UR4, UR5, UR4, 0x18 ;  /* 0x0000000405047291 */ /* 0x001fe2000f8ec0ff */
[----:B--2---:R-:W-:-:S05]  /*4d20*/  VIADD R8, R7, UR6 ;  /* 0x0000000607087c36 */ /* 0x004fca0008000000 */
[----:B------:R-:W-:-:S05]  /*4d30*/  IMAD.U32 R7, RZ, RZ, UR4 ;  /* 0x00000004ff077e24 */ /* 0x000fca000f8e00ff */
[----:B------:R0:W-:Y:S02]  /*4d40*/  STS [R7+0x98], R8 ;  /* 0x0000980807007388 */ /* 0x0001e40000000800 */
.L_x_609:
[----:B------:R-:W-:Y:S05]  /*4d50*/  BSYNC.RECONVERGENT B2 ;  /* 0x0000000000027941 */ /* 0x000fea0003800200 */
.L_x_608:
[----:B------:R-:W-:Y:S01]  /*4d60*/  BAR.SYNC.DEFER_BLOCKING 0x0 ;  /* 0x0000000000007b1d */ /* 0x000fe20000010000 */
[----:B0-----:R-:W-:Y:S01]  /*4d70*/  MOV R8, UR7 ;  /* 0x0000000700087c02 */ /* 0x001fe20008000f00 */
[----:B------:R-:W-:Y:S02]  /*4d80*/  IMAD.MOV.U32 R20, RZ, RZ, R6 ;  /* 0x000000ffff147224 */ /* 0x000fe400078e0006 */
[----:B------:R-:W-:Y:S02]  /*4d90*/  IMAD.MOV.U32 R21, RZ, RZ, R5 ;  /* 0x000000ffff157224 */ /* 0x000fe400078e0005 */
[----:B------:R-:W-:Y:S02]  /*4da0*/  IMAD.MOV.U32 R16, RZ, RZ, R2 ;  /* 0x000000ffff107224 */ /* 0x000fe400078e0002 */
[----:B------:R-:W-:Y:S01]  /*4db0*/  IMAD.MOV.U32 R17, RZ, RZ, R3 ;  /* 0x000000ffff117224 */ /* 0x000fe200078e0003 */
[----:B------:R-:W0:Y:S02]  /*4dc0*/  LDS R9, [R7+0x98] ;  /* 0x0000980007097984 */ /* 0x000e240000000800 */
[----:B0-----:R-:W-:-:S05]  /*4dd0*/  VIADD R13, R9, 0x500 ;  /* 0x00000500090d7836 */ /* 0x001fca0000000000 */
[----:B------:R-:W-:-:S13]  /*4de0*/  ISETP.GT.AND P0, PT, R13, R8, PT ;  /* 0x000000080d00720c */ /* 0x000fda0003f04270 */
[----:B------:R-:W-:Y:S05]  /*4df0*/  @!P0 BRA `(.L_x_610) ;  /* 0xfffffff800588947 */ /* 0x000fea000383ffff */
[----:B------:R-:W-:Y:S05]  /*4e00*/  BSYNC.RECONVERGENT B1 ;  /* 0x0000000000017941 */ /* 0x000fea0003800200 */
.L_x_599:
[----:B------:R-:W-:Y:S01]  /*4e10*/  ISETP.GE.AND P0, PT, R9, R8, PT ;  /* 0x000000080900720c */ /* 0x000fe20003f06270 */
[----:B------:R-:W0:Y:S01]  /*4e20*/  LDCU.64 UR6, c[0x0][0x388] ;  /* 0x00007100ff0677ac */ /* 0x000e220008000a00 */
[----:B------:R-:W-:Y:S01]  /*4e30*/  BSSY.RECONVERGENT B1, `(.L_x_596) ;  /* 0x00000b6000017945 */ /* 0x000fe20003800200 */
[----:B------:R-:W1:Y:S10]  /*4e40*/  LDCU.64 UR4, c[0x0][0x388] ;  /* 0x00007100ff0477ac */ /* 0x000e740008000a00 */
        /* <DEDUP_REMOVED lines=11> */
[----:B------:R-:W2:Y:S01]  /*4f00*/  LDC.64 R10, c[0x0][0x380] ;  /* 0x0000e000ff0a7b82 */ /* 0x000ea20000000a00 */
[----:B------:R-:W-:Y:S01]  /*4f10*/  LEA.HI R8, R18, 0x1, RZ, 0x18 ;  /* 0x0000000112087811 */ /* 0x000fe200078fc0ff */
[----:B------:R-:W-:-:S03]  /*4f20*/  IMAD.IADD R17, R4, 0x1, R9 ;  /* 0x0000000104117824 */ /* 0x000fc600078e0209 */
[----:B------:R-:W-:Y:S01]  /*4f30*/  LOP3.LUT R12, R8, 0x3, RZ, 0xc0, !PT ;  /* 0x00000003080c7812 */ /* 0x000fe200078ec0ff */
[----:B------:R-:W-:-:S04]  /*4f40*/  IMAD.MOV.U32 R8, RZ, RZ, R4 ;  /* 0x000000ffff087224 */ /* 0x000fc800078e0004 */
[----:B------:R-:W-:-:S07]  /*4f50*/  IMAD.MOV R16, RZ, RZ, -R12 ;  /* 0x000000ffff107224 */ /* 0x000fce00078e0a0c */
.L_x_616:
[----:B--2---:R-:W-:-:S06]  /*4f60*/  IMAD.WIDE R12, R17, 0x8, R10 ;  /* 0x00000008110c7825 */ /* 0x004fcc00078e020a */
[----:B------:R-:W2:Y:S01]  /*4f70*/  LDG.E.64 R12, desc[UR10][R12.64] ;  /* 0x0000000a0c0c7981 */ /* 0x000ea2000c1e1b00 */
[C---:B-1----:R-:W-:Y:S01]  /*4f80*/  IADD3 R22, P1, PT, R17.reuse, UR4, RZ ;  /* 0x0000000411167c10 */ /* 0x042fe2000ff3e0ff */
[----:B------:R-:W-:Y:S01]  /*4f90*/  VIADD R16, R16, 0x1 ;  /* 0x0000000110107836 */ /* 0x000fe20000000000 */
[----:B------:R-:W-:Y:S01]  /*4fa0*/  BSSY.RECONVERGENT B3, `(.L_x_614) ;  /* 0x000001d000037945 */ /* 0x000fe20003800200 */
[----:B------:R-:W-:Y:S01]  /*4fb0*/  IMAD.MOV.U32 R19, RZ, RZ, R6 ;  /* 0x000000ffff137224 */ /* 0x000fe200078e0006 */
[----:B------:R-:W-:Y:S01]  /*4fc0*/  LEA.HI.X.SX32 R21, R17, UR5, 0x1, P1 ;  /* 0x0000000511157c11 */ /* 0x000fe200088f0eff */
[----:B------:R-:W-:Y:S01]  /*4fd0*/  IMAD.MOV.U32 R20, RZ, RZ, R5 ;  /* 0x000000ffff147224 */ /* 0x000fe200078e0005 */
[----:B------:R-:W-:Y:S01]  /*4fe0*/  ISETP.NE.AND P2, PT, R16, RZ, PT ;  /* 0x000000ff1000720c */ /* 0x000fe20003f45270 */
[----:B------:R-:W-:Y:S02]  /*4ff0*/  IMAD.MOV.U32 R14, RZ, RZ, R2 ;  /* 0x000000ffff0e7224 */ /* 0x000fe400078e0002 */
[----:B------:R-:W-:-:S02]  /*5000*/  IMAD.MOV.U32 R15, RZ, RZ, R3 ;  /* 0x000000ffff0f7224 */ /* 0x000fc400078e0003 */
[----:B------:R-:W-:Y:S02]  /*5010*/  IMAD.MOV.U32 R6, RZ, RZ, R22 ;  /* 0x000000ffff067224 */ /* 0x000fe400078e0016 */
[----:B------:R-:W-:Y:S01]  /*5020*/  IMAD.MOV.U32 R5, RZ, RZ, R21 ;  /* 0x000000ffff057224 */ /* 0x000fe200078e0015 */
[----:B--2---:R-:W-:Y:S02]  /*5030*/  DSETP.GE.AND P0, PT, |R12|, UR12, PT ;  /* 0x0000000c0c007e2a */ /* 0x004fe4000bf06200 */
[----:B------:R-:W-:Y:S01]  /*5040*/  DSETP.LT.AND P3, PT, |R2|, |R12|, PT ;  /* 0x4000000c0200722a */ /* 0x000fe20003f61200 */
[----:B------:R-:W-:Y:S01]  /*5050*/  IMAD.MOV.U32 R2, RZ, RZ, R12 ;  /* 0x000000ffff027224 */ /* 0x000fe200078e000c */
[----:B------:R-:W-:-:S12]  /*5060*/  MOV R3, R13 ;  /* 0x0000000d00037202 */ /* 0x000fd80000000f00 */
        /* <DEDUP_REMOVED lines=16> */
.L_x_615:
[----:B0-----:R-:W-:Y:S05]  /*5170*/  BSYNC.RECONVERGENT B3 ;  /* 0x0000000000037941 */ /* 0x001fea0003800200 */
.L_x_614:
[----:B------:R-:W-:Y:S02]  /*5180*/  VIADD R8, R8, 0x100 ;  /* 0x0000010008087836 */ /* 0x000fe40000000000 */
[----:B------:R-:W-:Y:S01]  /*5190*/  VIADD R17, R17, 0x100 ;  /* 0x0000010011117836 */ /* 0x000fe20000000000 */
[----:B------:R-:W-:Y:S06]  /*51a0*/  @P2 BRA `(.L_x_616) ;  /* 0xfffffffc006c2947 */ /* 0x000fec000383ffff */
.L_x_613:
[----:B01----:R-:W-:Y:S05]  /*51b0*/  BSYNC.RECONVERGENT B2 ;  /* 0x0000000000027941 */ /* 0x003fea0003800200 */
.L_x_612:
        /* <DEDUP_REMOVED lines=9> */
.L_x_625:
[----:B------:R-:W-:-:S05]  /*5250*/  IMAD.WIDE R22, R9, 0x8, R10 ;  /* 0x0000000809167825 */ /* 0x000fca00078e020a */
[----:B------:R-:W2:Y:S04]  /*5260*/  LDG.E.64 R20, desc[UR10][R22.64+-0x1000] ;  /* 0xfff0000a16147981 */ /* 0x000ea8000c1e1b00 */
[----:B------:R-:W3:Y:S04]  /*5270*/  LDG.E.64 R16, desc[UR10][R22.64+-0x800] ;  /* 0xfff8000a16107981 */ /* 0x000ee8000c1e1b00 */
[----:B------:R0:W5:Y:S04]  /*5280*/  LDG.E.64 R14, desc[UR10][R22.64] ;  /* 0x0000000a160e7981 */ /* 0x000168000c1e1b00 */
[----:B------:R0:W5:Y:S01]  /*5290*/  LDG.E.64 R12, desc[UR10][R22.64+0x800] ;  /* 0x0008000a160c7981 */ /* 0x000162000c1e1b00 */
[C---:B------:R-:W-:Y:S01]  /*52a0*/  IADD3 R29, P1, PT, R9.reuse, UR6, RZ ;  /* 0x00000006091d7c10 */ /* 0x040fe2000ff3e0ff */
[----:B------:R-:W-:Y:S03]  /*52b0*/  BSSY.RECONVERGENT B2, `(.L_x_617) ;  /* 0x0000019000027945 */ /* 0x000fe60003800200 */
[----:B------:R-:W-:Y:S01]  /*52c0*/  LEA.HI.X.SX32 R30, R9, UR7, 0x1, P1 ;  /* 0x00000007091e7c11 */ /* 0x000fe200088f0eff */
[----:B------:R-:W-:-:S04]  /*52d0*/  IMAD.MOV.U32 R24, RZ, RZ, R29 ;  /* 0x000000ffff187224 */ /* 0x000fc800078e001d */
        /* <DEDUP_REMOVED lines=22> */
.L_x_618:
[----:B------:R-:W-:Y:S05]  /*5440*/  BSYNC.RECONVERGENT B2 ;  /* 0x0000000000027941 */ /* 0x000fea0003800200 */
.L_x_617:
[----:B------:R-:W-:Y:S01]  /*5450*/  DSETP.LT.AND P1, PT, |R18|, |R16|, PT ;  /* 0x400000101200722a */ /* 0x000fe20003f21200 */
[C---:B------:R-:W-:Y:S01]  /*5460*/  IADD3 R21, P0, PT, R27.reuse, UR6, RZ ;  /* 0x000000061b157c10 */ /* 0x040fe2000ff1e0ff */
[----:B------:R-:W-:Y:S01]  /*5470*/  BSSY.RECONVERGENT B2, `(.L_x_619) ;  /* 0x0000017000027945 */ /* 0x000fe20003800200 */
[----:B-----5:R-:W-:Y:S01]  /*5480*/  DSETP.GE.AND P2, PT, |R14|, UR12, PT ;  /* 0x0000000c0e007e2a */ /* 0x020fe2000bf46200 */
        /* <DEDUP_REMOVED lines=21> */
.L_x_620:
[----:B------:R-:W-:Y:S05]  /*55e0*/  BSYNC.RECONVERGENT B2 ;  /* 0x0000000000027941 */ /* 0x000fea0003800200 */
.L_x_619:
[----:B------:R-:W-:Y:S01]  /*55f0*/  DSETP.LT.AND P1, PT, |R2|, |R14|, PT ;  /* 0x4000000e0200722a */ /* 0x000fe20003f21200 */
[C---:B------:R-:W-:Y:S01]  /*5600*/  IADD3 R20, P0, PT, R26.reuse, UR6, RZ ;  /* 0x000000061a147c10 */ /* 0x040fe2000ff1e0ff */
[----:B------:R-:W-:Y:S01]  /*5610*/  BSSY.RECONVERGENT B2, `(.L_x_621) ;  /* 0x0000018000027945 */ /* 0x000fe20003800200 */
[----:B------:R-:W-:Y:S01]  /*5620*/  DSETP.GE.AND P3, PT, |R12|, UR12, PT ;  /* 0x0000000c0c007e2a */ /* 0x000fe2000bf66200 */
        /* <DEDUP_REMOVED lines=22> */
.L_x_622:
[----:B------:R-:W-:Y:S05]  /*5790*/  BSYNC.RECONVERGENT B2 ;  /* 0x0000000000027941 */ /* 0x000fea0003800200 */
.L_x_621:
[----:B------:R-:W-:Y:S01]  /*57a0*/  DSETP.LT.AND P0, PT, |R16|, |R12|, PT ;  /* 0x4000000c1000722a */ /* 0x000fe20003f01200 */
[----:B------:R-:W-:Y:S01]  /*57b0*/  LEA.HI.X.SX32 R14, R25, UR7, 0x1, P4 ;  /* 0x00000007190e7c11 */ /* 0x000fe2000a0f0eff */
[----:B------:R-:W-:Y:S01]  /*57c0*/  BSSY.RECONVERGENT B2, `(.L_x_623) ;  /* 0x0000015000027945 */ /* 0x000fe20003800200 */
        /* <DEDUP_REMOVED lines=20> */
.L_x_624:
[----:B------:R-:W-:Y:S05]  /*5910*/  BSYNC.RECONVERGENT B2 ;  /* 0x0000000000027941 */ /* 0x000fea0003800200 */
.L_x_623:
[----:B------:R-:W-:Y:S02]  /*5920*/  VIADD R8, R8, 0x400 ;  /* 0x0000040008087836 */ /* 0x000fe40000000000 */
[----:B------:R-:W-:Y:S02]  /*5930*/  VIADD R27, R27, 0x400 ;  /* 0x000004001b1b7836 */ /* 0x000fe40000000000 */
[----:B------:R-:W-:Y:S01]  /*5940*/  VIADD R26, R26, 0x400 ;  /* 0x000004001a1a7836 */ /* 0x000fe20000000000 */
[----:B------:R-:W-:Y:S01]  /*5950*/  ISETP.GE.AND P0, PT, R8, R7, PT ;  /* 0x000000070800720c */ /* 0x000fe20003f06270 */
[----:B------:R-:W-:Y:S02]  /*5960*/  VIADD R25, R25, 0x400 ;  /* 0x0000040019197836 */ /* 0x000fe40000000000 */
[----:B------:R-:W-:-:S10]  /*5970*/  VIADD R9, R9, 0x400 ;  /* 0x0000040009097836 */ /* 0x000fd40000000000 */
[----:B------:R-:W-:Y:S05]  /*5980*/  @!P0 BRA `(.L_x_625) ;  /* 0xfffffff800308947 */ /* 0x000fea000383ffff */
.L_x_611:
[----:B01----:R-:W-:Y:S05]  /*5990*/  BSYNC.RECONVERGENT B1 ;  /* 0x0000000000017941 */ /* 0x003fea0003800200 */
.L_x_596:
        /* <DEDUP_REMOVED lines=34> */
.L_x_627:
[----:B------:R-:W-:Y:S05]  /*5bc0*/  BSYNC.RECONVERGENT B1 ;  /* 0x0000000000017941 */ /* 0x000fea0003800200 */
.L_x_626:
        /* <DEDUP_REMOVED lines=33> */
.L_x_629:
[----:B------:R-:W-:Y:S05]  /*5de0*/  BSYNC.RECONVERGENT B1 ;  /* 0x0000000000017941 */ /* 0x000fea0003800200 */
.L_x_628:
[----:B------:R-:W-:Y:S01]  /*5df0*/  ISETP.GT.AND P0, PT, R13, 0x1b, PT ;  /* 0x0000001b0d00780c */ /* 0x000fe20003f04270 */
[----:B0-----:R0:W0:Y:S01]  /*5e00*/  SHFL.DOWN PT, R8, R2, 0x4, 0x1f ;  /* 0x08801f0002087f89 */ /* 0x00102200000e0000 */
[----:B------:R-:W-:Y:S01]  /*5e10*/  BSSY.RECONVERGENT B1, `(.L_x_630) ;  /* 0x000001f000017945 */ /* 0x000fe20003800200 */
[----:B---3--:R-:W-:Y:S01]  /*5e20*/  IMAD.MOV.U32 R11, RZ, RZ, R5 ;  /* 0x000000ffff0b7224 */ /* 0x008fe200078e0005 */
[----:B--2---:R-:W-:Y:S01]  /*5e30*/  MOV R7, R3 ;  /* 0x0000000300077202 */ /* 0x004fe20000000f00 */
[----:B------:R2:W3:Y:S01]  /*5e40*/  SHFL.DOWN PT, R9, R3, 0x4, 0x1f ;  /* 0x08801f0003097f89 */ /* 0x0004e200000e0000 */
[----:B------:R-:W-:Y:S02]  /*5e50*/  IMAD.MOV.U32 R12, RZ, RZ, R10 ;  /* 0x000000ffff0c7224 */ /* 0x000fe400078e000a */
[----:B-1----:R-:W-:Y:S01]  /*5e60*/  IMAD.MOV.U32 R6, RZ, RZ, R2 ;  /* 0x000000ffff067224 */ /* 0x002fe200078e0002 */
[----:B------:R2:W1:Y:S04]  /*5e70*/  SHFL.DOWN PT, R14, R5, 0x4, 0x1f ;  /* 0x08801f00050e7f89 */ /* 0x00046800000e0000 */
[----:B----4-:R2:W4:Y:S01]  /*5e80*/  SHFL.DOWN PT, R15, R10, 0x4, 0x1f ;  /* 0x08801f000a0f7f89 */ /* 0x01052200000e0000 */
[----:B------:R-:W-:Y:S05]  /*5e90*/  @P0 BRA `(.L_x_631) ;  /* 0x0000000000580947 */ /* 0x000fea0003800000 */
[----:B0--3--:R-:W-:Y:S01]  /*5ea0*/  DSETP.GE.AND P0, PT, |R8|, UR12, PT ;  /* 0x0000000c08007e2a */ /* 0x009fe2000bf06200 */
[----:B-1----:R-:W-:Y:S01]  /*5eb0*/  IMAD.MOV.U32 R11, RZ, RZ, R14 ;  /* 0x000000ffff0b7224 */ /* 0x002fe200078e000e */
        /* <DEDUP_REMOVED lines=20> */
.L_x_631:
[----:B------:R-:W-:Y:S05]  /*6000*/  BSYNC.RECONVERGENT B1 ;  /* 0x0000000000017941 */ /* 0x000fea0003800200 */
.L_x_630:
[----:B------:R-:W-:Y:S01]  /*6010*/  ISETP.GT.AND P0, PT, R13, 0x17, PT ;  /* 0x000000170d00780c */ /* 0x000fe20003f04270 */
[----:B0-----:R0:W0:Y:S01]  /*6020*/  SHFL.DOWN PT, R8, R6, 0x8, 0x1f ;  /* 0x09001f0006087f89 */ /* 0x00102200000e0000 */
[----:B------:R-:W-:Y:S01]  /*6030*/  BSSY.RECONVERGENT B1, `(.L_x_632) ;  /* 0x000001f000017945 */ /* 0x000fe20003800200 */
[----:B--2---:R-:W-:Y:S02]  /*6040*/  IMAD.MOV.U32 R5, RZ, RZ, R11 ;  /* 0x000000ffff057224 */ /* 0x004fe400078e000b */
[----:B---3--:R2:W3:Y:S01]  /*6050*/  SHFL.DOWN PT, R9, R7, 0x8, 0x1f ;  /* 0x09001f0007097f89 */ /* 0x0084e200000e0000 */
[----:B------:R-:W-:Y:S02]  /*6060*/  IMAD.MOV.U32 R10, RZ, RZ, R12 ;  /* 0x000000ffff0a7224 */ /* 0x000fe400078e000c */
[----:B------:R-:W-:Y:S01]  /*6070*/  IMAD.MOV.U32 R2, RZ, RZ, R6 ;  /* 0x000000ffff027224 */ /* 0x000fe200078e0006 */
[----:B-1----:R2:W1:Y:S01]  /*6080*/  SHFL.DOWN PT, R14, R11, 0x8, 0x1f ;  /* 0x09001f000b0e7f89 */ /* 0x00246200000e0000 */
[----:B------:R-:W-:-:S03]  /*6090*/  IMAD.MOV.U32 R3, RZ, RZ, R7 ;  /* 0x000000ffff037224 */ /* 0x000fc600078e0007 */
        /* <DEDUP_REMOVED lines=24> */
.L_x_633:
[----:B------:R-:W-:Y:S05]  /*6220*/  BSYNC.RECONVERGENT B1 ;  /* 0x0000000000017941 */ /* 0x000fea0003800200 */
.L_x_632:
[----:B------:R-:W-:Y:S01]  /*6230*/  ISETP.GT.AND P0, PT, R13, 0xf, PT ;  /* 0x0000000f0d00780c */ /* 0x000fe20003f04270 */
[----:B0-----:R0:W0:Y:S01]  /*6240*/  SHFL.DOWN PT, R6, R2, 0x10, 0x1f ;  /* 0x0a001f0002067f89 */ /* 0x00102200000e0000 */
[----:B------:R-:W-:Y:S01]  /*6250*/  BSSY.RECONVERGENT B1, `(.L_x_634) ;  /* 0x000001f000017945 */ /* 0x000fe20003800200 */
[----:B------:R-:W-:Y:S02]  /*6260*/  IMAD.MOV.U32 R20, RZ, RZ, R5 ;  /* 0x000000ffff147224 */ /* 0x000fe400078e0005 */
[----:B--2---:R2:W0:Y:S01]  /*6270*/  SHFL.DOWN PT, R7, R3, 0x10, 0x1f ;  /* 0x0a001f0003077f89 */ /* 0x00442200000e0000 */
[----:B------:R-:W-:Y:S02]  /*6280*/  IMAD.MOV.U32 R21, RZ, RZ, R10 ;  /* 0x000000ffff157224 */ /* 0x000fe400078e000a */
[----:B------:R-:W-:Y:S01]  /*6290*/  IMAD.MOV.U32 R18, RZ, RZ, R2 ;  /* 0x000000ffff127224 */ /* 0x000fe200078e0002 */
[----:B------:R2:W0:Y:S01]  /*62a0*/  SHFL.DOWN PT, R8, R5, 0x10, 0x1f ;  /* 0x0a001f0005087f89 */ /* 0x00042200000e0000 */
[----:B------:R-:W-:-:S03]  /*62b0*/  IMAD.MOV.U32 R19, RZ, RZ, R3 ;  /* 0x000000ffff137224 */ /* 0x000fc600078e0003 */
[----:B---3--:R2:W3:Y:S01]  /*62c0*/  SHFL.DOWN PT, R9, R10, 0x10, 0x1f ;  /* 0x0a001f000a097f89 */ /* 0x0084e200000e0000 */
[----:B------:R-:W-:Y:S05]  /*62d0*/  @P0 BRA `(.L_x_635) ;  /* 0x0000000000580947 */ /* 0x000fea0003800000 */
[----:B0-----:R-:W-:Y:S01]  /*62e0*/  DSETP.GE.AND P0, PT, |R6|, UR12, PT ;  /* 0x0000000c06007e2a */ /* 0x001fe2000bf06200 */
[----:B------:R-:W-:Y:S01]  /*62f0*/  IMAD.MOV.U32 R20, RZ, RZ, R8 ;  /* 0x000000ffff147224 */ /* 0x000fe200078e0008 */
        /* <DEDUP_REMOVED lines=20> */
.L_x_635:
[----:B------:R-:W-:Y:S05]  /*6440*/  BSYNC.RECONVERGENT B1 ;  /* 0x0000000000017941 */ /* 0x000fea0003800200 */
.L_x_634:
[----:B------:R-:W-:Y:S01]  /*6450*/  ISETP.NE.AND P0, PT, R13, RZ, PT ;  /* 0x000000ff0d00720c */ /* 0x000fe20003f05270 */
[----:B------:R-:W-:-:S12]  /*6460*/  BSSY.RECONVERGENT B1, `(.L_x_636) ;  /* 0x000000a000017945 */ /* 0x000fd80003800200 */
[----:B------:R-:W-:Y:S05]  /*6470*/  @P0 BRA `(.L_x_637) ;  /* 0x0000000000200947 */ /* 0x000fea0003800000 */
[----:B0-----:R-:W0:Y:S01]  /*6480*/  S2R R6, SR_CgaCtaId ;  /* 0x0000000000067919 */ /* 0x001e220000008800 */
[----:B--2---:R-:W-:Y:S02]  /*6490*/  MOV R3, 0x400 ;  /* 0x0000040000037802 */ /* 0x004fe40000000f00 */
[----:B------:R-:W-:-:S04]  /*64a0*/  SHF.R.U32.HI R2, RZ, 0x1, R4 ;  /* 0x00000001ff027819 */ /* 0x000fc80000011604 */
[----:B------:R-:W-:Y:S02]  /*64b0*/  LOP3.LUT R2, R2, 0x1f0, RZ, 0xc0, !PT ;  /* 0x000001f002027812 */ /* 0x000fe400078ec0ff */
[----:B0-----:R-:W-:-:S05]  /*64c0*/  LEA R3, R6, R3, 0x18 ;  /* 0x0000000306037211 */ /* 0x001fca00078ec0ff */
[----:B------:R-:W-:-:S05]  /*64d0*/  IMAD.IADD R3, R2, 0x1, R3 ;  /* 0x0000000102037824 */ /* 0x000fca00078e0203 */
[----:B------:R0:W-:Y:S04]  /*64e0*/  STS.64 [R3+0x10], R20 ;  /* 0x0000101403007388 */ /* 0x0001e80000000a00 */
[----:B------:R0:W-:Y:S02]  /*64f0*/  STS.64 [R3+0x8], R18 ;  /* 0x0000081203007388 */ /* 0x0001e40000000a00 */
.L_x_637:
[----:B------:R-:W-:Y:S05]  /*6500*/  BSYNC.RECONVERGENT B1 ;  /* 0x0000000000017941 */ /* 0x000fea0003800200 */
.L_x_636:
[----:B------:R-:W-:Y:S01]  /*6510*/  BAR.SYNC.DEFER_BLOCKING 0x0 ;  /* 0x0000000000007b1d */ /* 0x000fe20000010000 */
[----:B------:R-:W-:-:S13]  /*6520*/  ISETP.NE.AND P1, PT, R4, RZ, PT ;  /* 0x000000ff0400720c */ /* 0x000fda0003f25270 */
[----:B------:R-:W-:Y:S05]  /*6530*/  @P1 BRA `(.L_x_557) ;  /* 0x0000000800c41947 */ /* 0x000fea0003800000 */
[----:B0-2---:R-:W0:Y:S01]  /*6540*/  S2R R3, SR_CgaCtaId ;  /* 0x0000000000037919 */ /* 0x005e220000008800 */
[----:B------:R-:W-:Y:S01]  /*6550*/  MOV R2, 0x400 ;  /* 0x0000040000027802 */ /* 0x000fe20000000f00 */
[----:B------:R-:W-:Y:S03]  /*6560*/  BSSY.RECONVERGENT B1, `(.L_x_638) ;  /* 0x000001c000017945 */ /* 0x000fe60003800200 */
[----:B0-----:R-:W-:-:S05]  /*6570*/  LEA R30, R3, R2, 0x18 ;  /* 0x00000002031e7211 */ /* 0x001fca00078ec0ff */
[----:B------:R-:W0:Y:S04]  /*6580*/  LDS.64 R12, [R30+0x18] ;  /* 0x000018001e0c7984 */ /* 0x000e280000000a00 */
[----:B------:R-:W2:Y:S04]  /*6590*/  LDS.128 R4, [R30+0x20] ;  /* 0x000020001e047984 */ /* 0x000ea80000000c00 */
[----:B------:R0:W1:Y:S04]  /*65a0*/  LDS.64 R28, [R30+0x80] ;  /* 0x000080001e1c7984 */ /* 0x0000680000000a00 */
[----:B---3--:R3:W1:Y:S01]  /*65b0*/  LDS.128 R8, [R30+0x30] ;  /* 0x000030001e087984 */ /* 0x0086620000000c00 */
[----:B0-----:R-:W-:Y:S01]  /*65c0*/  DSETP.GE.AND P0, PT, |R12|, UR12, PT ;  /* 0x0000000c0c007e2a */ /* 0x001fe2000bf06200 */
[----:B------:R-:W-:Y:S01]  /*65d0*/  IMAD.MOV.U32 R2, RZ, RZ, R12 ;  /* 0x000000ffff027224 */ /* 0x000fe200078e000c */
[----:B------:R-:W-:Y:S01]  /*65e0*/  DSETP.LT.AND P2, PT, |R18|, |R12|, PT ;  /* 0x4000000c1200722a */ /* 0x000fe20003f41200 */
[----:B------:R-:W-:Y:S01]  /*65f0*/  IMAD.MOV.U32 R3, RZ, RZ, R13 ;  /* 0x000000ffff037224 */ /* 0x000fe200078e000d */
[----:B--2---:R-:W-:Y:S01]  /*6600*/  MOV R33, R5 ;  /* 0x0000000500217202 */ /* 0x004fe20000000f00 */
[----:B------:R-:W-:-:S11]  /*6610*/  IMAD.MOV.U32 R31, RZ, RZ, R4 ;  /* 0x000000ffff1f7224 */ /* 0x000fd600078e0004 */
[----:B-1-3--:R-:W-:Y:S05]  /*6620*/  @P0 BRA P2, `(.L_x_639) ;  /* 0x00000000003c0947 */ /* 0x00afea0001000000 */
        /* <DEDUP_REMOVED lines=15> */
.L_x_639:
[----:B------:R-:W-:Y:S05]  /*6720*/  BSYNC.RECONVERGENT B1 ;  /* 0x0000000000017941 */ /* 0x000fea0003800200 */
.L_x_638:
[----:B------:R0:W1:Y:S01]  /*6730*/  LDS.128 R16, [R30+0x40] ;  /* 0x000040001e107984 */ /* 0x0000620000000c00 */
        /* <DEDUP_REMOVED lines=9> */
[----:B----4-:R0:W4:Y:S05]  /*67d0*/  LDS.128 R12, [R30+0x70] ;  /* 0x000070001e0c7984 */ /* 0x01012a0000000c00 */
        /* <DEDUP_REMOVED lines=16> */
.L_x_641:
[----:B------:R-:W-:Y:S05]  /*68e0*/  BSYNC.RECONVERGENT B1 ;  /* 0x0000000000017941 */ /* 0x000fea0003800200 */
.L_x_640:
        /* <DEDUP_REMOVED lines=24> */
.L_x_643:
[----:B------:R-:W-:Y:S05]  /*6a70*/  BSYNC.RECONVERGENT B1 ;  /* 0x0000000000017941 */ /* 0x000fea0003800200 */
.L_x_642:
        /* <DEDUP_REMOVED lines=23> */
.L_x_645:
[----:B------:R-:W-:Y:S05]  /*6bf0*/  BSYNC.RECONVERGENT B1 ;  /* 0x0000000000017941 */ /* 0x000fea0003800200 */
.L_x_644:
        /* <DEDUP_REMOVED lines=23> */
.L_x_647:
[----:B------:R-:W-:Y:S05]  /*6d70*/  BSYNC.RECONVERGENT B1 ;  /* 0x0000000000017941 */ /* 0x000fea0003800200 */
.L_x_646:
        /* <DEDUP_REMOVED lines=23> */
.L_x_649:
[----:B------:R-:W-:Y:S05]  /*6ef0*/  BSYNC.RECONVERGENT B1 ;  /* 0x0000000000017941 */ /* 0x000fea0003800200 */
.L_x_648:
        /* <DEDUP_REMOVED lines=21> */
.L_x_557:
[----:B------:R-:W-:Y:S05]  /*7050*/  BSYNC.RECONVERGENT B0 ;  /* 0x0000000000007941 */ /* 0x000fea0003800200 */
.L_x_524:
[----:B------:R-:W-:Y:S05]  /*7060*/  @P1 EXIT ;  /* 0x000000000000194d */ /* 0x000fea0003800000 */
[----:B012---:R-:W0:Y:S02]  /*7070*/  LDC.64 R2, c[0x0][0x390] ;  /* 0x0000e400ff027b82 */ /* 0x007e240000000a00 */
[----:B0-----:R-:W-:-:S05]  /*7080*/  IMAD.WIDE.U32 R2, R0, 0x10, R2 ;  /* 0x0000001000027825 */ /* 0x001fca00078e0002 */
[----:B------:R-:W-:Y:S04]  /*7090*/  STG.E.64 desc[UR10][R2.64], R18 ;  /* 0x0000001202007986 */ /* 0x000fe8000c101b0a */
[----:B------:R-:W-:Y:S01]  /*70a0*/  STG.E.64 desc[UR10][R2.64+0x8], R20 ;  /* 0x0000081402007986 */ /* 0x000fe2000c101b0a */
[----:B------:R-:W-:Y:S05]  /*70b0*/  EXIT ;  /* 0x000000000000794d */ /* 0x000fea0003800000 */
.L_x_650:
        /* <DEDUP_REMOVED lines=12> */
.L_x_818:


//--------------------- .text._ZN6thrust24THRUST_300001_SM_1000_NS8cuda_cub4core6detail13_kernel_agentINS1_8__reduce11ReduceAgentINS0_12zip_iteratorIN4cuda3std3__45tupleIJNS0_10device_ptrIdEENS0_17counting_iteratorIlNS0_11use_defaultESF_SF_EEEEEEEPNSB_IJdlEEESJ_iNS1_9__extrema9arg_max_fIdl10ComparatorEEEEJSI_SK_iSO_EEEvDpT0_ --------------------------
	.section	.text._ZN6thrust24THRUST_300001_SM_1000_NS8cuda_cub4core6detail13_kernel_agentINS1_8__reduce11ReduceAgentINS0_12zip_iteratorIN4cuda3std3__45tupleIJNS0_10device_ptrIdEENS0_17counting_iteratorIlNS0_11use_defaultESF_SF_EEEEEEEPNSB_IJdlEEESJ_iNS1_9__extrema9arg_max_fIdl10ComparatorEEEEJSI_SK_iSO_EEEvDpT0_,"ax",@progbits
	.align	128
        .global         _ZN6thrust24THRUST_300001_SM_1000_NS8cuda_cub4core6detail13_kernel_agentINS1_8__reduce11ReduceAgentINS0_12zip_iteratorIN4cuda3std3__45tupleIJNS0_10device_ptrIdEENS0_17counting_iteratorIlNS0_11use_defaultESF_SF_EEEEEEEPNSB_IJdlEEESJ_iNS1_9__extrema9arg_max_fIdl10ComparatorEEEEJSI_SK_iSO_EEEvDpT0_
        .type           _ZN6thrust24THRUST_300001_SM_1000_NS8cuda_cub4core6detail13_kernel_agentINS1_8__reduce11ReduceAgentINS0_12zip_iteratorIN4cuda3std3__45tupleIJNS0_10device_ptrIdEENS0_17counting_iteratorIlNS0_11use_defaultESF_SF_EEEEEEEPNSB_IJdlEEESJ_iNS1_9__extrema9arg_max_fIdl10ComparatorEEEEJSI_SK_iSO_EEEvDpT0_,@function
        .size           _ZN6thrust24THRUST_300001_SM_1000_NS8cuda_cub4core6detail13_kernel_agentINS1_8__reduce11ReduceAgentINS0_12zip_iteratorIN4cuda3std3__45tupleIJNS0_10device_ptrIdEENS0_17counting_iteratorIlNS0_11use_defaultESF_SF_EEEEEEEPNSB_IJdlEEESJ_iNS1_9__extrema9arg_max_fIdl10ComparatorEEEEJSI_SK_iSO_EEEvDpT0_,(.L_x_819 - _ZN6thrust24THRUST_300001_SM_1000_NS8cuda_cub4core6detail13_kernel_agentINS1_8__reduce11ReduceAgentINS0_12zip_iteratorIN4cuda3std3__45tupleIJNS0_10device_ptrIdEENS0_17counting_iteratorIlNS0_11use_defaultESF_SF_EEEEEEEPNSB_IJdlEEESJ_iNS1_9__extrema9arg_max_fIdl10ComparatorEEEEJSI_SK_iSO_EEEvDpT0_)
        .other          _ZN6thrust24THRUST_300001_SM_1000_NS8cuda_cub4core6detail13_kernel_agentINS1_8__reduce11ReduceAgentINS0_12zip_iteratorIN4cuda3std3__45tupleIJNS0_10device_ptrIdEENS0_17counting_iteratorIlNS0_11use_defaultESF_SF_EEEEEEEPNSB_IJdlEEESJ_iNS1_9__extrema9arg_max_fIdl10ComparatorEEEEJSI_SK_iSO_EEEvDpT0_,@"STO_CUDA_ENTRY STV_DEFAULT"
_ZN6thrust24THRUST_300001_SM_1000_NS8cuda_cub4core6detail13_kernel_agentINS1_8__reduce11ReduceAgentINS0_12zip_iteratorIN4cuda3std3__45tupleIJNS0_10device_ptrIdEENS0_17counting_iteratorIlNS0_11use_defaultESF_SF_EEEEEEEPNSB_IJdlEEESJ_iNS1_9__extrema9arg_max_fIdl10ComparatorEEEEJSI_SK_iSO_EEEvDpT0_:
.text._ZN6thrust24THRUST_300001_SM_1000_NS8cuda_cub4core6detail13_kernel_agentINS1_8__reduce11ReduceAgentINS0_12zip_iteratorIN4cuda3std3__45tupleIJNS0_10device_ptrIdEENS0_17counting_iteratorIlNS0_11use_defaultESF_SF_EEEEEEEPNSB_IJdlEEESJ_iNS1_9__extrema9arg_max_fIdl10ComparatorEEEEJSI_SK_iSO_EEEvDpT0_:
        /* <DEDUP_REMOVED lines=23> */
.L_x_654:
[----:B0-----:R-:W-:Y:S05]  /*0170*/  BSYNC.RECONVERGENT B1 ;  /* 0x0000000000017941 */ /* 0x001fea0003800200 */
.L_x_653:
        /* <DEDUP_REMOVED lines=19> */
.L_x_661:
[----:B------:R-:W-:Y:S02]  /*02b0*/  IMAD.MOV.U32 R6, RZ, RZ, R10 ;  /* 0x000000ffff067224 */ /* 0x000fe400078e000a */
[----:B------:R-:W-:-:S06]  /*02c0*/  IMAD.MOV.U32 R7, RZ, RZ, R11 ;  /* 0x000000ffff077224 */ /* 0x000fcc00078e000b */
[----:B------:R-:W2:Y:S01]  /*02d0*/  LDG.E.64 R6, desc[UR8][R6.64] ;  /* 0x0000000806067981 */ /* 0x000ea2000c1e1b00 */
[----:B------:R-:W-:Y:S01]  /*02e0*/  IMAD.MOV.U32 R4, RZ, RZ, -0x654350b8 ;  /* 0x9abcaf48ff047424 */ /* 0x000fe200078e00ff */
[----:B------:R-:W-:Y:S01]  /*02f0*/  BSSY.RECONVERGENT B3, `(.L_x_659) ;  /* 0x000001f000037945 */ /* 0x000fe20003800200 */
[----:B------:R-:W-:Y:S01]  /*0300*/  IMAD.MOV.U32 R5, RZ, RZ, 0x3e7ad7f2 ;  /* 0x3e7ad7f2ff057424 */ /* 0x000fe200078e00ff */
[----:B------:R-:W-:Y:S01]  /*0310*/  MOV R20, R14 ;  /* 0x0000000e00147202 */ /* 0x000fe20000000f00 */
[----:B------:R-:W-:Y:S01]  /*0320*/  VIADD R3, R3, 0x1 ;  /* 0x0000000103037836 */ /* 0x000fe20000000000 */
[----:B------:R-:W-:Y:S01]  /*0330*/  IADD3 R10, P2, PT, R10, 0x800, RZ ;  /* 0x000008000a0a7810 */ /* 0x000fe20007f5e0ff */
[----:B------:R-:W-:Y:S02]  /*0340*/  IMAD.MOV.U32 R19, RZ, RZ, R15 ;  /* 0x000000ffff137224 */ /* 0x000fe400078e000f */
[----:B-----5:R-:W-:Y:S01]  /*0350*/  IMAD.MOV.U32 R8, RZ, RZ, R12 ;  /* 0x000000ffff087224 */ /* 0x020fe200078e000c */
[----:B------:R-:W-:Y:S01]  /*0360*/  ISETP.NE.AND P3, PT, R3, RZ, PT ;  /* 0x000000ff0300720c */ /* 0x000fe20003f65270 */
[----:B------:R-:W-:-:S02]  /*0370*/  IMAD.MOV.U32 R9, RZ, RZ, R13 ;  /* 0x000000ffff097224 */ /* 0x000fc400078e000d */
        /* <DEDUP_REMOVED lines=22> */
.L_x_660:
[----:B------:R-:W-:Y:S05]  /*04e0*/  BSYNC.RECONVERGENT B3 ;  /* 0x0000000000037941 */ /* 0x000fea0003800200 */
.L_x_659:
[----:B------:R-:W-:Y:S01]  /*04f0*/  IADD3 R16, P0, PT, R16, 0x100, RZ ;  /* 0x0000010010107810 */ /* 0x000fe20007f1e0ff */
[----:B------:R-:W-:Y:S02]  /*0500*/  VIADD R2, R2, 0x100 ;  /* 0x0000010002027836 */ /* 0x000fe40000000000 */
[----:B------:R-:W-:Y:S02]  /*0510*/  IMAD.X R11, RZ, RZ, R11, P2 ;  /* 0x000000ffff0b7224 */ /* 0x000fe400010e060b */
[----:B------:R-:W-:Y:S01]  /*0520*/  IMAD.X R17, RZ, RZ, R17, P0 ;  /* 0x000000ffff117224 */ /* 0x000fe200000e0611 */
[----:B------:R-:W-:Y:S07]  /*0530*/  @P3 BRA `(.L_x_661) ;  /* 0xfffffffc005c3947 */ /* 0x000fee000383ffff */
.L_x_658:
[----:B------:R-:W-:Y:S05]  /*0540*/  BSYNC.RECONVERGENT B2 ;  /* 0x0000000000027941 */ /* 0x000fea0003800200 */
.L_x_657:
[----:B------:R-:W-:-:S13]  /*0550*/  ISETP.GE.U32.AND P0, PT, R18, 0x300, PT ;  /* 0x000003001200780c */ /* 0x000fda0003f06070 */
[----:B------:R-:W-:Y:S05]  /*0560*/  @!P0 BRA `(.L_x_656) ;  /* 0x0000000400e48947 */ /* 0x000fea0003800000 */
[----:B------:R-:W0:Y:S01]  /*0570*/  LDC.64 R10, c[0x0][0x380] ;  /* 0x0000e000ff0a7b82 */ /* 0x000e220000000a00 */
[----:B------:R-:W-:-:S07]  /*0580*/  IADD3 R22, PT, PT, R2, 0x200, RZ ;  /* 0x0000020002167810 */ /* 0x000fce0007ffe0ff */
[----:B------:R-:W1:Y:S02]  /*0590*/  LDC.64 R8, c[0x0][0x388] ;  /* 0x0000e200ff087b82 */ /* 0x000e640000000a00 */
.L_x_670:
        /* <DEDUP_REMOVED lines=33> */
.L_x_663:
[----:B------:R-:W-:Y:S05]  /*07b0*/  BSYNC.RECONVERGENT B2 ;  /* 0x0000000000027941 */ /* 0x000fea0003800200 */
.L_x_662:
        /* <DEDUP_REMOVED lines=9> */
[----:B------:R-:W-:Y:S01]  /*0850*/  IMAD.MOV.U32 R12, RZ, RZ, R16 ;  /* 0x000000ffff0c7224 */ /* 0x000fe200078e0010 */
[----:B------:R-:W-:Y:S02]  /*0860*/  MOV R15, R21 ;  /* 0x00000015000f7202 */ /* 0x000fe40000000f00 */
        /* <DEDUP_REMOVED lines=16> */
.L_x_665:
[----:B------:R-:W-:Y:S05]  /*0970*/  BSYNC.RECONVERGENT B2 ;  /* 0x0000000000027941 */ /* 0x000fea0003800200 */
.L_x_664:
        /* <DEDUP_REMOVED lines=27> */
.L_x_667:
[----:B------:R-:W-:Y:S05]  /*0b30*/  BSYNC.RECONVERGENT B2 ;  /* 0x0000000000027941 */ /* 0x000fea0003800200 */
.L_x_666:
[----:B------:R-:W-:Y:S01]  /*0b40*/  DSETP.LT.AND P0, PT, |R16|, |R4|, PT ;  /* 0x400000041000722a */ /* 0x000fe20003f01200 */
[----:B------:R-:W-:Y:S01]  /*0b50*/  LEA.HI.X.SX32 R21, R21, R9, 0x1, P4 ;  /* 0x0000000915157211 */ /* 0x000fe200020f0eff */
        /* <DEDUP_REMOVED lines=21> */
.L_x_669:
[----:B------:R-:W-:Y:S05]  /*0cb0*/  BSYNC.RECONVERGENT B2 ;  /* 0x0000000000027941 */ /* 0x000fea0003800200 */
.L_x_668:
[C---:B------:R-:W-:Y:S02]  /*0cc0*/  VIADD R2, R22.reuse, 0x200 ;  /* 0x0000020016027836 */ /* 0x040fe40000000000 */
[----:B------:R-:W-:-:S03]  /*0cd0*/  VIADD R22, R22, 0x400 ;  /* 0x0000040016167836 */ /* 0x000fc60000000000 */
[----:B------:R-:W-:-:S13]  /*0ce0*/  ISETP.GE.AND P0, PT, R2, UR5, PT ;  /* 0x0000000502007c0c */ /* 0x000fda000bf06270 */
[----:B------:R-:W-:Y:S05]  /*0cf0*/  @!P0 BRA `(.L_x_670) ;  /* 0xfffffff800288947 */ /* 0x000fea000383ffff */
.L_x_656:
[----:B------:R-:W-:Y:S05]  /*0d00*/  BSYNC.RECONVERGENT B1 ;  /* 0x0000000000017941 */ /* 0x000fea0003800200 */
.L_x_655:
[----:B------:R-:W0:Y:S02]  /*0d10*/  LDCU UR6, c[0x0][0x398] ;  /* 0x00007300ff0677ac */ /* 0x000e240008000800 */
[----:B0-----:R-:W-:-:S09]  /*0d20*/  UISETP.GE.AND UP0, UPT, UR6, 0x100, UPT ;  /* 0x000001000600788c */ /* 0x001fd2000bf06270 */
[----:B------:R-:W-:Y:S05]  /*0d30*/  BRA.U !UP0, `(.L_x_671) ;  /* 0x0000001508e07547 */ /* 0x000fea000b800000 */
[----:B------:R-:W0:Y:S01]  /*0d40*/  S2R R10, SR_LANEID ;  /* 0x00000000000a7919 */ /* 0x000e220000000000 */
[----:B------:R-:W-:Y:S01]  /*0d50*/  BSSY.RECONVERGENT B1, `(.L_x_672) ;  /* 0x0000023000017945 */ /* 0x000fe20003800200 */
[----:B------:R-:W-:Y:S01]  /*0d60*/  IMAD.MOV.U32 R16, RZ, RZ, R15 ;  /* 0x000000ffff107224 */ /* 0x000fe200078e000f */
[----:B-----5:R-:W-:Y:S01]  /*0d70*/  MOV R2, R12 ;  /* 0x0000000c00027202 */ /* 0x020fe20000000f00 */
[----:B------:R1:W2:Y:S01]  /*0d80*/  SHFL.DOWN PT, R4, R12, 0x1, 0x1f ;  /* 0x08201f000c047f89 */ /* 0x0002a200000e0000 */
[----:B------:R-:W-:Y:S02]  /*0d90*/  IMAD.MOV.U32 R17, RZ, RZ, R14 ;  /* 0x000000ffff117224 */ /* 0x000fe400078e000e */
[----:B------:R-:W-:Y:S01]  /*0da0*/  IMAD.MOV.U32 R3, RZ, RZ, R13 ;  /* 0x000000ffff037224 */ /* 0x000fe200078e000d */
[----:B------:R1:W3:Y:S04]  /*0db0*/  SHFL.DOWN PT, R5, R13, 0x1, 0x1f ;  /* 0x08201f000d057f89 */ /* 0x0002e800000e0000 */
        /* <DEDUP_REMOVED lines=28> */
.L_x_673:
[----:B------:R-:W-:Y:S05]  /*0f80*/  BSYNC.RECONVERGENT B1 ;  /* 0x0000000000017941 */ /* 0x000fea0003800200 */
.L_x_672:
        /* <DEDUP_REMOVED lines=35> */
.L_x_675:
[----:B------:R-:W-:Y:S05]  /*11c0*/  BSYNC.RECONVERGENT B1 ;  /* 0x0000000000017941 */ /* 0x000fea0003800200 */
.L_x_674:
[----:B------:R-:W-:Y:S01]  /*11d0*/  ISETP.GT.AND P0, PT, R10, 0x1b, PT ;  /* 0x0000001b0a00780c */ /* 0x000fe20003f04270 */
[----:B0-----:R0:W0:Y:S01]  /*11e0*/  SHFL.DOWN PT, R2, R6, 0x4, 0x1f ;  /* 0x08801f0006027f89 */ /* 0x00102200000e0000 */
[----:B------:R-:W-:Y:S01]  /*11f0*/  BSSY.RECONVERGENT B1, `(.L_x_676) ;  /* 0x0000021000017945 */ /* 0x000fe20003800200 */
[----:B----4-:R-:W-:Y:S01]  /*1200*/  IMAD.MOV.U32 R12, RZ, RZ, R11 ;  /* 0x000000ffff0c7224 */ /* 0x010fe200078e000b */
[----:B-1----:R-:W-:Y:S01]  /*1210*/  MOV R4, R6 ;  /* 0x0000000600047202 */ /* 0x002fe20000000f00 */
[----:B------:R1:W4:Y:S01]  /*1220*/  SHFL.DOWN PT, R3, R7, 0x4, 0x1f ;  /* 0x08801f0007037f89 */ /* 0x00032200000e0000 */
[----:B---3--:R-:W-:Y:S02]  /*1230*/  IMAD.MOV.U32 R13, RZ, RZ, R14 ;  /* 0x000000ffff0d7224 */ /* 0x008fe400078e000e */
[----:B--2---:R-:W-:Y:S01]  /*1240*/  IMAD.MOV.U32 R5, RZ, RZ, R7 ;  /* 0x000000ffff057224 */ /* 0x004fe200078e0007 */
[----:B------:R1:W2:Y:S04]  /*1250*/  SHFL.DOWN PT, R16, R11, 0x4, 0x1f ;  /* 0x08801f000b107f89 */ /* 0x0002a800000e0000 */
[----:B------:R1:W3:Y:S01]  /*1260*/  SHFL.DOWN PT, R15, R14, 0x4, 0x1f ;  /* 0x08801f000e0f7f89 */ /* 0x0002e200000e0000 */
[----:B------:R-:W-:Y:S05]  /*1270*/  @P0 BRA `(.L_x_677) ;  /* 0x0000000000600947 */ /* 0x000fea0003800000 */
[----:B------:R-:W-:Y:S01]  /*1280*/  IMAD.MOV.U32 R8, RZ, RZ, -0x654350b8 ;  /* 0x9abcaf48ff087424 */ /* 0x000fe200078e00ff */
[----:B0---4-:R-:W-:Y:S01]  /*1290*/  DSETP.LT.AND P1, PT, |R6|, |R2|, PT ;  /* 0x400000020600722a */ /* 0x011fe20003f21200 */
[----:B------:R-:W-:Y:S02]  /*12a0*/  IMAD.MOV.U32 R9, RZ, RZ, 0x3e7ad7f2 ;  /* 0x3e7ad7f2ff097424 */ /* 0x000fe400078e00ff */
[----:B--2---:R-:W-:Y:S02]  /*12b0*/  IMAD.MOV.U32 R12, RZ, RZ, R16 ;  /* 0x000000ffff0c7224 */ /* 0x004fe400078e0010 */
        /* <DEDUP_REMOVED lines=20> */
.L_x_677:
[----:B------:R-:W-:Y:S05]  /*1400*/  BSYNC.RECONVERGENT B1 ;  /* 0x0000000000017941 */ /* 0x000fea0003800200 */
.L_x_676:
[----:B------:R-:W-:Y:S01]  /*1410*/  ISETP.GT.AND P0, PT, R10, 0x17, PT ;  /* 0x000000170a00780c */ /* 0x000fe20003f04270 */
[----:B0-----:R0:W0:Y:S01]  /*1420*/  SHFL.DOWN PT, R6, R4, 0x8, 0x1f ;  /* 0x09001f0004067f89 */ /* 0x00102200000e0000 */
[----:B------:R-:W-:Y:S01]  /*1430*/  BSSY.RECONVERGENT B1, `(.L_x_678) ;  /* 0x0000021000017945 */ /* 0x000fe20003800200 */
[----:B-1----:R-:W-:Y:S01]  /*1440*/  IMAD.MOV.U32 R11, RZ, RZ, R12 ;  /* 0x000000ffff0b7224 */ /* 0x002fe200078e000c */
[----:B------:R-:W-:Y:S01]  /*1450*/  MOV R2, R4 ;  /* 0x0000000400027202 */ /* 0x000fe20000000f00 */
[----:B------:R1:W0:Y:S01]  /*1460*/  SHFL.DOWN PT, R7, R5, 0x8, 0x1f ;  /* 0x09001f0005077f89 */ /* 0x00022200000e0000 */
[----:B------:R-:W-:Y:S02]  /*1470*/  IMAD.MOV.U32 R14, RZ, RZ, R13 ;  /* 0x000000ffff0e7224 */ /* 0x000fe400078e000d */
[----:B----4-:R-:W-:Y:S01]  /*1480*/  IMAD.MOV.U32 R3, RZ, RZ, R5 ;  /* 0x000000ffff037224 */ /* 0x010fe200078e0005 */
[----:B---3--:R1:W3:Y:S04]  /*1490*/  SHFL.DOWN PT, R15, R12, 0x8, 0x1f ;  /* 0x09001f000c0f7f89 */ /* 0x0082e800000e0000 */
[----:B--2---:R1:W2:Y:S01]  /*14a0*/  SHFL.DOWN PT, R16, R13, 0x8, 0x1f ;  /* 0x09001f000d107f89 */ /* 0x0042a200000e0000 */
        /* <DEDUP_REMOVED lines=25> */
.L_x_679:
[----:B------:R-:W-:Y:S05]  /*1640*/  BSYNC.RECONVERGENT B1 ;  /* 0x0000000000017941 */ /* 0x000fea0003800200 */
.L_x_678:
[----:B------:R-:W-:Y:S01]  /*1650*/  ISETP.GT.AND P0, PT, R10, 0xf, PT ;  /* 0x0000000f0a00780c */ /* 0x000fe20003f04270 */
[----:B------:R4:W4:Y:S01]  /*1660*/  SHFL.DOWN PT, R8, R2, 0x10, 0x1f ;  /* 0x0a001f0002087f89 */ /* 0x00092200000e0000 */
[----:B------:R-:W-:Y:S01]  /*1670*/  BSSY.RECONVERGENT B1, `(.L_x_680) ;  /* 0x0000021000017945 */ /* 0x000fe20003800200 */
[----:B0-----:R-:W-:Y:S01]  /*1680*/  IMAD.MOV.U32 R6, RZ, RZ, R11 ;  /* 0x000000ffff067224 */ /* 0x001fe200078e000b */
[----:B------:R-:W-:Y:S01]  /*1690*/  MOV R4, R2 ;  /* 0x0000000200047202 */ /* 0x000fe20000000f00 */
[----:B------:R0:W0:Y:S01]  /*16a0*/  SHFL.DOWN PT, R9, R3, 0x10, 0x1f ;  /* 0x0a001f0003097f89 */ /* 0x00002200000e0000 */
[----:B------:R-:W-:Y:S02]  /*16b0*/  IMAD.MOV.U32 R7, RZ, RZ, R14 ;  /* 0x000000ffff077224 */ /* 0x000fe400078e000e */
[----:B-1----:R-:W-:Y:S01]  /*16c0*/  IMAD.MOV.U32 R5, RZ, RZ, R3 ;  /* 0x000000ffff057224 */ /* 0x002fe200078e0003 */
[----:B--2---:R1:W2:Y:S04]  /*16d0*/  SHFL.DOWN PT, R16, R11, 0x10, 0x1f ;  /* 0x0a001f000b107f89 */ /* 0x0042a800000e0000 */
[----:B---3--:R1:W3:Y:S01]  /*16e0*/  SHFL.DOWN PT, R15, R14, 0x10, 0x1f ;  /* 0x0a001f000e0f7f89 */ /* 0x0082e200000e0000 */
        /* <DEDUP_REMOVED lines=25> */
.L_x_681:
[----:B------:R-:W-:Y:S05]  /*1880*/  BSYNC.RECONVERGENT B1 ;  /* 0x0000000000017941 */ /* 0x000fea0003800200 */
.L_x_680:
[----:B------:R-:W-:Y:S01]  /*1890*/  ISETP.NE.AND P0, PT, R10, RZ, PT ;  /* 0x000000ff0a00720c */ /* 0x000fe20003f05270 */
[----:B------:R-:W-:-:S12]  /*18a0*/  BSSY.RECONVERGENT B1, `(.L_x_682) ;  /* 0x000000a000017945 */ /* 0x000fd80003800200 */
[----:B------:R-:W-:Y:S05]  /*18b0*/  @P0 BRA `(.L_x_683) ;  /* 0x0000000000200947 */ /* 0x000fea0003800000 */
[----:B----4-:R-:W4:Y:S01]  /*18c0*/  S2R R8, SR_CgaCtaId ;  /* 0x0000000000087919 */ /* 0x010f220000008800 */
[----:B0-----:R-:W-:Y:S02]  /*18d0*/  MOV R3, 0x400 ;  /* 0x0000040000037802 */ /* 0x001fe40000000f00 */
[----:B------:R-:W-:-:S04]  /*18e0*/  SHF.R.U32.HI R2, RZ, 0x1, R0 ;  /* 0x00000001ff027819 */ /* 0x000fc80000011600 */
[----:B------:R-:W-:Y:S02]  /*18f0*/  LOP3.LUT R2, R2, 0x1f0, RZ, 0xc0, !PT ;  /* 0x000001f002027812 */ /* 0x000fe400078ec0ff */
[----:B----4-:R-:W-:-:S05]  /*1900*/  LEA R3, R8, R3, 0x18 ;  /* 0x0000000308037211 */ /* 0x010fca00078ec0ff */
[----:B------:R-:W-:-:S05]  /*1910*/  IMAD.IADD R3, R2, 0x1, R3 ;  /* 0x0000000102037824 */ /* 0x000fca00078e0203 */
[----:B------:R0:W-:Y:S04]  /*1920*/  STS.64 [R3+0x10], R6 ;  /* 0x0000100603007388 */ /* 0x0001e80000000a00 */
[----:B------:R0:W-:Y:S02]  /*1930*/  STS.64 [R3+0x8], R4 ;  /* 0x0000080403007388 */ /* 0x0001e40000000a00 */
.L_x_683:
[----:B------:R-:W-:Y:S05]  /*1940*/  BSYNC.RECONVERGENT B1 ;  /* 0x0000000000017941 */ /* 0x000fea0003800200 */
.L_x_682:
[----:B------:R-:W-:Y:S01]  /*1950*/  BAR.SYNC.DEFER_BLOCKING 0x0 ;  /* 0x0000000000007b1d */ /* 0x000fe20000010000 */
[----:B------:R-:W-:-:S13]  /*1960*/  ISETP.NE.AND P1, PT, R0, RZ, PT ;  /* 0x000000ff0000720c */ /* 0x000fda0003f25270 */
[----:B------:R-:W-:Y:S05]  /*1970*/  @P1 BRA `(.L_x_684) ;  /* 0x00000054001c1947 */ /* 0x000fea0003800000 */
[----:B0-----:R-:W0:Y:S01]  /*1980*/  S2R R3, SR_CgaCtaId ;  /* 0x0000000000037919 */ /* 0x001e220000008800 */
[----:B------:R-:W-:Y:S01]  /*1990*/  MOV R0, 0x400 ;  /* 0x0000040000007802 */ /* 0x000fe20000000f00 */
[----:B----4-:R-:W-:Y:S01]  /*19a0*/  IMAD.MOV.U32 R2, RZ, RZ, -0x654350b8 ;  /* 0x9abcaf48ff027424 */ /* 0x010fe200078e00ff */
[----:B------:R-:W-:Y:S02]  /*19b0*/  BSSY.RECONVERGENT B1, `(.L_x_685) ;  /* 0x000001d000017945 */ /* 0x000fe40003800200 */
[----:B0-----:R-:W-:Y:S02]  /*19c0*/  LEA R0, R3, R0, 0x18 ;  /* 0x0000000003007211 */ /* 0x001fe400078ec0ff */
[----:B------:R-:W-:-:S03]  /*19d0*/  MOV R3, 0x3e7ad7f2 ;  /* 0x3e7ad7f200037802 */ /* 0x000fc60000000f00 */
[----:B------:R-:W0:Y:S04]  /*19e0*/  LDS.64 R20, [R0+0x18] ;  /* 0x0000180000147984 */ /* 0x000e280000000a00 */
[----:B-1----:R-:W1:Y:S04]  /*19f0*/  LDS.128 R8, [R0+0x20] ;  /* 0x0000200000087984 */ /* 0x002e680000000c00 */
[----:B--2---:R2:W4:Y:S04]  /*1a00*/  LDS.64 R16, [R0+0x80] ;  /* 0x0000800000107984 */ /* 0x0045280000000a00 */
[----:B---3--:R2:W3:Y:S01]  /*1a10*/  LDS.128 R12, [R0+0x30] ;  /* 0x00003000000c7984 */ /* 0x0084e20000000c00 */
        /* <DEDUP_REMOVED lines=22> */
.L_x_686:
[----:B------:R-:W-:Y:S05]  /*1b80*/  BSYNC.RECONVERGENT B1 ;  /* 0x0000000000017941 */ /* 0x000fea0003800200 */
.L_x_685:
        /* <DEDUP_REMOVED lines=12> */
[----:B------:R-:W-:Y:S01]  /*1c50*/  MOV R29, R25 ;  /* 0x00000019001d7202 */ /* 0x000fe20000000f00 */
[----:B------:R-:W-:Y:S02]  /*1c60*/  IMAD.MOV.U32 R20, RZ, RZ, R18 ;  /* 0x000000ffff147224 */ /* 0x000fe400078e0012 */
[----:B------:R-:W-:-:S10]  /*1c70*/  IMAD.MOV.U32 R21, RZ, RZ, R19 ;  /* 0x000000ffff157224 */ /* 0x000fd400078e0013 */
        /* <DEDUP_REMOVED lines=9> */
.L_x_688:
[----:B------:R-:W-:Y:S05]  /*1d10*/  BSYNC.RECONVERGENT B1 ;  /* 0x0000000000017941 */ /* 0x000fea0003800200 */
.L_x_687:
        /* <DEDUP_REMOVED lines=24> */
.L_x_690:
[----:B------:R-:W-:Y:S05]  /*1ea0*/  BSYNC.RECONVERGENT B1 ;  /* 0x0000000000017941 */ /* 0x000fea0003800200 */
.L_x_689:
[----:B------:R0:W1:Y:S01]  /*1eb0*/  LDS.128 R12, [R0+0x60] ;  /* 0x00006000000c7984 */ /* 0x0000620000000c00 */
[----:B------:R-:W-:Y:S01]  /*1ec0*/  DSETP.GE.AND P0, PT, |R6|, R2, PT ;  /* 0x000000020600722a */ /* 0x000fe20003f06200 */
[----:B------:R-:W-:Y:S01]  /*1ed0*/  BSSY.RECONVERGENT B1, `(.L_x_691) ;  /* 0x0000017000017945 */ /* 0x000fe20003800200 */
[----:B------:R-:W-:Y:S01]  /*1ee0*/  DSETP.LT.AND P2, PT, |R18|, |R6|, PT ;  /* 0x400000061200722a */ /* 0x000fe20003f41200 */
[----:B------:R0:W3:Y:S01]  /*1ef0*/  LDS.128 R20, [R0+0x70] ;  /* 0x0000700000147984 */ /* 0x0000e20000000c00 */
[----:B--2---:R-:W-:Y:S01]  /*1f00*/  IMAD.MOV.U32 R24, RZ, RZ, R8 ;  /* 0x000000ffff187224 */ /* 0x004fe200078e0008 */
[----:B------:R-:W-:Y:S01]  /*1f10*/  MOV R5, R7 ;  /* 0x0000000700057202 */ /* 0x000fe20000000f00 */
[----:B------:R-:W-:Y:S02]  /*1f20*/  IMAD.MOV.U32 R29, RZ, RZ, R9 ;  /* 0x000000ffff1d7224 */ /* 0x000fe400078e0009 */
        /* <DEDUP_REMOVED lines=17> */
.L_x_692:
[----:B------:R-:W-:Y:S05]  /*2040*/  BSYNC.RECONVERGENT B1 ;  /* 0x0000000000017941 */ /* 0x000fea0003800200 */
.L_x_691:
        /* <DEDUP_REMOVED lines=24> */
.L_x_694:
[----:B------:R-:W-:Y:S05]  /*21d0*/  BSYNC.RECONVERGENT B1 ;  /* 0x0000000000017941 */ /* 0x000fea0003800200 */
.L_x_693:
[----:B------:R-:W-:Y:S01]  /*21e0*/  DSETP.LT.AND P0, PT, |R6|, |R14|, PT ;  /* 0x4000000e0600722a */ /* 0x000fe20003f01200 */
[----:B------:R-:W-:Y:S01]  /*21f0*/  BSSY.RECONVERGENT B1, `(.L_x_695) ;  /* 0x0000016000017945 */ /* 0x000fe20003800200 */
[----:B---3--:R-:W-:Y:S01]  /*2200*/  DSETP.GE.AND P4, PT, |R22|, R2, PT ;  /* 0x000000021600722a */ /* 0x008fe20003f86200 */
[----:B------:R-:W-:Y:S01]  /*2210*/  IMAD.MOV.U32 R8, RZ, RZ, R14 ;  /* 0x000000ffff087224 */ /* 0x000fe200078e000e */
[----:B------:R-:W-:Y:S01]  /*2220*/  MOV R9, R15 ;  /* 0x0000000f00097202 */ /* 0x000fe20000000f00 */
        /* <DEDUP_REMOVED lines=18> */
.L_x_696:
[----:B------:R-:W-:Y:S05]  /*2350*/  BSYNC.RECONVERGENT B1 ;  /* 0x0000000000017941 */ /* 0x000fea0003800200 */
.L_x_695:
        /* <DEDUP_REMOVED lines=22> */
.L_x_671:
        /* <DEDUP_REMOVED lines=42> */
.L_x_698:
[----:B------:R-:W-:Y:S05]  /*2760*/  BSYNC.RECONVERGENT B1 ;  /* 0x0000000000017941 */ /* 0x000fea0003800200 */
.L_x_697:
[----:B--2---:R-:W-:Y:S01]  /*2770*/  VIADD R6, R2, 0x2 ;  /* 0x0000000202067836 */ /* 0x004fe20000000000 */
[----:B------:R1:W2:Y:S01]  /*2780*/  SHFL.DOWN PT, R8, R4, 0x2, R3 ;  /* 0x0840000004087989 */ /* 0x0002a200000e0003 */
[----:B------:R-:W-:Y:S01]  /*2790*/  BSSY.RECONVERGENT B1, `(.L_x_699) ;  /* 0x0000022000017945 */ /* 0x000fe20003800200 */
[----:B------:R-:W-:Y:S02]  /*27a0*/  IMAD.MOV.U32 R12, RZ, RZ, R16 ;  /* 0x000000ffff0c7224 */ /* 0x000fe400078e0010 */
[----:B------:R-:W-:Y:S01]  /*27b0*/  ISETP.GT.AND P0, PT, R6, R3, PT ;  /* 0x000000030600720c */ /* 0x000fe20003f04270 */
[----:B------:R1:W0:Y:S01]  /*27c0*/  SHFL.DOWN PT, R9, R5, 0x2, R3 ;  /* 0x0840000005097989 */ /* 0x00022200000e0003 */
[----:B------:R-:W-:Y:S02]  /*27d0*/  IMAD.MOV.U32 R14, RZ, RZ, R18 ;  /* 0x000000ffff0e7224 */ /* 0x000fe400078e0012 */
[----:B------:R-:W-:Y:S01]  /*27e0*/  IMAD.MOV.U32 R6, RZ, RZ, R4 ;  /* 0x000000ffff067224 */ /* 0x000fe200078e0004 */
[----:B------:R1:W0:Y:S01]  /*27f0*/  SHFL.DOWN PT, R13, R16, 0x2, R3 ;  /* 0x08400000100d7989 */ /* 0x00022200000e0003 */
[----:B---3--:R-:W-:-:S03]  /*2800*/  IMAD.MOV.U32 R7, RZ, RZ, R5 ;  /* 0x000000ffff077224 */ /* 0x008fc600078e0005 */
[----:B------:R1:W3:Y:S04]  /*2810*/  SHFL.DOWN PT, R15, R18, 0x2, R3 ;  /* 0x08400000120f7989 */ /* 0x0002e800000e0003 */
[----:B------:R-:W-:Y:S05]  /*2820*/  @P0 BRA `(.L_x_700) ;  /* 0x0000000000600947 */ /* 0x000fea0003800000 */
[----:B----4-:R-:W-:Y:S01]  /*2830*/  IMAD.MOV.U32 R10, RZ, RZ, -0x654350b8 ;  /* 0x9abcaf48ff0a7424 */ /* 0x010fe200078e00ff */
[----:B0-2---:R-:W-:Y:S01]  /*2840*/  DSETP.LT.AND P1, PT, |R4|, |R8|, PT ;  /* 0x400000080400722a */ /* 0x005fe20003f21200 */
[----:B------:R-:W-:Y:S02]  /*2850*/  IMAD.MOV.U32 R11, RZ, RZ, 0x3e7ad7f2 ;  /* 0x3e7ad7f2ff0b7424 */ /* 0x000fe400078e00ff */
[----:B------:R-:W-:Y:S02]  /*2860*/  IMAD.MOV.U32 R12, RZ, RZ, R13 ;  /* 0x000000ffff0c7224 */ /* 0x000fe400078e000d */
[----:B---3--:R-:W-:Y:S02]  /*2870*/  IMAD.MOV.U32 R14, RZ, RZ, R15 ;  /* 0x000000ffff0e7224 */ /* 0x008fe400078e000f */
        /* <DEDUP_REMOVED lines=19> */
.L_x_700:
[----:B------:R-:W-:Y:S05]  /*29b0*/  BSYNC.RECONVERGENT B1 ;  /* 0x0000000000017941 */ /* 0x000fea0003800200 */
.L_x_699:
        /* <DEDUP_REMOVED lines=8> */
[----:B------:R1:W0:Y:S01]  /*2a40*/  SHFL.DOWN PT, R13, R12, 0x4, R3 ;  /* 0x088000000c0d7989 */ /* 0x00022200000e0003 */
[----:B------:R-:W-:-:S03]  /*2a50*/  IMAD.MOV.U32 R5, RZ, RZ, R7 ;  /* 0x000000ffff057224 */ /* 0x000fc600078e0007 */
[----:B---3--:R1:W3:Y:S04]  /*2a60*/  SHFL.DOWN PT, R15, R14, 0x4, R3 ;  /* 0x088000000e0f7989 */ /* 0x0082e800000e0003 */
[----:B------:R-:W-:Y:S05]  /*2a70*/  @P0 BRA `(.L_x_702) ;  /* 0x0000000000600947 */ /* 0x000fea0003800000 */
[----:B----4-:R-:W-:Y:S01]  /*2a80*/  IMAD.MOV.U32 R10, RZ, RZ, -0x654350b8 ;  /* 0x9abcaf48ff0a7424 */ /* 0x010fe200078e00ff */
[----:B0-2---:R-:W-:Y:S01]  /*2a90*/  DSETP.LT.AND P1, PT, |R6|, |R8|, PT ;  /* 0x400000080600722a */ /* 0x005fe20003f21200 */
[----:B------:R-:W-:Y:S01]  /*2aa0*/  IMAD.MOV.U32 R11, RZ, RZ, 0x3e7ad7f2 ;  /* 0x3e7ad7f2ff0b7424 */ /* 0x000fe200078e00ff */
[----:B------:R-:W-:Y:S01]  /*2ab0*/  MOV R5, R9 ;  /* 0x0000000900057202 */ /* 0x000fe20000000f00 */
[----:B------:R-:W-:Y:S02]  /*2ac0*/  IMAD.MOV.U32 R16, RZ, RZ, R13 ;  /* 0x000000ffff107224 */ /* 0x000fe400078e000d */
        /* <DEDUP_REMOVED lines=19> */
.L_x_702:
[----:B------:R-:W-:Y:S05]  /*2c00*/  BSYNC.RECONVERGENT B1 ;  /* 0x0000000000017941 */ /* 0x000fea0003800200 */
.L_x_701:
        /* <DEDUP_REMOVED lines=10> */
[----:B---3--:R3:W0:Y:S04]  /*2cb0*/  SHFL.DOWN PT, R15, R18, 0x8, R3 ;  /* 0x09000000120f7989 */ /* 0x00862800000e0003 */
[----:B------:R-:W-:Y:S05]  /*2cc0*/  @P0 BRA `(.L_x_704) ;  /* 0x0000000000600947 */ /* 0x000fea0003800000 */
[----:B----4-:R-:W-:Y:S01]  /*2cd0*/  IMAD.MOV.U32 R10, RZ, RZ, -0x654350b8 ;  /* 0x9abcaf48ff0a7424 */ /* 0x010fe200078e00ff */
[----:B-12---:R-:W-:Y:S01]  /*2ce0*/  DSETP.LT.AND P1, PT, |R4|, |R6|, PT ;  /* 0x400000060400722a */ /* 0x006fe20003f21200 */
[----:B------:R-:W-:Y:S01]  /*2cf0*/  IMAD.MOV.U32 R11, RZ, RZ, 0x3e7ad7f2 ;  /* 0x3e7ad7f2ff0b7424 */ /* 0x000fe200078e00ff */
[----:B------:R-:W-:Y:S01]  /*2d00*/  MOV R8, R6 ;  /* 0x0000000600087202 */ /* 0x000fe20000000f00 */
[----:B0-----:R-:W-:Y:S02]  /*2d10*/  IMAD.MOV.U32 R14, RZ, RZ, R13 ;  /* 0x000000ffff0e7224 */ /* 0x001fe400078e000d */
        /* <DEDUP_REMOVED lines=19> */
.L_x_704:
[----:B------:R-:W-:Y:S05]  /*2e50*/  BSYNC.RECONVERGENT B1 ;  /* 0x0000000000017941 */ /* 0x000fea0003800200 */
.L_x_703:
        /* <DEDUP_REMOVED lines=8> */
[----:B0-----:R1:W0:Y:S01]  /*2ee0*/  SHFL.DOWN PT, R13, R14, 0x10, R3 ;  /* 0x0a0000000e0d7989 */ /* 0x00122200000e0003 */
[----:B------:R-:W-:-:S03]  /*2ef0*/  IMAD.MOV.U32 R5, RZ, RZ, R9 ;  /* 0x000000ffff057224 */ /* 0x000fc600078e0009 */
[----:B------:R1:W0:Y:S04]  /*2f00*/  SHFL.DOWN PT, R15, R12, 0x10, R3 ;  /* 0x0a0000000c0f7989 */ /* 0x00022800000e0003 */
[----:B------:R-:W-:Y:S05]  /*2f10*/  @P0 BRA `(.L_x_706) ;  /* 0x0000000000600947 */ /* 0x000fea0003800000 */
[----:B------:R-:W-:Y:S01]  /*2f20*/  IMAD.MOV.U32 R16, RZ, RZ, -0x654350b8 ;  /* 0x9abcaf48ff107424 */ /* 0x000fe200078e00ff */
[----:B--2-4-:R-:W-:Y:S01]  /*2f30*/  DSETP.LT.AND P1, PT, |R8|, |R10|, PT ;  /* 0x4000000a0800722a */ /* 0x014fe20003f21200 */
        /* <DEDUP_REMOVED lines=22> */
.L_x_706:
[----:B------:R-:W-:Y:S05]  /*30a0*/  BSYNC.RECONVERGENT B1 ;  /* 0x0000000000017941 */ /* 0x000fea0003800200 */
.L_x_705:
[----:B------:R-:W-:Y:S01]  /*30b0*/  ISETP.NE.AND P0, PT, R2, RZ, PT ;  /* 0x000000ff0200720c */ /* 0x000fe20003f05270 */
[----:B------:R-:W-:-:S12]  /*30c0*/  BSSY.RECONVERGENT B1, `(.L_x_707) ;  /* 0x000000a000017945 */ /* 0x000fd80003800200 */
[----:B------:R-:W-:Y:S05]  /*30d0*/  @P0 BRA `(.L_x_708) ;  /* 0x0000000000200947 */ /* 0x000fea0003800000 */
[----:B-1----:R-:W1:Y:S01]  /*30e0*/  S2R R8, SR_CgaCtaId ;  /* 0x0000000000087919 */ /* 0x002e620000008800 */
[----:B---3--:R-:W-:Y:S02]  /*30f0*/  MOV R3, 0x400 ;  /* 0x0000040000037802 */ /* 0x008fe40000000f00 */
[----:B------:R-:W-:-:S04]  /*3100*/  SHF.R.U32.HI R2, RZ, 0x1, R0 ;  /* 0x00000001ff027819 */ /* 0x000fc80000011600 */
[----:B------:R-:W-:Y:S02]  /*3110*/  LOP3.LUT R2, R2, 0x1f0, RZ, 0xc0, !PT ;  /* 0x000001f002027812 */ /* 0x000fe400078ec0ff */
[----:B-1----:R-:W-:-:S05]  /*3120*/  LEA R3, R8, R3, 0x18 ;  /* 0x0000000308037211 */ /* 0x002fca00078ec0ff */
[----:B------:R-:W-:-:S05]  /*3130*/  IMAD.IADD R3, R2, 0x1, R3 ;  /* 0x0000000102037824 */ /* 0x000fca00078e0203 */
[----:B------:R1:W-:Y:S04]  /*3140*/  STS.64 [R3+0x10], R6 ;  /* 0x0000100603007388 */ /* 0x0003e80000000a00 */
[----:B------:R1:W-:Y:S02]  /*3150*/  STS.64 [R3+0x8], R4 ;  /* 0x0000080403007388 */ /* 0x0003e40000000a00 */
.L_x_708:
[----:B------:R-:W-:Y:S05]  /*3160*/  BSYNC.RECONVERGENT B1 ;  /* 0x0000000000017941 */ /* 0x000fea0003800200 */
.L_x_707:
[----:B------:R-:W-:Y:S01]  /*3170*/  BAR.SYNC.DEFER_BLOCKING 0x0 ;  /* 0x0000000000007b1d */ /* 0x000fe20000010000 */
[----:B------:R-:W-:-:S13]  /*3180*/  ISETP.NE.AND P1, PT, R0, RZ, PT ;  /* 0x000000ff0000720c */ /* 0x000fda0003f25270 */
[----:B------:R-:W-:Y:S05]  /*3190*/  @P1 BRA `(.L_x_684) ;  /* 0x0000003c00141947 */ /* 0x000fea0003800000 */
[----:B------:R-:W-:Y:S01]  /*31a0*/  UISETP.GE.AND UP0, UPT, UR6, 0x21, UPT ;  /* 0x000000210600788c */ /* 0x000fe2000bf06270 */
[----:B0-----:R-:W-:Y:S02]  /*31b0*/  IMAD.MOV.U32 R15, RZ, RZ, R6 ;  /* 0x000000ffff0f7224 */ /* 0x001fe400078e0006 */
[----:B-1----:R-:W-:Y:S02]  /*31c0*/  IMAD.MOV.U32 R12, RZ, RZ, R7 ;  /* 0x000000ffff0c7224 */ /* 0x002fe400078e0007 */
[----:B------:R-:W-:Y:S02]  /*31d0*/  IMAD.MOV.U32 R2, RZ, RZ, R4 ;  /* 0x000000ffff027224 */ /* 0x000fe400078e0004 */
[----:B---3--:R-:W-:Y:S02]  /*31e0*/  IMAD.MOV.U32 R3, RZ, RZ, R5 ;  /* 0x000000ffff037224 */ /* 0x008fe400078e0005 */
        /* <DEDUP_REMOVED lines=31> */
.L_x_710:
[----:B------:R-:W-:Y:S05]  /*33e0*/  BSYNC.RECONVERGENT B1 ;  /* 0x0000000000017941 */ /* 0x000fea0003800200 */
.L_x_709:
        /* <DEDUP_REMOVED lines=36> */
.L_x_712:
[----:B------:R-:W-:Y:S05]  /*3630*/  BSYNC.RECONVERGENT B1 ;  /* 0x0000000000017941 */ /* 0x000fea0003800200 */
.L_x_711:
        /* <DEDUP_REMOVED lines=36> */
.L_x_714:
[----:B------:R-:W-:Y:S05]  /*3880*/  BSYNC.RECONVERGENT B1 ;  /* 0x0000000000017941 */ /* 0x000fea0003800200 */
.L_x_713:
        /* <DEDUP_REMOVED lines=36> */
.L_x_716:
[----:B------:R-:W-:Y:S05]  /*3ad0*/  BSYNC.RECONVERGENT B1 ;  /* 0x0000000000017941 */ /* 0x000fea0003800200 */
.L_x_715:
        /* <DEDUP_REMOVED lines=36> */
.L_x_718:
[----:B------:R-:W-:Y:S05]  /*3d20*/  BSYNC.RECONVERGENT B1 ;  /* 0x0000000000017941 */ /* 0x000fea0003800200 */
.L_x_717:
        /* <DEDUP_REMOVED lines=36> */
.L_x_720:
[----:B------:R-:W-:Y:S05]  /*3f70*/  BSYNC.RECONVERGENT B1 ;  /* 0x0000000000017941 */ /* 0x000fea0003800200 */
.L_x_719:
        /* <DEDUP_REMOVED lines=36> */
.L_x_652:
        /* <DEDUP_REMOVED lines=44> */
.L_x_722:
[----:B------:R-:W-:Y:S05]  /*4480*/  BSYNC.RECONVERGENT B1 ;  /* 0x0000000000017941 */ /* 0x000fea0003800200 */
.L_x_721:
[----:B------:R-:W-:Y:S01]  /*4490*/  UISETP.GE.U32.AND UP0, UPT, UR4, 0xa00, UPT ;  /* 0x00000a000400788c */ /* 0x000fe2000bf06070 */
[----:B------:R-:W-:-:S08]  /*44a0*/  IMAD.MOV.U32 R5, RZ, RZ, 0x500 ;  /* 0x00000500ff057424 */ /* 0x000fd000078e00ff */
[----:B------:R-:W-:Y:S05]  /*44b0*/  BRA.U !UP0, `(.L_x_723) ;  /* 0x0000000508787547 */ /* 0x000fea000b800000 */
[----:B------:R-:W-:Y:S01]  /*44c0*/  MOV R12, R8 ;  /* 0x00000008000c7202 */ /* 0x000fe20000000f00 */
[----:B------:R-:W-:Y:S01]  /*44d0*/  IMAD.MOV.U32 R13, RZ, RZ, R9 ;  /* 0x000000ffff0d7224 */ /* 0x000fe200078e0009 */
[----:B------:R-:W0:Y:S01]  /*44e0*/  LDCU UR4, c[0x0][0x398] ;  /* 0x00007300ff0477ac */ /* 0x000e220008000800 */
[----:B------:R-:W-:Y:S01]  /*44f0*/  IMAD.MOV.U32 R17, RZ, RZ, 0x500 ;  /* 0x00000500ff117424 */ /* 0x000fe200078e00ff */
[----:B------:R-:W1:Y:S06]  /*4500*/  LDCU.64 UR6, c[0x0][0x388] ;  /* 0x00007100ff0677ac */ /* 0x000e6c0008000a00 */
.L_x_732:
[----:B------:R-:W-:-:S05]  /*4510*/  IMAD.WIDE.U32 R26, R17, 0x8, R2 ;  /* 0x00000008111a7825 */ /* 0x000fca00078e0002 */
[----:B------:R-:W2:Y:S04]  /*4520*/  LDG.E.64 R14, desc[UR8][R26.64] ;  /* 0x000000081a0e7981 */ /* 0x000ea8000c1e1b00 */
[----:B------:R-:W3:Y:S04]  /*4530*/  LDG.E.64 R10, desc[UR8][R26.64+0x800] ;  /* 0x000800081a0a7981 */ /* 0x000ee8000c1e1b00 */
[----:B------:R-:W4:Y:S04]  /*4540*/  LDG.E.64 R6, desc[UR8][R26.64+0x1000] ;  /* 0x001000081a067981 */ /* 0x000f28000c1e1b00 */
[----:B------:R0:W5:Y:S04]  /*4550*/  LDG.E.64 R8, desc[UR8][R26.64+0x2000] ;  /* 0x002000081a087981 */ /* 0x000168000c1e1b00 */
[----:B------:R0:W5:Y:S01]  /*4560*/  LDG.E.64 R4, desc[UR8][R26.64+0x1800] ;  /* 0x001800081a047981 */ /* 0x000162000c1e1b00 */
[----:B-1----:R-:W-:Y:S01]  /*4570*/  IADD3 R16, P2, P3, R0, UR6, R17 ;  /* 0x0000000600107c10 */ /* 0x002fe2000fb5e011 */
[----:B------:R-:W-:Y:S03]  /*4580*/  BSSY.RECONVERGENT B1, `(.L_x_724) ;  /* 0x000001e000017945 */ /* 0x000fe60003800200 */
[----:B------:R-:W-:Y:S01]  /*4590*/  IADD3.X R18, PT, PT, RZ, UR7, RZ, P2, P3 ;  /* 0x00000007ff127c10 */ /* 0x000fe200097e64ff */
[----:B------:R-:W-:Y:S01]  /*45a0*/  IMAD.MOV.U32 R20, RZ, RZ, R16 ;  /* 0x000000ffff147224 */ /* 0x000fe200078e0010 */
[----:B------:R-:W-:-:S03]  /*45b0*/  IADD3 R22, P4, PT, R16, 0x100, RZ ;  /* 0x0000010010167810 */ /* 0x000fc60007f9e0ff */
[--C-:B------:R-:W-:Y:S02]  /*45c0*/  IMAD.MOV.U32 R19, RZ, RZ, R18.reuse ;  /* 0x000000ffff137224 */ /* 0x100fe400078e0012 */
[----:B------:R-:W-:Y:S01]  /*45d0*/  IMAD.X R21, RZ, RZ, R18, P4 ;  /* 0x000000ffff157224 */ /* 0x000fe200020e0612 */
        /* <DEDUP_REMOVED lines=24> */
.L_x_725:
[----:B------:R-:W-:Y:S05]  /*4760*/  BSYNC.RECONVERGENT B1 ;  /* 0x0000000000017941 */ /* 0x000fea0003800200 */
.L_x_724:
        /* <DEDUP_REMOVED lines=14> */
.L_x_727:
[----:B------:R-:W-:Y:S05]  /*4850*/  BSYNC.RECONVERGENT B1 ;  /* 0x0000000000017941 */ /* 0x000fea0003800200 */
.L_x_726:
[----:B------:R-:W-:Y:S01]  /*4860*/  DSETP.LT.AND P1, PT, |R6|, |R4|, PT ;  /* 0x400000040600722a */ /* 0x000fe20003f21200 */
[----:B------:R-:W-:Y:S01]  /*4870*/  IADD3 R10, P0, PT, R16, 0x300, RZ ;  /* 0x00000300100a7810 */ /* 0x000fe20007f1e0ff */
[----:B------:R-:W-:Y:S01]  /*4880*/  BSSY.RECONVERGENT B1, `(.L_x_728) ;  /* 0x000000c000017945 */ /* 0x000fe20003800200 */
[----:B------:R-:W-:-:S03]  /*4890*/  DSETP.GE.AND P2, PT, |R8|, UR10, PT ;  /* 0x0000000a08007e2a */ /* 0x000fc6000bf46200 */
        /* <DEDUP_REMOVED lines=10> */
.L_x_729:
[----:B------:R-:W-:Y:S05]  /*4940*/  BSYNC.RECONVERGENT B1 ;  /* 0x0000000000017941 */ /* 0x000fea0003800200 */
.L_x_728:
        /* <DEDUP_REMOVED lines=13> */
.L_x_731:
[----:B------:R-:W-:Y:S05]  /*4a20*/  BSYNC.RECONVERGENT B1 ;  /* 0x0000000000017941 */ /* 0x000fea0003800200 */
.L_x_730:
[C---:B------:R-:W-:Y:S01]  /*4a30*/  VIADD R4, R17.reuse, 0xa00 ;  /* 0x00000a0011047836 */ /* 0x040fe20000000000 */
[----:B------:R-:W-:Y:S01]  /*4a40*/  MOV R13, R9 ;  /* 0x00000009000d7202 */ /* 0x000fe20000000f00 */
[----:B------:R-:W-:Y:S02]  /*4a50*/  VIADD R5, R17, 0x500 ;  /* 0x0000050011057836 */ /* 0x000fe40000000000 */
[----:B------:R-:W-:Y:S01]  /*4a60*/  IMAD.MOV.U32 R12, RZ, RZ, R8 ;  /* 0x000000ffff0c7224 */ /* 0x000fe200078e0008 */
[----:B------:R-:W-:Y:S01]  /*4a70*/  ISETP.GT.AND P0, PT, R4, UR4, PT ;  /* 0x0000000404007c0c */ /* 0x000fe2000bf04270 */
[----:B------:R-:W-:-:S12]  /*4a80*/  IMAD.MOV.U32 R17, RZ, RZ, R5 ;  /* 0x000000ffff117224 */ /* 0x000fd800078e0005 */
[----:B------:R-:W-:Y:S05]  /*4a90*/  @!P0 BRA `(.L_x_732) ;  /* 0xfffffff8009c8947 */ /* 0x000fea000383ffff */
.L_x_723:
[----:B------:R-:W-:-:S13]  /*4aa0*/  ISETP.GE.AND P0, PT, R5, UR4, PT ;  /* 0x0000000405007c0c */ /* 0x000fda000bf06270 */
        /* <DEDUP_REMOVED lines=12> */
[----:B------:R-:W0:Y:S01]  /*4b70*/  LDC.64 R2, c[0x0][0x380] ;  /* 0x0000e000ff027b82 */ /* 0x000e220000000a00 */
[----:B------:R-:W-:Y:S01]  /*4b80*/  IMAD.IADD R7, R0, 0x1, R5 ;  /* 0x0000000100077824 */ /* 0x000fe200078e0205 */
[----:B------:R-:W-:-:S04]  /*4b90*/  LEA.HI R4, R10, 0x1, RZ, 0x18 ;  /* 0x000000010a047811 */ /* 0x000fc800078fc0ff */
[C---:B------:R-:W-:Y:S02]  /*4ba0*/  IADD3 R14, P0, PT, R7.reuse, UR6, RZ ;  /* 0x00000006070e7c10 */ /* 0x040fe4000ff1e0ff */
[----:B------:R-:W-:Y:S01]  /*4bb0*/  LOP3.LUT R6, R4, 0x3, RZ, 0xc0, !PT ;  /* 0x0000000304067812 */ /* 0x000fe200078ec0ff */
[----:B------:R-:W-:Y:S02]  /*4bc0*/  IMAD.MOV.U32 R4, RZ, RZ, R0 ;  /* 0x000000ffff047224 */ /* 0x000fe400078e0000 */
[----:B------:R-:W-:Y:S02]  /*4bd0*/  IMAD.X R15, RZ, RZ, UR7, P0 ;  /* 0x00000007ff0f7e24 */ /* 0x000fe400080e06ff */
[----:B------:R-:W-:Y:S02]  /*4be0*/  IMAD.MOV R11, RZ, RZ, -R6 ;  /* 0x000000ffff0b7224 */ /* 0x000fe400078e0a06 */
[----:B0-----:R-:W-:-:S04]  /*4bf0*/  IMAD.WIDE.U32 R2, R7, 0x8, R2 ;  /* 0x0000000807027825 */ /* 0x001fc800078e0002 */
[----:B------:R-:W-:Y:S02]  /*4c00*/  IMAD.MOV.U32 R12, RZ, RZ, R2 ;  /* 0x000000ffff0c7224 */ /* 0x000fe400078e0002 */
[----:B------:R-:W-:-:S07]  /*4c10*/  IMAD.MOV.U32 R13, RZ, RZ, R3 ;  /* 0x000000ffff0d7224 */ /* 0x000fce00078e0003 */
.L_x_739:
        /* <DEDUP_REMOVED lines=33> */
.L_x_738:
[----:B------:R-:W-:Y:S05]  /*4e30*/  BSYNC.RECONVERGENT B3 ;  /* 0x0000000000037941 */ /* 0x000fea0003800200 */
.L_x_737:
[----:B------:R-:W-:Y:S01]  /*4e40*/  IADD3 R14, P0, PT, R14, 0x100, RZ ;  /* 0x000001000e0e7810 */ /* 0x000fe20007f1e0ff */
[----:B------:R-:W-:Y:S02]  /*4e50*/  VIADD R4, R4, 0x100 ;  /* 0x0000010004047836 */ /* 0x000fe40000000000 */
[----:B------:R-:W-:Y:S02]  /*4e60*/  IMAD.X R13, RZ, RZ, R13, P2 ;  /* 0x000000ffff0d7224 */ /* 0x000fe400010e060d */
[----:B------:R-:W-:Y:S01]  /*4e70*/  IMAD.X R15, RZ, RZ, R15, P0 ;  /* 0x000000ffff0f7224 */ /* 0x000fe200000e060f */
[----:B------:R-:W-:Y:S07]  /*4e80*/  @P3 BRA `(.L_x_739) ;  /* 0xfffffffc00643947 */ /* 0x000fee000383ffff */
.L_x_736:
[----:B------:R-:W-:Y:S05]  /*4e90*/  BSYNC.RECONVERGENT B2 ;  /* 0x0000000000027941 */ /* 0x000fea0003800200 */
.L_x_735:
[----:B------:R-:W-:-:S13]  /*4ea0*/  ISETP.GE.U32.AND P0, PT, R10, 0x300, PT ;  /* 0x000003000a00780c */ /* 0x000fda0003f06070 */
[----:B------:R-:W-:Y:S05]  /*4eb0*/  @!P0 BRA `(.L_x_734) ;  /* 0x00000008001c8947 */ /* 0x000fea0003800000 */
[----:B------:R-:W0:Y:S01]  /*4ec0*/  LDCU.128 UR12, c[0x0][0x380] ;  /* 0x00007000ff0c77ac */ /* 0x000e220008000c00 */
[----:B------:R-:W1:Y:S01]  /*4ed0*/  LDC.64 R20, c[0x0][0x380] ;  /* 0x0000e000ff147b82 */ /* 0x000e620000000a00 */
[C---:B------:R-:W-:Y:S01]  /*4ee0*/  IADD3 R7, P1, PT, R4.reuse, R5, RZ ;  /* 0x0000000504077210 */ /* 0x040fe20007f3e0ff */
[C---:B------:R-:W-:Y:S02]  /*4ef0*/  IMAD.IADD R16, R4.reuse, 0x1, R5 ;  /* 0x0000000104107824 */ /* 0x040fe400078e0205 */
[----:B------:R-:W-:Y:S01]  /*4f00*/  VIADD R22, R4, 0x200 ;  /* 0x0000020004167836 */ /* 0x000fe20000000000 */
[----:B------:R-:W-:-:S03]  /*4f10*/  IADD3.X R10, PT, PT, RZ, RZ, RZ, P1, !PT ;  /* 0x000000ffff0a7210 */ /* 0x000fc60000ffe4ff */
[----:B------:R-:W2:Y:S01]  /*4f20*/  LDC.64 R2, c[0x0][0x388] ;  /* 0x0000e200ff027b82 */ /* 0x000ea20000000a00 */
[C---:B0-----:R-:W-:Y:S02]  /*4f30*/  LEA R6, P2, R7.reuse, UR12, 0x3 ;  /* 0x0000000c07067c11 */ /* 0x041fe4000f8418ff */
[----:B------:R-:W-:Y:S02]  /*4f40*/  IADD3 R18, P0, PT, R16, UR14, RZ ;  /* 0x0000000e10127c10 */ /* 0x000fe4000ff1e0ff */
[----:B------:R-:W-:Y:S02]  /*4f50*/  IADD3 R6, P1, PT, R6, 0x1800, RZ ;  /* 0x0000180006067810 */ /* 0x000fe40007f3e0ff */
[----:B------:R-:W-:Y:S01]  /*4f60*/  LEA.HI.X R5, R7, UR13, R10, 0x3, P2 ;  /* 0x0000000d07057c11 */ /* 0x000fe200090f1c0a */
[----:B-1----:R-:W-:-:S04]  /*4f70*/  IMAD.WIDE.U32 R20, R16, 0x8, R20 ;  /* 0x0000000810147825 */ /* 0x002fc800078e0014 */
[----:B------:R-:W-:Y:S02]  /*4f80*/  IMAD.X R19, RZ, RZ, UR15, P0 ;  /* 0x0000000fff137e24 */ /* 0x000fe400080e06ff */
[----:B------:R-:W-:-:S07]  /*4f90*/  IMAD.X R5, RZ, RZ, R5, P1 ;  /* 0x000000ffff057224 */ /* 0x000fce00008e0605 */
.L_x_748:
[----:B------:R-:W3:Y:S01]  /*4fa0*/  LDG.E.64 R14, desc[UR8][R20.64] ;  /* 0x00000008140e7981 */ /* 0x000ee2000c1e1b00 */
[----:B------:R-:W-:-:S05]  /*4fb0*/  IMAD.MOV.U32 R4, RZ, RZ, R6 ;  /* 0x000000ffff047224 */ /* 0x000fca00078e0006 */
[----:B------:R0:W5:Y:S04]  /*4fc0*/  LDG.E.64 R10, desc[UR8][R4.64+-0x1000] ;  /* 0xfff00008040a7981 */ /* 0x000168000c1e1b00 */
[----:B------:R0:W5:Y:S01]  /*4fd0*/  LDG.E.64 R6, desc[UR8][R4.64+-0x800] ;  /* 0xfff8000804067981 */ /* 0x000162000c1e1b00 */
[----:B------:R-:W-:Y:S01]  /*4fe0*/  BSSY.RECONVERGENT B2, `(.L_x_740) ;  /* 0x0000017000027945 */ /* 0x000fe20003800200 */
[----:B------:R-:W-:Y:S02]  /*4ff0*/  IMAD.MOV.U32 R26, RZ, RZ, R18 ;  /* 0x000000ffff1a7224 */ /* 0x000fe400078e0012 */
[----:B------:R-:W-:Y:S01]  /*5000*/  IMAD.MOV.U32 R25, RZ, RZ, R19 ;  /* 0x000000ffff197224 */ /* 0x000fe200078e0013 */
[----:B---3--:R-:W-:Y:S01]  /*5010*/  DSETP.GE.AND P0, PT, |R14|, UR10, PT ;  /* 0x0000000a0e007e2a */ /* 0x008fe2000bf06200 */
[----:B------:R-:W-:Y:S01]  /*5020*/  IMAD.MOV.U32 R12, RZ, RZ, R14 ;  /* 0x000000ffff0c7224 */ /* 0x000fe200078e000e */
        /* <DEDUP_REMOVED lines=18> */
.L_x_741:
[----:B------:R-:W-:Y:S05]  /*5150*/  BSYNC.RECONVERGENT B2 ;  /* 0x0000000000027941 */ /* 0x000fea0003800200 */
.L_x_740:
[----:B-----5:R-:W-:Y:S01]  /*5160*/  DSETP.GE.AND P0, PT, |R10|, UR10, PT ;  /* 0x0000000a0a007e2a */ /* 0x020fe2000bf06200 */
[----:B------:R-:W-:Y:S01]  /*5170*/  VIADD R9, R16, 0x100 ;  /* 0x0000010010097836 */ /* 0x000fe20000000000 */
[----:B------:R-:W-:Y:S01]  /*5180*/  DSETP.LT.AND P2, PT, |R12|, |R10|, PT ;  /* 0x4000000a0c00722a */ /* 0x000fe20003f41200 */
[----:B------:R-:W-:Y:S01]  /*5190*/  BSSY.RECONVERGENT B2, `(.L_x_742) ;  /* 0x0000017000027945 */ /* 0x000fe20003800200 */
[----:B------:R-:W-:Y:S02]  /*51a0*/  IMAD.MOV.U32 R8, RZ, RZ, R10 ;  /* 0x000000ffff087224 */ /* 0x000fe400078e000a */
[----:B--2---:R-:W-:Y:S01]  /*51b0*/  IADD3 R23, P1, PT, R9, R2, RZ ;  /* 0x0000000209177210 */ /* 0x004fe20007f3e0ff */
[----:B------:R-:W-:-:S03]  /*51c0*/  IMAD.MOV.U32 R9, RZ, RZ, R11 ;  /* 0x000000ffff097224 */ /* 0x000fc600078e000b */
[----:B------:R-:W-:Y:S01]  /*51d0*/  IADD3.X R24, PT, PT, RZ, R3, RZ, P1, !PT ;  /* 0x00000003ff187210 */ /* 0x000fe20000ffe4ff */
[----:B------:R-:W-:-:S04]  /*51e0*/  IMAD.MOV.U32 R15, RZ, RZ, R23 ;  /* 0x000000ffff0f7224 */ /* 0x000fc800078e0017 */
[----:B------:R-:W-:Y:S01]  /*51f0*/  IMAD.MOV.U32 R14, RZ, RZ, R24 ;  /* 0x000000ffff0e7224 */ /* 0x000fe200078e0018 */
[----:B------:R-:W-:Y:S06]  /*5200*/  @P0 BRA P2, `(.L_x_743) ;  /* 0x00000000003c0947 */ /* 0x000fec0001000000 */
        /* <DEDUP_REMOVED lines=15> */
.L_x_743:
[----:B------:R-:W-:Y:S05]  /*5300*/  BSYNC.RECONVERGENT B2 ;  /* 0x0000000000027941 */ /* 0x000fea0003800200 */
.L_x_742:
[----:B------:R0:W5:Y:S01]  /*5310*/  LDG.E.64 R10, desc[UR8][R4.64] ;  /* 0x00000008040a7981 */ /* 0x000162000c1e1b00 */
[----:B------:R-:W-:Y:S01]  /*5320*/  DSETP.GE.AND P0, PT, |R6|, UR10, PT ;  /* 0x0000000a06007e2a */ /* 0x000fe2000bf06200 */
[----:B------:R-:W-:Y:S01]  /*5330*/  VIADD R13, R16, 0x200 ;  /* 0x00000200100d7836 */ /* 0x000fe20000000000 */
[----:B------:R-:W-:Y:S01]  /*5340*/  DSETP.LT.AND P2, PT, |R8|, |R6|, PT ;  /* 0x400000060800722a */ /* 0x000fe20003f41200 */
[----:B------:R-:W-:Y:S01]  /*5350*/  BSSY.RECONVERGENT B2, `(.L_x_744) ;  /* 0x0000017000027945 */ /* 0x000fe20003800200 */
[----:B------:R-:W-:Y:S02]  /*5360*/  IMAD.MOV.U32 R12, RZ, RZ, R6 ;  /* 0x000000ffff0c7224 */ /* 0x000fe400078e0006 */
[----:B------:R-:W-:Y:S02]  /*5370*/  IADD3 R24, P1, PT, R13, R2, RZ ;  /* 0x000000020d187210 */ /* 0x000fe40007f3e0ff */
[----:B------:R-:W-:-:S03]  /*5380*/  MOV R13, R7 ;  /* 0x00000007000d7202 */ /* 0x000fc60000000f00 */
[----:B------:R-:W-:Y:S02]  /*5390*/  IMAD.X R23, RZ, RZ, R3, P1 ;  /* 0x000000ffff177224 */ /* 0x000fe400008e0603 */
[----:B------:R-:W-:Y:S02]  /*53a0*/  IMAD.MOV.U32 R26, RZ, RZ, R24 ;  /* 0x000000ffff1a7224 */ /* 0x000fe400078e0018 */
        /* <DEDUP_REMOVED lines=17> */
.L_x_745:
[----:B------:R-:W-:Y:S05]  /*54c0*/  BSYNC.RECONVERGENT B2 ;  /* 0x0000000000027941 */ /* 0x000fea0003800200 */
.L_x_744:
[----:B-----5:R-:W-:Y:S01]  /*54d0*/  DSETP.GE.AND P0, PT, |R10|, UR10, PT ;  /* 0x0000000a0a007e2a */ /* 0x020fe2000bf06200 */
[----:B------:R-:W-:Y:S01]  /*54e0*/  VIADD R7, R16, 0x300 ;  /* 0x0000030010077836 */ /* 0x000fe20000000000 */
[----:B------:R-:W-:Y:S01]  /*54f0*/  DSETP.LT.AND P2, PT, |R12|, |R10|, PT ;  /* 0x4000000a0c00722a */ /* 0x000fe20003f41200 */
[----:B------:R-:W-:Y:S01]  /*5500*/  BSSY.RECONVERGENT B2, `(.L_x_746) ;  /* 0x0000017000027945 */ /* 0x000fe20003800200 */
[----:B------:R-:W-:Y:S02]  /*5510*/  IMAD.MOV.U32 R8, RZ, RZ, R10 ;  /* 0x000000ffff087224 */ /* 0x000fe400078e000a */
[----:B------:R-:W-:Y:S01]  /*5520*/  IADD3 R7, P1, PT, R7, R2, RZ ;  /* 0x0000000207077210 */ /* 0x000fe20007f3e0ff */
[----:B------:R-:W-:-:S04]  /*5530*/  IMAD.MOV.U32 R9, RZ, RZ, R11 ;  /* 0x000000ffff097224 */ /* 0x000fc800078e000b */
[----:B------:R-:W-:Y:S02]  /*5540*/  IMAD.X R6, RZ, RZ, R3, P1 ;  /* 0x000000ffff067224 */ /* 0x000fe400008e0603 */
[----:B------:R-:W-:Y:S02]  /*5550*/  IMAD.MOV.U32 R23, RZ, RZ, R7 ;  /* 0x000000ffff177224 */ /* 0x000fe400078e0007 */
[----:B------:R-:W-:Y:S01]  /*5560*/  IMAD.MOV.U32 R24, RZ, RZ, R6 ;  /* 0x000000ffff187224 */ /* 0x000fe200078e0006 */
[----:B------:R-:W-:Y:S06]  /*5570*/  @P0 BRA P2, `(.L_x_747) ;  /* 0x00000000003c0947 */ /* 0x000fec0001000000 */
        /* <DEDUP_REMOVED lines=15> */
.L_x_747:
[----:B------:R-:W-:Y:S05]  /*5670*/  BSYNC.RECONVERGENT B2 ;  /* 0x0000000000027941 */ /* 0x000fea0003800200 */
.L_x_746:
[----:B------:R-:W-:Y:S01]  /*5680*/  VIADD R10, R22, 0x200 ;  /* 0x00000200160a7836 */ /* 0x000fe20000000000 */
[----:B------:R-:W-:Y:S01]  /*5690*/  IADD3 R6, P2, PT, R4, 0x2000, RZ ;  /* 0x0000200004067810 */ /* 0x000fe20007f5e0ff */
[----:B------:R-:W-:Y:S01]  /*56a0*/  VIADD R22, R22, 0x400 ;  /* 0x0000040016167836 */ /* 0x000fe20000000000 */
[----:B------:R-:W-:Y:S01]  /*56b0*/  IADD3 R18, P1, PT, R18, 0x400, RZ ;  /* 0x0000040012127810 */ /* 0x000fe20007f3e0ff */
[----:B------:R-:W-:Y:S01]  /*56c0*/  VIADD R16, R16, 0x400 ;  /* 0x0000040010107836 */ /* 0x000fe20000000000 */
[----:B------:R-:W-:Y:S01]  /*56d0*/  ISETP.GE.AND P0, PT, R10, R17, PT ;  /* 0x000000110a00720c */ /* 0x000fe20003f06270 */
[----:B------:R-:W-:Y:S01]  /*56e0*/  IMAD.X R5, RZ, RZ, R5, P2 ;  /* 0x000000ffff057224 */ /* 0x000fe200010e0605 */
[----:B------:R-:W-:Y:S01]  /*56f0*/  IADD3 R20, P2, PT, R20, 0x2000, RZ ;  /* 0x0000200014147810 */ /* 0x000fe20007f5e0ff */
[----:B------:R-:W-:-:S04]  /*5700*/  IMAD.X R19, RZ, RZ, R19, P1 ;  /* 0x000000ffff137224 */ /* 0x000fc800008e0613 */
[----:B------:R-:W-:-:S06]  /*5710*/  IMAD.X R21, RZ, RZ, R21, P2 ;  /* 0x000000ffff157224 */ /* 0x000fcc00010e0615 */
[----:B------:R-:W-:Y:S05]  /*5720*/  @!P0 BRA `(.L_x_748) ;  /* 0xfffffff8001c8947 */ /* 0x000fea000383ffff */
.L_x_734:
[----:B------:R-:W-:Y:S05]  /*5730*/  BSYNC.RECONVERGENT B1 ;  /* 0x0000000000017941 */ /* 0x000fea0003800200 */
.L_x_733:
        /* <DEDUP_REMOVED lines=15> */
[----:B------:R-:W-:Y:S01]  /*5830*/  IMAD.MOV.U32 R12, RZ, RZ, R7 ;  /* 0x000000ffff0c7224 */ /* 0x000fe200078e0007 */
        /* <DEDUP_REMOVED lines=18> */
.L_x_750:
[----:B------:R-:W-:Y:S05]  /*5960*/  BSYNC.RECONVERGENT B1 ;  /* 0x0000000000017941 */ /* 0x000fea0003800200 */
.L_x_749:
        /* <DEDUP_REMOVED lines=33> */
.L_x_752:
[----:B------:R-:W-:Y:S05]  /*5b80*/  BSYNC.RECONVERGENT B1 ;  /* 0x0000000000017941 */ /* 0x000fea0003800200 */
.L_x_751:
[----:B------:R-:W-:Y:S01]  /*5b90*/  ISETP.GT.AND P0, PT, R10, 0x1b, PT ;  /* 0x0000001b0a00780c */ /* 0x000fe20003f04270 */
[----:B-1----:R1:W1:Y:S01]  /*5ba0*/  SHFL.DOWN PT, R6, R4, 0x4, 0x1f ;  /* 0x08801f0004067f89 */ /* 0x00226200000e0000 */
[----:B------:R-:W-:Y:S01]  /*5bb0*/  BSSY.RECONVERGENT B1, `(.L_x_753) ;  /* 0x000001f000017945 */ /* 0x000fe20003800200 */
[----:B----4-:R-:W-:Y:S02]  /*5bc0*/  IMAD.MOV.U32 R13, RZ, RZ, R8 ;  /* 0x000000ffff0d7224 */ /* 0x010fe400078e0008 */
[----:B--2---:R2:W4:Y:S01]  /*5bd0*/  SHFL.DOWN PT, R7, R5, 0x4, 0x1f ;  /* 0x08801f0005077f89 */ /* 0x00452200000e0000 */
[----:B---3--:R-:W-:Y:S02]  /*5be0*/  IMAD.MOV.U32 R14, RZ, RZ, R9 ;  /* 0x000000ffff0e7224 */ /* 0x008fe400078e0009 */
[----:B0-----:R-:W-:Y:S01]  /*5bf0*/  IMAD.MOV.U32 R2, RZ, RZ, R4 ;  /* 0x000000ffff027224 */ /* 0x001fe200078e0004 */
[----:B------:R2:W0:Y:S01]  /*5c00*/  SHFL.DOWN PT, R11, R8, 0x4, 0x1f ;  /* 0x08801f00080b7f89 */ /* 0x00042200000e0000 */
[----:B------:R-:W-:-:S03]  /*5c10*/  IMAD.MOV.U32 R3, RZ, RZ, R5 ;  /* 0x000000ffff037224 */ /* 0x000fc600078e0005 */
[----:B------:R2:W3:Y:S01]  /*5c20*/  SHFL.DOWN PT, R12, R9, 0x4, 0x1f ;  /* 0x08801f00090c7f89 */ /* 0x0004e200000e0000 */
[----:B------:R-:W-:Y:S05]  /*5c30*/  @P0 BRA `(.L_x_754) ;  /* 0x0000000000580947 */ /* 0x000fea0003800000 */
[----:B-1--4-:R-:W-:Y:S01]  /*5c40*/  DSETP.GE.AND P0, PT, |R6|, UR10, PT ;  /* 0x0000000a06007e2a */ /* 0x012fe2000bf06200 */
[----:B0-----:R-:W-:Y:S01]  /*5c50*/  IMAD.MOV.U32 R13, RZ, RZ, R11 ;  /* 0x000000ffff0d7224 */ /* 0x001fe200078e000b */
        /* <DEDUP_REMOVED lines=20> */
.L_x_754:
[----:B------:R-:W-:Y:S05]  /*5da0*/  BSYNC.RECONVERGENT B1 ;  /* 0x0000000000017941 */ /* 0x000fea0003800200 */
.L_x_753:
[----:B------:R-:W-:Y:S01]  /*5db0*/  ISETP.GT.AND P0, PT, R10, 0x17, PT ;  /* 0x000000170a00780c */ /* 0x000fe20003f04270 */
[----:B-1----:R1:W1:Y:S01]  /*5dc0*/  SHFL.DOWN PT, R4, R2, 0x8, 0x1f ;  /* 0x09001f0002047f89 */ /* 0x00226200000e0000 */
[----:B------:R-:W-:Y:S01]  /*5dd0*/  BSSY.RECONVERGENT B1, `(.L_x_755) ;  /* 0x000001f000017945 */ /* 0x000fe20003800200 */
[----:B0-----:R-:W-:Y:S02]  /*5de0*/  IMAD.MOV.U32 R11, RZ, RZ, R13 ;  /* 0x000000ffff0b7224 */ /* 0x001fe400078e000d */
[----:B--2---:R0:W2:Y:S01]  /*5df0*/  SHFL.DOWN PT, R5, R3, 0x8, 0x1f ;  /* 0x09001f0003057f89 */ /* 0x0040a200000e0000 */
[----:B---3--:R-:W-:Y:S02]  /*5e00*/  IMAD.MOV.U32 R12, RZ, RZ, R14 ;  /* 0x000000ffff0c7224 */ /* 0x008fe400078e000e */
[----:B------:R-:W-:Y:S01]  /*5e10*/  IMAD.MOV.U32 R8, RZ, RZ, R2 ;  /* 0x000000ffff087224 */ /* 0x000fe200078e0002 */
[----:B------:R0:W3:Y:S01]  /*5e20*/  SHFL.DOWN PT, R6, R13, 0x8, 0x1f ;  /* 0x09001f000d067f89 */ /* 0x0000e200000e0000 */
[----:B------:R-:W-:-:S03]  /*5e30*/  IMAD.MOV.U32 R9, RZ, RZ, R3 ;  /* 0x000000ffff097224 */ /* 0x000fc600078e0003 */
[----:B----4-:R0:W4:Y:S01]  /*5e40*/  SHFL.DOWN PT, R7, R14, 0x8, 0x1f ;  /* 0x09001f000e077f89 */ /* 0x01012200000e0000 */
        /* <DEDUP_REMOVED lines=23> */
.L_x_756:
[----:B------:R-:W-:Y:S05]  /*5fc0*/  BSYNC.RECONVERGENT B1 ;  /* 0x0000000000017941 */ /* 0x000fea0003800200 */
.L_x_755:
[----:B------:R-:W-:Y:S01]  /*5fd0*/  ISETP.GT.AND P0, PT, R10, 0xf, PT ;  /* 0x0000000f0a00780c */ /* 0x000fe20003f04270 */
[----:B-1----:R1:W1:Y:S01]  /*5fe0*/  SHFL.DOWN PT, R2, R8, 0x10, 0x1f ;  /* 0x0a001f0008027f89 */ /* 0x00226200000e0000 */
[----:B------:R-:W-:Y:S01]  /*5ff0*/  BSSY.RECONVERGENT B1, `(.L_x_757) ;  /* 0x000001f000017945 */ /* 0x000fe20003800200 */
[----:B---3--:R-:W-:Y:S01]  /*6000*/  IMAD.MOV.U32 R6, RZ, RZ, R11 ;  /* 0x000000ffff067224 */ /* 0x008fe200078e000b */
[----:B----4-:R-:W-:Y:S01]  /*6010*/  MOV R7, R12 ;  /* 0x0000000c00077202 */ /* 0x010fe20000000f00 */
[----:B0-----:R0:W3:Y:S01]  /*6020*/  SHFL.DOWN PT, R3, R9, 0x10, 0x1f ;  /* 0x0a001f0009037f89 */ /* 0x0010e200000e0000 */
[----:B------:R-:W-:Y:S02]  /*6030*/  IMAD.MOV.U32 R4, RZ, RZ, R8 ;  /* 0x000000ffff047224 */ /* 0x000fe400078e0008 */
[----:B--2---:R-:W-:Y:S01]  /*6040*/  IMAD.MOV.U32 R5, RZ, RZ, R9 ;  /* 0x000000ffff057224 */ /* 0x004fe200078e0009 */
[----:B------:R0:W2:Y:S04]  /*6050*/  SHFL.DOWN PT, R14, R11, 0x10, 0x1f ;  /* 0x0a001f000b0e7f89 */ /* 0x0000a800000e0000 */
[----:B------:R0:W4:Y:S01]  /*6060*/  SHFL.DOWN PT, R13, R12, 0x10, 0x1f ;  /* 0x0a001f000c0d7f89 */ /* 0x00012200000e0000 */
[----:B------:R-:W-:Y:S05]  /*6070*/  @P0 BRA `(.L_x_758) ;  /* 0x0000000000580947 */ /* 0x000fea0003800000 */
[----:B-1-3--:R-:W-:Y:S01]  /*6080*/  DSETP.GE.AND P0, PT, |R2|, UR10, PT ;  /* 0x0000000a02007e2a */ /* 0x00afe2000bf06200 */
[----:B--2---:R-:W-:Y:S01]  /*6090*/  IMAD.MOV.U32 R6, RZ, RZ, R14 ;  /* 0x000000ffff067224 */ /* 0x004fe200078e000e */
        /* <DEDUP_REMOVED lines=20> */
.L_x_758:
[----:B------:R-:W-:Y:S05]  /*61e0*/  BSYNC.RECONVERGENT B1 ;  /* 0x0000000000017941 */ /* 0x000fea0003800200 */
.L_x_757:
        /* <DEDUP_REMOVED lines=11> */
.L_x_760:
[----:B------:R-:W-:Y:S05]  /*62a0*/  BSYNC.RECONVERGENT B1 ;  /* 0x0000000000017941 */ /* 0x000fea0003800200 */
.L_x_759:
[----:B------:R-:W-:Y:S01]  /*62b0*/  BAR.SYNC.DEFER_BLOCKING 0x0 ;  /* 0x0000000000007b1d */ /* 0x000fe20000010000 */
[----:B------:R-:W-:-:S13]  /*62c0*/  ISETP.NE.AND P1, PT, R0, RZ, PT ;  /* 0x000000ff0000720c */ /* 0x000fda0003f25270 */
[----:B------:R-:W-:Y:S05]  /*62d0*/  @P1 BRA `(.L_x_684) ;  /* 0x0000000800c41947 */ /* 0x000fea0003800000 */
[----:B-1-3--:R-:W1:Y:S01]  /*62e0*/  S2R R3, SR_CgaCtaId ;  /* 0x0000000000037919 */ /* 0x00ae620000008800 */
[----:B------:R-:W-:Y:S01]  /*62f0*/  MOV R0, 0x400 ;  /* 0x0000040000007802 */ /* 0x000fe20000000f00 */
[----:B------:R-:W-:Y:S03]  /*6300*/  BSSY.RECONVERGENT B1, `(.L_x_761) ;  /* 0x000001c000017945 */ /* 0x000fe60003800200 */
[----:B-1----:R-:W-:-:S05]  /*6310*/  LEA R0, R3, R0, 0x18 ;  /* 0x0000000003007211 */ /* 0x002fca00078ec0ff */
[----:B------:R-:W1:Y:S04]  /*6320*/  LDS.64 R16, [R0+0x18] ;  /* 0x0000180000107984 */ /* 0x000e680000000a00 */
[----:B0-----:R-:W0:Y:S04]  /*6330*/  LDS.128 R8, [R0+0x20] ;  /* 0x0000200000087984 */ /* 0x001e280000000c00 */
[----:B------:R3:W3:Y:S04]  /*6340*/  LDS.64 R2, [R0+0x80] ;  /* 0x0000800000027984 */ /* 0x0006e80000000a00 */
[----:B--2-4-:R2:W4:Y:S01]  /*6350*/  LDS.128 R12, [R0+0x30] ;  /* 0x00003000000c7984 */ /* 0x0145220000000c00 */
[----:B-1----:R-:W-:Y:S01]  /*6360*/  DSETP.GE.AND P0, PT, |R16|, UR10, PT ;  /* 0x0000000a10007e2a */ /* 0x002fe2000bf06200 */
[----:B------:R-:W-:Y:S01]  /*6370*/  IMAD.MOV.U32 R20, RZ, RZ, R16 ;  /* 0x000000ffff147224 */ /* 0x000fe200078e0010 */
[----:B------:R-:W-:Y:S01]  /*6380*/  DSETP.LT.AND P2, PT, |R4|, |R16|, PT ;  /* 0x400000100400722a */ /* 0x000fe20003f41200 */
[----:B------:R-:W-:Y:S01]  /*6390*/  IMAD.MOV.U32 R21, RZ, RZ, R17 ;  /* 0x000000ffff157224 */ /* 0x000fe200078e0011 */
[----:B0-----:R-:W-:Y:S01]  /*63a0*/  MOV R23, R8 ;  /* 0x0000000800177202 */ /* 0x001fe20000000f00 */
[----:B------:R-:W-:-:S11]  /*63b0*/  IMAD.MOV.U32 R25, RZ, RZ, R9 ;  /* 0x000000ffff197224 */ /* 0x000fd600078e0009 */
        /* <DEDUP_REMOVED lines=16> */
.L_x_762:
[----:B------:R-:W-:Y:S05]  /*64c0*/  BSYNC.RECONVERGENT B1 ;  /* 0x0000000000017941 */ /* 0x000fea0003800200 */
.L_x_761:
        /* <DEDUP_REMOVED lines=25> */
.L_x_764:
[----:B------:R-:W-:Y:S05]  /*6660*/  BSYNC.RECONVERGENT B1 ;  /* 0x0000000000017941 */ /* 0x000fea0003800200 */
.L_x_763:
[----:B------:R-:W-:Y:S01]  /*6670*/  DSETP.GE.AND P0, PT, |R14|, UR10, PT ;  /* 0x0000000a0e007e2a */ /* 0x000fe2000bf06200 */
[----:B------:R-:W-:Y:S01]  /*6680*/  BSSY.RECONVERGENT B1, `(.L_x_765) ;  /* 0x0000016000017945 */ /* 0x000fe20003800200 */
[----:B------:R-:W-:Y:S01]  /*6690*/  DSETP.LT.AND P2, PT, |R8|, |R14|, PT ;  /* 0x4000000e0800722a */ /* 0x000fe20003f41200 */
[----:B------:R-:W-:Y:S01]  /*66a0*/  MOV R20, R14 ;  /* 0x0000000e00147202 */ /* 0x000fe20000000f00 */
[----:B------:R-:W-:Y:S02]  /*66b0*/  IMAD.MOV.U32 R21, RZ, RZ, R15 ;  /* 0x000000ffff157224 */ /* 0x000fe400078e000f */
[----:B-1----:R-:W-:Y:S02]  /*66c0*/  IMAD.MOV.U32 R25, RZ, RZ, R4 ;  /* 0x000000ffff197224 */ /* 0x002fe400078e0004 */
[----:B------:R-:W-:-:S08]  /*66d0*/  IMAD.MOV.U32 R23, RZ, RZ, R5 ;  /* 0x000000ffff177224 */ /* 0x000fd000078e0005 */
        /* <DEDUP_REMOVED lines=16> */
.L_x_766:
[----:B------:R-:W-:Y:S05]  /*67e0*/  BSYNC.RECONVERGENT B1 ;  /* 0x0000000000017941 */ /* 0x000fea0003800200 */
.L_x_765:
        /* <DEDUP_REMOVED lines=26> */
.L_x_768:
[----:B------:R-:W-:Y:S05]  /*6990*/  BSYNC.RECONVERGENT B1 ;  /* 0x0000000000017941 */ /* 0x000fea0003800200 */
.L_x_767:
        /* <DEDUP_REMOVED lines=23> */
.L_x_770:
[----:B------:R-:W-:Y:S05]  /*6b10*/  BSYNC.RECONVERGENT B1 ;  /* 0x0000000000017941 */ /* 0x000fea0003800200 */
.L_x_769:
        /* <DEDUP_REMOVED lines=23> */
.L_x_772:
[----:B------:R-:W-:Y:S05]  /*6c90*/  BSYNC.RECONVERGENT B1 ;  /* 0x0000000000017941 */ /* 0x000fea0003800200 */
.L_x_771:
        /* <DEDUP_REMOVED lines=21> */
.L_x_684:
[----:B------:R-:W-:Y:S05]  /*6df0*/  BSYNC.RECONVERGENT B0 ;  /* 0x0000000000007941 */ /* 0x000fea0003800200 */
.L_x_651:
[----:B------:R-:W-:Y:S05]  /*6e00*/  @P1 EXIT ;  /* 0x000000000000194d */ /* 0x000fea0003800000 */
[----:B01-34-:R-:W0:Y:S02]  /*6e10*/  LDC.64 R2, c[0x0][0x390] ;  /* 0x0000e400ff027b82 */ /* 0x01be240000000a00 */
[----:B0-----:R-:W-:Y:S04]  /*6e20*/  STG.E.64 desc[UR8][R2.64], R4 ;  /* 0x0000000402007986 */ /* 0x001fe8000c101b08 */
[----:B------:R-:W-:Y:S01]  /*6e30*/  STG.E.64 desc[UR8][R2.64+0x8], R6 ;  /* 0x0000080602007986 */ /* 0x000fe2000c101b08 */
[----:B------:R-:W-:Y:S05]  /*6e40*/  EXIT ;  /* 0x000000000000794d */ /* 0x000fea0003800000 */
.L_x_773:
        /* <DEDUP_REMOVED lines=11> */
.L_x_819:


//--------------------- .text._Z14SetCurrentZeroPdiiii --------------------------
	.section	.text._Z14SetCurrentZeroPdiiii,"ax",@progbits
	.align	128
        .global         _Z14SetCurrentZeroPdiiii
        .type           _Z14SetCurrentZeroPdiiii,@function
        .size           _Z14SetCurrentZeroPdiiii,(.L_x_820 - _Z14SetCurrentZeroPdiiii)
        .other          _Z14SetCurrentZeroPdiiii,@"STO_CUDA_ENTRY STV_DEFAULT"
_Z14SetCurrentZeroPdiiii:
.text._Z14SetCurrentZeroPdiiii:
[----:B------:R-:W-:Y:S01]  /*0000*/  LDC R1, c[0x0][0x37c] ;  /* 0x0000df00ff017b82 */ /* 0x000fe20000000800 */
[----:B------:R-:W0:Y:S01]  /*0010*/  S2R R9, SR_CTAID.X ;  /* 0x0000000000097919 */ /* 0x000e220000002500 */
[----:B------:R-:W0:Y:S06]  /*0020*/  LDCU UR4, c[0x0][0x360] ;  /* 0x00006c00ff0477ac */ /* 0x000e2c0008000800 */
[----:B------:R-:W1:Y:S01]  /*0030*/  LDC R2, c[0x0][0x370] ;  /* 0x0000dc00ff027b82 */ /* 0x000e620000000800 */
[----:B------:R-:W0:Y:S01]  /*0040*/  S2R R0, SR_TID.X ;  /* 0x0000000000007919 */ /* 0x000e220000002100 */
[----:B------:R-:W2:Y:S01]  /*0050*/  LDCU UR6, c[0x0][0x394] ;  /* 0x00007280ff0677ac */ /* 0x000ea20008000800 */
[----:B0-----:R-:W-:-:S02]  /*0060*/  IMAD R9, R9, UR4, R0 ;  /* 0x0000000409097c24 */ /* 0x001fc4000f8e0200 */
[----:B-1----:R-:W-:-:S03]  /*0070*/  IMAD R0, R2, UR4, RZ ;  /* 0x0000000402007c24 */ /* 0x002fc6000f8e02ff */
[----:B--2---:R-:W-:-:S13]  /*0080*/  ISETP.GE.AND P0, PT, R9, UR6, PT ;  /* 0x0000000609007c0c */ /* 0x004fda000bf06270 */
[----:B------:R-:W-:Y:S05]  /*0090*/  @P0 EXIT ;  /* 0x000000000000094d */ /* 0x000fea0003800000 */
[----:B------:R-:W0:Y:S01]  /*00a0*/  I2F.U32.RP R7, R0 ;  /* 0x0000000000077306 */ /* 0x000e220000209000 */
[----:B------:R-:W-:Y:S01]  /*00b0*/  IADD3 R4, PT, PT, R0, R9, RZ ;  /* 0x0000000900047210 */ /* 0x000fe20007ffe0ff */
[----:B------:R-:W1:Y:S01]  /*00c0*/  LDCU UR7, c[0x0][0x390] ;  /* 0x00007200ff0777ac */ /* 0x000e620008000800 */
[----:B------:R-:W-:Y:S01]  /*00d0*/  IADD3 R11, PT, PT, RZ, -R0, RZ ;  /* 0x80000000ff0b7210 */ /* 0x000fe20007ffe0ff */
[----:B------:R-:W-:Y:S01]  /*00e0*/  BSSY.RECONVERGENT B0, `(.L_x_774) ;  /* 0x000002f000007945 */ /* 0x000fe20003800200 */
[C---:B------:R-:W-:Y:S01]  /*00f0*/  ISETP.GE.AND P0, PT, R4.reuse, UR6, PT ;  /* 0x0000000604007c0c */ /* 0x040fe2000bf06270 */
[----:B------:R-:W2:Y:S01]  /*0100*/  LDCU.64 UR4, c[0x0][0x358] ;  /* 0x00006b00ff0477ac */ /* 0x000ea20008000a00 */
[----:B------:R-:W-:Y:S02]  /*0110*/  VIMNMX R5, PT, PT, R4, UR6, !PT ;  /* 0x0000000604057c48 */ /* 0x000fe4000ffe0100 */
[----:B------:R-:W-:Y:S02]  /*0120*/  SEL R6, RZ, 0x1, P0 ;  /* 0x00000001ff067807 */ /* 0x000fe40000000000 */
[----:B------:R-:W-:-:S02]  /*0130*/  ISETP.NE.U32.AND P2, PT, R0, RZ, PT ;  /* 0x000000ff0000720c */ /* 0x000fc40003f45070 */
[----:B------:R-:W-:Y:S01]  /*0140*/  IADD3 R5, PT, PT, R5, -R4, -R6 ;  /* 0x8000000405057210 */ /* 0x000fe20007ffe806 */
[----:B0-----:R-:W0:Y:S02]  /*0150*/  MUFU.RCP R7, R7 ;  /* 0x0000000700077308 */ /* 0x001e240000001000 */
[----:B0-----:R-:W-:-:S06]  /*0160*/  IADD3 R2, PT, PT, R7, 0xffffffe, RZ ;  /* 0x0ffffffe07027810 */ /* 0x001fcc0007ffe0ff */
[----:B------:R0:W3:Y:S02]  /*0170*/  F2I.FTZ.U32.TRUNC.NTZ R3, R2 ;  /* 0x0000000200037305 */ /* 0x0000e4000021f000 */
[----:B0-----:R-:W-:Y:S02]  /*0180*/  IMAD.MOV.U32 R2, RZ, RZ, RZ ;  /* 0x000000ffff027224 */ /* 0x001fe400078e00ff */
[----:B---3--:R-:W-:-:S04]  /*0190*/  IMAD R11, R11, R3, RZ ;  /* 0x000000030b0b7224 */ /* 0x008fc800078e02ff */
[----:B------:R-:W-:-:S06]  /*01a0*/  IMAD.HI.U32 R8, R3, R11, R2 ;  /* 0x0000000b03087227 */ /* 0x000fcc00078e0002 */
[----:B------:R-:W-:-:S05]  /*01b0*/  IMAD.HI.U32 R7, R8, R5, RZ ;  /* 0x0000000508077227 */ /* 0x000fca00078e00ff */
[----:B------:R-:W-:-:S05]  /*01c0*/  IADD3 R2, PT, PT, -R7, RZ, RZ ;  /* 0x000000ff07027210 */ /* 0x000fca0007ffe1ff */
[----:B------:R-:W-:Y:S02]  /*01d0*/  IMAD R5, R0, R2, R5 ;  /* 0x0000000200057224 */ /* 0x000fe400078e0205 */
[----:B------:R-:W0:Y:S03]  /*01e0*/  LDC.64 R2, c[0x0][0x388] ;  /* 0x0000e200ff027b82 */ /* 0x000e260000000a00 */
[----:B------:R-:W-:-:S13]  /*01f0*/  ISETP.GE.U32.AND P0, PT, R5, R0, PT ;  /* 0x000000000500720c */ /* 0x000fda0003f06070 */
[----:B------:R-:W-:Y:S01]  /*0200*/  @P0 IADD3 R5, PT, PT, -R0, R5, RZ ;  /* 0x0000000500050210 */ /* 0x000fe20007ffe1ff */
[----:B------:R-:W-:-:S03]  /*0210*/  @P0 VIADD R7, R7, 0x1 ;  /* 0x0000000107070836 */ /* 0x000fc60000000000 */
[----:B------:R-:W-:Y:S02]  /*0220*/  ISETP.GE.U32.AND P1, PT, R5, R0, PT ;  /* 0x000000000500720c */ /* 0x000fe40003f26070 */
[----:B------:R-:W3:Y:S11]  /*0230*/  LDC.64 R4, c[0x0][0x380] ;  /* 0x0000e000ff047b82 */ /* 0x000ef60000000a00 */
[----:B------:R-:W-:-:S02]  /*0240*/  @P1 IADD3 R7, PT, PT, R7, 0x1, RZ ;  /* 0x0000000107071810 */ /* 0x000fc40007ffe0ff */
[----:B------:R-:W-:-:S04]  /*0250*/  @!P2 LOP3.LUT R7, RZ, R0, RZ, 0x33, !PT ;  /* 0x00000000ff07a212 */ /* 0x000fc800078e33ff */
[----:B------:R-:W-:-:S04]  /*0260*/  IADD3 R6, PT, PT, R6, R7, RZ ;  /* 0x0000000706067210 */ /* 0x000fc80007ffe0ff */
[C---:B------:R-:W-:Y:S02]  /*0270*/  LOP3.LUT R7, R6.reuse, 0x3, RZ, 0xc0, !PT ;  /* 0x0000000306077812 */ /* 0x040fe400078ec0ff */
[----:B------:R-:W-:Y:S02]  /*0280*/  ISETP.GE.U32.AND P1, PT, R6, 0x3, PT ;  /* 0x000000030600780c */ /* 0x000fe40003f26070 */
[----:B------:R-:W-:-:S13]  /*0290*/  ISETP.NE.AND P0, PT, R7, 0x3, PT ;  /* 0x000000030700780c */ /* 0x000fda0003f05270 */
[----:B012---:R-:W-:Y:S05]  /*02a0*/  @!P0 BRA `(.L_x_775) ;  /* 0x0000000000488947 */ /* 0x007fea0003800000 */
[----:B------:R-:W0:Y:S01]  /*02b0*/  LDC R14, c[0x0][0x390] ;  /* 0x0000e400ff0e7b82 */ /* 0x000e220000000800 */
[----:B------:R-:W0:Y:S01]  /*02c0*/  LDCU.64 UR8, c[0x0][0x388] ;  /* 0x00007100ff0877ac */ /* 0x000e220008000a00 */
[----:B------:R-:W-:-:S04]  /*02d0*/  IADD3 R6, PT, PT, R6, 0x1, RZ ;  /* 0x0000000106067810 */ /* 0x000fc80007ffe0ff */
[----:B------:R-:W-:Y:S02]  /*02e0*/  LOP3.LUT R6, R6, 0x3, RZ, 0xc0, !PT ;  /* 0x0000000306067812 */ /* 0x000fe400078ec0ff */
[----:B------:R-:W1:Y:S03]  /*02f0*/  LDC.64 R12, c[0x0][0x380] ;  /* 0x0000e000ff0c7b82 */ /* 0x000e660000000a00 */
[----:B------:R-:W-:Y:S02]  /*0300*/  IMAD.MOV R8, RZ, RZ, -R6 ;  /* 0x000000ffff087224 */ /* 0x000fe400078e0a06 */
[----:B0-----:R-:W-:Y:S02]  /*0310*/  IMAD R15, R14, UR9, R9 ;  /* 0x000000090e0f7c24 */ /* 0x001fe4000f8e0209 */
[----:B------:R-:W-:-:S07]  /*0320*/  IMAD R17, R9, R14, UR8 ;  /* 0x0000000809117e24 */ /* 0x000fce000f8e020e */
.L_x_776:
[--C-:B-1----:R-:W-:Y:S01]  /*0330*/  IMAD.WIDE R10, R17, 0x8, R12.reuse ;  /* 0x00000008110a7825 */ /* 0x102fe200078e020c */
[----:B------:R-:W-:Y:S02]  /*0340*/  IADD3 R8, PT, PT, R8, 0x1, RZ ;  /* 0x0000000108087810 */ /* 0x000fe40007ffe0ff */
[----:B------:R-:W-:Y:S01]  /*0350*/  IADD3 R9, PT, PT, R0, R9, RZ ;  /* 0x0000000900097210 */ /* 0x000fe20007ffe0ff */
[----:B------:R-:W-:Y:S01]  /*0360*/  IMAD.WIDE R6, R15, 0x8, R12 ;  /* 0x000000080f067825 */ /* 0x000fe200078e020c */
[----:B------:R0:W-:Y:S01]  /*0370*/  STG.E.64 desc[UR4][R10.64], RZ ;  /* 0x000000ff0a007986 */ /* 0x0001e2000c101b04 */
[----:B------:R-:W-:Y:S02]  /*0380*/  ISETP.NE.AND P0, PT, R8, RZ, PT ;  /* 0x000000ff0800720c */ /* 0x000fe40003f05270 */
[C---:B------:R-:W-:Y:S01]  /*0390*/  IMAD R17, R0.reuse, R14, R17 ;  /* 0x0000000e00117224 */ /* 0x040fe200078e0211 */
[----:B------:R0:W-:Y:S01]  /*03a0*/  STG.E.64 desc[UR4][R6.64], RZ ;  /* 0x000000ff06007986 */ /* 0x0001e2000c101b04 */
[----:B------:R-:W-:-:S09]  /*03b0*/  IADD3 R15, PT, PT, R0, R15, RZ ;  /* 0x0000000f000f7210 */ /* 0x000fd20007ffe0ff */
[----:B0-----:R-:W-:Y:S05]  /*03c0*/  @P0 BRA `(.L_x_776) ;  /* 0xfffffffc00d80947 */ /* 0x001fea000383ffff */
.L_x_775:
[----:B------:R-:W-:Y:S05]  /*03d0*/  BSYNC.RECONVERGENT B0 ;  /* 0x0000000000007941 */ /* 0x000fea0003800200 */
.L_x_774:
[----:B------:R-:W-:Y:S05]  /*03e0*/  @!P1 EXIT ;  /* 0x000000000000994d */ /* 0x000fea0003800000 */
.L_x_777:
[--C-:B-1----:R-:W-:Y:S02]  /*03f0*/  IMAD R11, R3, UR7, R9.reuse ;  /* 0x00000007030b7c24 */ /* 0x102fe4000f8e0209 */
[----:B------:R-:W-:Y:S02]  /*0400*/  IMAD.IADD R13, R0, 0x1, R9 ;  /* 0x00000001000d7824 */ /* 0x000fe400078e0209 */
[----:B---3--:R-:W-:-:S03]  /*0410*/  IMAD.WIDE R10, R11, 0x8, R4 ;  /* 0x000000080b0a7825 */ /* 0x008fc600078e0204 */
[C---:B------:R-:W-:Y:S01]  /*0420*/  IADD3 R15, PT, PT, R0.reuse, R13, RZ ;  /* 0x0000000d000f7210 */ /* 0x040fe20007ffe0ff */
[--C-:B------:R-:W-:Y:S02]  /*0430*/  IMAD R7, R9, UR7, R2.reuse ;  /* 0x0000000709077c24 */ /* 0x100fe4000f8e0202 */
[----:B------:R-:W-:Y:S01]  /*0440*/  IMAD R13, R13, UR7, R2 ;  /* 0x000000070d0d7c24 */ /* 0x000fe2000f8e0202 */
[----:B------:R-:W-:Y:S01]  /*0450*/  IADD3 R23, PT, PT, R0, R15, RZ ;  /* 0x0000000f00177210 */ /* 0x000fe20007ffe0ff */
[----:B------:R-:W-:-:S04]  /*0460*/  IMAD.WIDE R8, R7, 0x8, R4 ;  /* 0x0000000807087825 */ /* 0x000fc800078e0204 */
[C---:B------:R-:W-:Y:S01]  /*0470*/  IMAD.WIDE R6, R0.reuse, 0x8, R10 ;  /* 0x0000000800067825 */ /* 0x040fe200078e020a */
[----:B------:R0:W-:Y:S03]  /*0480*/  STG.E.64 desc[UR4][R8.64], RZ ;  /* 0x000000ff08007986 */ /* 0x0001e6000c101b04 */
[----:B------:R-:W-:Y:S01]  /*0490*/  IMAD R15, R15, UR7, R2 ;  /* 0x000000070f0f7c24 */ /* 0x000fe2000f8e0202 */
[----:B------:R1:W-:Y:S01]  /*04a0*/  STG.E.64 desc[UR4][R10.64], RZ ;  /* 0x000000ff0a007986 */ /* 0x0003e2000c101b04 */
[----:B------:R-:W-:-:S04]  /*04b0*/  IMAD.WIDE R16, R0, 0x8, R6 ;  /* 0x0000000800107825 */ /* 0x000fc800078e0206 */
[----:B------:R-:W-:Y:S01]  /*04c0*/  IMAD.WIDE R12, R13, 0x8, R4 ;  /* 0x000000080d0c7825 */ /* 0x000fe200078e0204 */
[----:B0-----:R-:W-:-:S03]  /*04d0*/  IADD3 R9, PT, PT, R0, R23, RZ ;  /* 0x0000001700097210 */ /* 0x001fc60007ffe0ff */
[----:B------:R-:W-:Y:S01]  /*04e0*/  IMAD R19, R23, UR7, R2 ;  /* 0x0000000717137c24 */ /* 0x000fe2000f8e0202 */
[----:B------:R1:W-:Y:S01]  /*04f0*/  STG.E.64 desc[UR4][R12.64], RZ ;  /* 0x000000ff0c007986 */ /* 0x0003e2000c101b04 */
[--C-:B------:R-:W-:Y:S01]  /*0500*/  IMAD.WIDE R14, R15, 0x8, R4.reuse ;  /* 0x000000080f0e7825 */ /* 0x100fe200078e0204 */
[----:B------:R-:W-:Y:S02]  /*0510*/  ISETP.GE.AND P0, PT, R9, UR6, PT ;  /* 0x0000000609007c0c */ /* 0x000fe4000bf06270 */
[----:B------:R1:W-:Y:S01]  /*0520*/  STG.E.64 desc[UR4][R6.64], RZ ;  /* 0x000000ff06007986 */ /* 0x0003e2000c101b04 */
[----:B------:R-:W-:-:S03]  /*0530*/  IMAD.WIDE R18, R19, 0x8, R4 ;  /* 0x0000000813127825 */ /* 0x000fc600078e0204 */
[----:B------:R1:W-:Y:S01]  /*0540*/  STG.E.64 desc[UR4][R14.64], RZ ;  /* 0x000000ff0e007986 */ /* 0x0003e2000c101b04 */
[----:B------:R-:W-:-:S03]  /*0550*/  IMAD.WIDE R20, R0, 0x8, R16 ;  /* 0x0000000800147825 */ /* 0x000fc600078e0210 */
[----:B------:R1:W-:Y:S04]  /*0560*/  STG.E.64 desc[UR4][R16.64], RZ ;  /* 0x000000ff10007986 */ /* 0x0003e8000c101b04 */
[----:B------:R1:W-:Y:S04]  /*0570*/  STG.E.64 desc[UR4][R18.64], RZ ;  /* 0x000000ff12007986 */ /* 0x0003e8000c101b04 */
[----:B------:R1:W-:Y:S01]  /*0580*/  STG.E.64 desc[UR4][R20.64], RZ ;  /* 0x000000ff14007986 */ /* 0x0003e2000c101b04 */
[----:B------:R-:W-:Y:S05]  /*0590*/  @!P0 BRA `(.L_x_777) ;  /* 0xfffffffc00948947 */ /* 0x000fea000383ffff */
[----:B------:R-:W-:Y:S05]  /*05a0*/  EXIT ;  /* 0x000000000000794d */ /* 0x000fea0003800000 */
.L_x_778:
        /* <DEDUP_REMOVED lines=13> */
.L_x_820:


//--------------------- .text._Z13CalculateRowsPdiiii --------------------------
	.section	.text._Z13CalculateRowsPdiiii,"ax",@progbits
	.align	128
        .global         _Z13CalculateRowsPdiiii
        .type           _Z13CalculateRowsPdiiii,@function
        .size           _Z13CalculateRowsPdiiii,(.L_x_821 - _Z13CalculateRowsPdiiii)
        .other          _Z13CalculateRowsPdiiii,@"STO_CUDA_ENTRY STV_DEFAULT"
_Z13CalculateRowsPdiiii:
.text._Z13CalculateRowsPdiiii:
[----:B------:R-:W-:Y:S01]  /*0000*/  LDC R1, c[0x0][0x37c] ;  /* 0x0000df00ff017b82 */ /* 0x000fe20000000800 */
[----:B------:R-:W0:Y:S07]  /*0010*/  S2R R3, SR_TID.X ;  /* 0x0000000000037919 */ /* 0x000e2e0000002100 */
[----:B------:R-:W0:Y:S01]  /*0020*/  LDC R6, c[0x0][0x390] ;  /* 0x0000e400ff067b82 */ /* 0x000e220000000800 */
[----:B------:R-:W1:Y:S07]  /*0030*/  LDCU UR8, c[0x0][0x370] ;  /* 0x00006e00ff0877ac */ /* 0x000e6e0008000800 */
[----:B------:R-:W2:Y:S01]  /*0040*/  LDC R15, c[0x0][0x388] ;  /* 0x0000e200ff0f7b82 */ /* 0x000ea20000000800 */
[----:B0-----:R-:W-:-:S04]  /*0050*/  IADD3.X R3, PT, PT, R3, R6, RZ, PT, !PT ;  /* 0x0000000603037210 */ /* 0x001fc80003ffe4ff */
[----:B--2---:R-:W-:-:S13]  /*0060*/  ISETP.GE.AND P0, PT, R3, R15, PT ;  /* 0x0000000f0300720c */ /* 0x004fda0003f06270 */
[----:B-1----:R-:W-:Y:S05]  /*0070*/  @P0 EXIT ;  /* 0x000000000000094d */ /* 0x002fea0003800000 */
[----:B------:R-:W0:Y:S01]  /*0080*/  I2F.U32.RP R2, UR8 ;  /* 0x0000000800027d06 */ /* 0x000e220008209000 */
[----:B------:R-:W1:Y:S01]  /*0090*/  S2UR UR4, SR_CTAID.X ;  /* 0x00000000000479c3 */ /* 0x000e620000002500 */
[----:B------:R-:W1:Y:S01]  /*00a0*/  LDCU UR5, c[0x0][0x394] ;  /* 0x00007280ff0577ac */ /* 0x000e620008000800 */
[----:B------:R-:W-:Y:S01]  /*00b0*/  LOP3.LUT R7, RZ, UR8, RZ, 0x33, !PT ;  /* 0x00000008ff077c12 */ /* 0x000fe2000f8e33ff */
[----:B------:R-:W2:Y:S05]  /*00c0*/  LDCU.64 UR10, c[0x0][0x358] ;  /* 0x00006b00ff0a77ac */ /* 0x000eaa0008000a00 */
[----:B------:R-:W3:Y:S01]  /*00d0*/  LDC R0, c[0x0][0x38c] ;  /* 0x0000e300ff007b82 */ /* 0x000ee20000000800 */
[----:B------:R-:W4:Y:S01]  /*00e0*/  LDCU UR9, c[0x0][0x390] ;  /* 0x00007200ff0977ac */ /* 0x000f220008000800 */
[----:B0-----:R-:W0:Y:S06]  /*00f0*/  MUFU.RCP R2, R2 ;  /* 0x0000000200027308 */ /* 0x001e2c0000001000 */
[----:B------:R-:W5:Y:S01]  /*0100*/  LDC.64 R12, c[0x0][0x380] ;  /* 0x0000e000ff0c7b82 */ /* 0x000f620000000a00 */
[----:B-1----:R-:W-:-:S04]  /*0110*/  UIADD3 UR4, UPT, UPT, UR4, UR5, URZ ;  /* 0x0000000504047290 */ /* 0x002fc8000fffe0ff */
[----:B------:R-:W-:Y:S01]  /*0120*/  UIADD3 UR5, UPT, UPT, UR4, 0x1, UR8 ;  /* 0x0000000104057890 */ /* 0x000fe2000fffe008 */
[----:B0-----:R-:W-:-:S05]  /*0130*/  IADD3 R4, PT, PT, R2, 0xffffffe, RZ ;  /* 0x0ffffffe02047810 */ /* 0x001fca0007ffe0ff */
[----:B---3--:R-:W-:Y:S01]  /*0140*/  VIMNMX R0, PT, PT, R0, UR5, !PT ;  /* 0x0000000500007c48 */ /* 0x008fe2000ffe0100 */
[----:B------:R0:W1:Y:S01]  /*0150*/  F2I.FTZ.U32.TRUNC.NTZ R5, R4 ;  /* 0x0000000400057305 */ /* 0x000062000021f000 */
[----:B------:R-:W-:Y:S02]  /*0160*/  UIADD3 UR5, UPT, UPT, UR4, 0x1, URZ ;  /* 0x0000000104057890 */ /* 0x000fe4000fffe0ff */
[----:B------:R-:W-:Y:S02]  /*0170*/  IADD3 R0, PT, PT, R0, -UR4, R7 ;  /* 0x8000000400007c10 */ /* 0x000fe4000fffe007 */
[----:B------:R-:W-:Y:S02]  /*0180*/  UIADD3 UR6, UPT, UPT, UR5, UR8, URZ ;  /* 0x0000000805067290 */ /* 0x000fe4000fffe0ff */
[C---:B------:R-:W-:Y:S01]  /*0190*/  ISETP.NE.AND P0, PT, R0.reuse, RZ, PT ;  /* 0x000000ff0000720c */ /* 0x040fe20003f05270 */
[----:B0-----:R-:W-:Y:S01]  /*01a0*/  HFMA2 R4, -RZ, RZ, 0, 0 ;  /* 0x00000000ff047431 */ /* 0x001fe200000001ff */
[----:B------:R-:W-:-:S02]  /*01b0*/  IADD3 R2, PT, PT, R0, -0x1, RZ ;  /* 0xffffffff00027810 */ /* 0x000fc40007ffe0ff */
[----:B------:R-:W-:Y:S01]  /*01c0*/  IMAD R11, R15, UR6, R6 ;  /* 0x000000060f0b7c24 */ /* 0x000fe2000f8e0206 */
[----:B-1----:R-:W-:-:S03]  /*01d0*/  IADD3 R9, PT, PT, RZ, -R5, RZ ;  /* 0x80000005ff097210 */ /* 0x002fc60007ffe0ff */
[----:B-----5:R-:W-:-:S04]  /*01e0*/  IMAD.WIDE R10, R11, 0x8, R12 ;  /* 0x000000080b0a7825 */ /* 0x020fc800078e020c */
[----:B------:R-:W-:Y:S01]  /*01f0*/  IMAD R9, R9, UR8, RZ ;  /* 0x0000000809097c24 */ /* 0x000fe2000f8e02ff */
[----:B------:R-:W-:Y:S01]  /*0200*/  @!P0 IADD3 R2, PT, PT, R0, RZ, RZ ;  /* 0x000000ff00028210 */ /* 0x000fe20007ffe0ff */
[----:B------:R-:W-:Y:S01]  /*0210*/  IMAD R0, R15, UR4, R15 ;  /* 0x000000040f007c24 */ /* 0x000fe2000f8e020f */
[----:B------:R-:W-:Y:S01]  /*0220*/  UIADD3 UR4, UPT, UPT, UR6, UR8, URZ ;  /* 0x0000000806047290 */ /* 0x000fe2000fffe0ff */
[----:B------:R-:W-:-:S03]  /*0230*/  IMAD.HI.U32 R5, R5, R9, R4 ;  /* 0x0000000905057227 */ /* 0x000fc600078e0004 */
[----:B------:R-:W-:-:S03]  /*0240*/  IADD3 R9, PT, PT, R0, R6, RZ ;  /* 0x0000000600097210 */ /* 0x000fc60007ffe0ff */
[----:B------:R-:W-:-:S04]  /*0250*/  IMAD.HI.U32 R4, R5, R2, RZ ;  /* 0x0000000205047227 */ /* 0x000fc800078e00ff */
[----:B------:R-:W-:Y:S02]  /*0260*/  IMAD.MOV R5, RZ, RZ, -R4 ;  /* 0x000000ffff057224 */ /* 0x000fe400078e0a04 */
[----:B------:R-:W-:-:S04]  /*0270*/  IMAD.WIDE R8, R9, 0x8, R12 ;  /* 0x0000000809087825 */ /* 0x000fc800078e020c */
[----:B------:R-:W-:Y:S02]  /*0280*/  IMAD R2, R5, UR8, R2 ;  /* 0x0000000805027c24 */ /* 0x000fe4000f8e0202 */
[----:B------:R-:W-:-:S03]  /*0290*/  IMAD R5, R15, UR4, R6 ;  /* 0x000000040f057c24 */ /* 0x000fc6000f8e0206 */
[----:B------:R-:W-:Y:S01]  /*02a0*/  ISETP.GE.U32.AND P2, PT, R2, UR8, PT ;  /* 0x0000000802007c0c */ /* 0x000fe2000bf46070 */
[----:B------:R-:W-:-:S12]  /*02b0*/  IMAD.WIDE R12, R5, 0x8, R12 ;  /* 0x00000008050c7825 */ /* 0x000fd800078e020c */
[----:B------:R-:W-:Y:S02]  /*02c0*/  @P2 IADD3 R2, PT, PT, R2, -UR8, RZ ;  /* 0x8000000802022c10 */ /* 0x000fe4000fffe0ff */
[----:B------:R-:W-:Y:S02]  /*02d0*/  @P2 IADD3 R4, PT, PT, R4, 0x1, RZ ;  /* 0x0000000104042810 */ /* 0x000fe40007ffe0ff */
[----:B------:R-:W-:Y:S02]  /*02e0*/  ISETP.GE.U32.AND P1, PT, R2, UR8, PT ;  /* 0x0000000802007c0c */ /* 0x000fe4000bf26070 */
[----:B------:R-:W-:Y:S02]  /*02f0*/  ISETP.NE.U32.AND P2, PT, RZ, UR8, PT ;  /* 0x00000008ff007c0c */ /* 0x000fe4000bf45070 */
[----:B------:R-:W-:-:S09]  /*0300*/  SEL R2, RZ, 0x1, !P0 ;  /* 0x00000001ff027807 */ /* 0x000fd20004000000 */
[----:B------:R-:W-:-:S04]  /*0310*/  @P1 IADD3 R4, PT, PT, R4, 0x1, RZ ;  /* 0x0000000104041810 */ /* 0x000fc80007ffe0ff */
[----:B------:R-:W-:-:S05]  /*0320*/  SEL R7, R7, R4, !P2 ;  /* 0x0000000407077207 */ /* 0x000fca0005000000 */
[----:B--2-4-:R-:W-:-:S07]  /*0330*/  IMAD.IADD R2, R2, 0x1, R7 ;  /* 0x0000000102027824 */ /* 0x014fce00078e0207 */
.L_x_782:
[----:B0-----:R-:W0:Y:S02]  /*0340*/  LDC R4, c[0x0][0x38c] ;  /* 0x0000e300ff047b82 */ /* 0x001e240000000800 */
[----:B0-----:R-:W-:-:S13]  /*0350*/  ISETP.LE.AND P0, PT, R4, UR5, PT ;  /* 0x0000000504007c0c */ /* 0x001fda000bf03270 */
[----:B-123--:R-:W-:Y:S05]  /*0360*/  @P0 BRA `(.L_x_779) ;  /* 0x0000000400480947 */ /* 0x00efea0003800000 */
[----:B------:R-:W0:Y:S01]  /*0370*/  LDC R6, c[0x0][0x388] ;  /* 0x0000e200ff067b82 */ /* 0x000e220000000800 */
[----:B------:R-:W0:Y:S01]  /*0380*/  LDCU UR7, c[0x0][0x394] ;  /* 0x00007280ff0777ac */ /* 0x000e220008000800 */
[----:B------:R-:W-:Y:S02]  /*0390*/  LOP3.LUT R5, R2, 0x3, RZ, 0xc0, !PT ;  /* 0x0000000302057812 */ /* 0x000fe400078ec0ff */
[----:B------:R-:W-:Y:S02]  /*03a0*/  MOV R7, UR5 ;  /* 0x0000000500077c02 */ /* 0x000fe40008000f00 */
[----:B------:R-:W-:Y:S02]  /*03b0*/  ISETP.NE.AND P0, PT, R5, 0x3, PT ;  /* 0x000000030500780c */ /* 0x000fe40003f05270 */
[----:B------:R-:W1:Y:S01]  /*03c0*/  LDC.64 R14, c[0x0][0x380] ;  /* 0x0000e000ff0e7b82 */ /* 0x000e620000000a00 */
[----:B0-----:R-:W-:-:S04]  /*03d0*/  IMAD R17, R6, UR7, R3 ;  /* 0x0000000706117c24 */ /* 0x001fc8000f8e0203 */
[----:B-1----:R-:W-:-:S06]  /*03e0*/  IMAD.WIDE R16, R17, 0x8, R14 ;  /* 0x0000000811107825 */ /* 0x002fcc00078e020e */
[----:B------:R-:W-:Y:S05]  /*03f0*/  @!P0 BRA `(.L_x_780) ;  /* 0x0000000000748947 */ /* 0x000fea0003800000 */
[----:B------:R-:W-:Y:S01]  /*0400*/  IADD3 R19, PT, PT, R0, R3, RZ ;  /* 0x0000000300137210 */ /* 0x000fe20007ffe0ff */
[----:B------:R-:W2:Y:S04]  /*0410*/  LDG.E.64 R24, desc[UR10][R16.64] ;  /* 0x0000000a10187981 */ /* 0x000ea8000c1e1b00 */
[----:B------:R-:W-:Y:S01]  /*0420*/  IMAD.WIDE R18, R19, 0x8, R14 ;  /* 0x0000000813127825 */ /* 0x000fe200078e020e */
[----:B------:R-:W2:Y:S04]  /*0430*/  LDG.E.64 R20, desc[UR10][R8.64] ;  /* 0x0000000a08147981 */ /* 0x000ea8000c1e1b00 */
[----:B------:R-:W2:Y:S01]  /*0440*/  LDG.E.64 R22, desc[UR10][R18.64] ;  /* 0x0000000a12167981 */ /* 0x000ea2000c1e1b00 */
[----:B------:R-:W-:-:S02]  /*0450*/  ISETP.NE.AND P0, PT, R5, RZ, PT ;  /* 0x000000ff0500720c */ /* 0x000fc40003f05270 */
[----:B------:R-:W-:Y:S01]  /*0460*/  MOV R7, UR6 ;  /* 0x0000000600077c02 */ /* 0x000fe20008000f00 */
[----:B--2---:R-:W-:-:S07]  /*0470*/  DFMA R20, -R24, R20, R22 ;  /* 0x000000141814722b */ /* 0x004fce0000000116 */
[----:B------:R0:W-:Y:S03]  /*0480*/  STG.E.64 desc[UR10][R18.64], R20 ;  /* 0x0000001412007986 */ /* 0x0001e6000c101b0a */
[----:B------:R-:W-:Y:S05]  /*0490*/  @!P0 BRA `(.L_x_780) ;  /* 0x00000000004c8947 */ /* 0x000fea0003800000 */
[----:B0-----:R-:W-:Y:S01]  /*04a0*/  IMAD R19, R6, UR6, R3 ;  /* 0x0000000606137c24 */ /* 0x001fe2000f8e0203 */
[----:B------:R-:W2:Y:S03]  /*04b0*/  LDG.E.64 R20, desc[UR10][R16.64] ;  /* 0x0000000a10147981 */ /* 0x000ea6000c1e1b00 */
[----:B------:R-:W-:Y:S01]  /*04c0*/  IMAD.WIDE R18, R19, 0x8, R14 ;  /* 0x0000000813127825 */ /* 0x000fe200078e020e */
[----:B------:R-:W2:Y:S04]  /*04d0*/  LDG.E.64 R22, desc[UR10][R10.64] ;  /* 0x0000000a0a167981 */ /* 0x000ea8000c1e1b00 */
[----:B------:R-:W2:Y:S01]  /*04e0*/  LDG.E.64 R24, desc[UR10][R18.64] ;  /* 0x0000000a12187981 */ /* 0x000ea2000c1e1b00 */
[----:B------:R-:W-:-:S02]  /*04f0*/  ISETP.NE.AND P0, PT, R5, 0x1, PT ;  /* 0x000000010500780c */ /* 0x000fc40003f05270 */
[----:B------:R-:W-:Y:S01]  /*0500*/  MOV R7, UR4 ;  /* 0x0000000400077c02 */ /* 0x000fe20008000f00 */
[----:B--2---:R-:W-:-:S07]  /*0510*/  DFMA R20, -R20, R22, R24 ;  /* 0x000000161414722b */ /* 0x004fce0000000118 */
[----:B------:R1:W-:Y:S03]  /*0520*/  STG.E.64 desc[UR10][R18.64], R20 ;  /* 0x0000001412007986 */ /* 0x0003e6000c101b0a */
[----:B------:R-:W-:Y:S05]  /*0530*/  @!P0 BRA `(.L_x_780) ;  /* 0x0000000000248947 */ /* 0x000fea0003800000 */
[----:B-1----:R-:W-:Y:S01]  /*0540*/  IMAD R19, R6, UR4, R3 ;  /* 0x0000000406137c24 */ /* 0x002fe2000f8e0203 */
[----:B------:R-:W2:Y:S03]  /*0550*/  LDG.E.64 R20, desc[UR10][R16.64] ;  /* 0x0000000a10147981 */ /* 0x000ea6000c1e1b00 */
[----:B------:R-:W-:Y:S01]  /*0560*/  IMAD.WIDE R18, R19, 0x8, R14 ;  /* 0x0000000813127825 */ /* 0x000fe200078e020e */
[----:B------:R-:W2:Y:S04]  /*0570*/  LDG.E.64 R22, desc[UR10][R12.64] ;  /* 0x0000000a0c167981 */ /* 0x000ea8000c1e1b00 */
[----:B------:R-:W2:Y:S01]  /*0580*/  LDG.E.64 R24, desc[UR10][R18.64] ;  /* 0x0000000a12187981 */ /* 0x000ea2000c1e1b00 */
[----:B------:R-:W-:-:S06]  /*0590*/  UIADD3 UR7, UPT, UPT, UR4, UR8, URZ ;  /* 0x0000000804077290 */ /* 0x000fcc000fffe0ff */
[----:B------:R-:W-:Y:S01]  /*05a0*/  IMAD.U32 R7, RZ, RZ, UR7 ;  /* 0x00000007ff077e24 */ /* 0x000fe2000f8e00ff */
[----:B--2---:R-:W-:-:S07]  /*05b0*/  DFMA R20, -R20, R22, R24 ;  /* 0x000000161414722b */ /* 0x004fce0000000118 */
[----:B------:R2:W-:Y:S04]  /*05c0*/  STG.E.64 desc[UR10][R18.64], R20 ;  /* 0x0000001412007986 */ /* 0x0005e8000c101b0a */
.L_x_780:
[----:B------:R-:W-:-:S13]  /*05d0*/  ISETP.GE.U32.AND P0, PT, R2, 0x3, PT ;  /* 0x000000030200780c */ /* 0x000fda0003f06070 */
[----:B------:R-:W-:Y:S05]  /*05e0*/  @!P0 BRA `(.L_x_779) ;  /* 0x0000000000a88947 */ /* 0x000fea0003800000 */
.L_x_781:
[CC--:B---3--:R-:W-:Y:S01]  /*05f0*/  IMAD R27, R7.reuse, R6.reuse, UR9 ;  /* 0x00000009071b7e24 */ /* 0x0c8fe2000f8e0206 */
[----:B012---:R-:W2:Y:S01]  /*0600*/  LDG.E.64 R20, desc[UR10][R16.64] ;  /* 0x0000000a10147981 */ /* 0x007ea2000c1e1b00 */
[----:B------:R-:W-:Y:S02]  /*0610*/  IMAD R29, R7, R6, R3 ;  /* 0x00000006071d7224 */ /* 0x000fe400078e0203 */
[----:B------:R-:W-:-:S04]  /*0620*/  IMAD.WIDE R26, R27, 0x8, R14 ;  /* 0x000000081b1a7825 */ /* 0x000fc800078e020e */
[----:B------:R-:W-:Y:S02]  /*0630*/  IMAD.WIDE R28, R29, 0x8, R14 ;  /* 0x000000081d1c7825 */ /* 0x000fe400078e020e */
[----:B------:R-:W2:Y:S04]  /*0640*/  LDG.E.64 R26, desc[UR10][R26.64] ;  /* 0x0000000a1a1a7981 */ /* 0x000ea8000c1e1b00 */
[----:B------:R-:W2:Y:S01]  /*0650*/  LDG.E.64 R18, desc[UR10][R28.64] ;  /* 0x0000000a1c127981 */ /* 0x000ea2000c1e1b00 */
[----:B------:R-:W-:-:S05]  /*0660*/  IADD3 R5, PT, PT, R7, UR8, RZ ;  /* 0x0000000807057c10 */ /* 0x000fca000fffe0ff */
[----:B------:R-:W-:-:S04]  /*0670*/  IMAD R23, R5, R6, UR9 ;  /* 0x0000000905177e24 */ /* 0x000fc8000f8e0206 */
[----:B------:R-:W-:Y:S01]  /*0680*/  IMAD.WIDE R22, R23, 0x8, R14 ;  /* 0x0000000817167825 */ /* 0x000fe200078e020e */
[----:B--2---:R-:W-:-:S03]  /*0690*/  DFMA R26, -R20, R26, R18 ;  /* 0x0000001a141a722b */ /* 0x004fc60000000112 */
[----:B------:R-:W-:-:S04]  /*06a0*/  IMAD R19, R5, R6, R3 ;  /* 0x0000000605137224 */ /* 0x000fc800078e0203 */
[----:B------:R-:W-:Y:S01]  /*06b0*/  IMAD.WIDE R18, R19, 0x8, R14 ;  /* 0x0000000813127825 */ /* 0x000fe200078e020e */
[----:B------:R0:W-:Y:S04]  /*06c0*/  STG.E.64 desc[UR10][R28.64], R26 ;  /* 0x0000001a1c007986 */ /* 0x0001e8000c101b0a */
[----:B------:R-:W2:Y:S04]  /*06d0*/  LDG.E.64 R22, desc[UR10][R22.64] ;  /* 0x0000000a16167981 */ /* 0x000ea8000c1e1b00 */
[----:B------:R-:W2:Y:S04]  /*06e0*/  LDG.E.64 R24, desc[UR10][R16.64] ;  /* 0x0000000a10187981 */ /* 0x000ea8000c1e1b00 */
[----:B------:R-:W2:Y:S01]  /*06f0*/  LDG.E.64 R20, desc[UR10][R18.64] ;  /* 0x0000000a12147981 */ /* 0x000ea2000c1e1b00 */
[----:B------:R-:W-:-:S05]  /*0700*/  IADD3 R5, PT, PT, R5, UR8, RZ ;  /* 0x0000000805057c10 */ /* 0x000fca000fffe0ff */
[CC--:B------:R-:W-:Y:S01]  /*0710*/  IMAD R7, R5.reuse, R6.reuse, UR9 ;  /* 0x0000000905077e24 */ /* 0x0c0fe2000f8e0206 */
[----:B--2---:R-:W-:Y:S01]  /*0720*/  DFMA R22, -R24, R22, R20 ;  /* 0x000000161816722b */ /* 0x004fe20000000114 */
[----:B------:R-:W-:Y:S02]  /*0730*/  IMAD R21, R5, R6, R3 ;  /* 0x0000000605157224 */ /* 0x000fe400078e0203 */
[----:B------:R-:W-:-:S04]  /*0740*/  IMAD.WIDE R24, R7, 0x8, R14 ;  /* 0x0000000807187825 */ /* 0x000fc800078e020e */
[----:B0-----:R-:W-:Y:S01]  /*0750*/  IMAD.WIDE R28, R21, 0x8, R14 ;  /* 0x00000008151c7825 */ /* 0x001fe200078e020e */
[----:B------:R0:W-:Y:S04]  /*0760*/  STG.E.64 desc[UR10][R18.64], R22 ;  /* 0x0000001612007986 */ /* 0x0001e8000c101b0a */
[----:B------:R1:W2:Y:S04]  /*0770*/  LDG.E.64 R26, desc[UR10][R24.64] ;  /* 0x0000000a181a7981 */ /* 0x0002a8000c1e1b00 */
[----:B------:R-:W2:Y:S04]  /*0780*/  LDG.E.64 R20, desc[UR10][R16.64] ;  /* 0x0000000a10147981 */ /* 0x000ea8000c1e1b00 */
[----:B0-----:R-:W2:Y:S01]  /*0790*/  LDG.E.64 R18, desc[UR10][R28.64] ;  /* 0x0000000a1c127981 */ /* 0x001ea2000c1e1b00 */
[----:B------:R-:W-:-:S05]  /*07a0*/  IADD3 R5, PT, PT, R5, UR8, RZ ;  /* 0x0000000805057c10 */ /* 0x000fca000fffe0ff */
[CC--:B------:R-:W-:Y:S02]  /*07b0*/  IMAD R7, R5.reuse, R6.reuse, UR9 ;  /* 0x0000000905077e24 */ /* 0x0c0fe4000f8e0206 */
[----:B-1----:R-:W-:Y:S01]  /*07c0*/  IMAD R25, R5, R6, R3 ;  /* 0x0000000605197224 */ /* 0x002fe200078e0203 */
[----:B--2---:R-:W-:Y:S01]  /*07d0*/  DFMA R26, -R20, R26, R18 ;  /* 0x0000001a141a722b */ /* 0x004fe20000000112 */
[----:B------:R-:W-:-:S04]  /*07e0*/  IMAD.WIDE R20, R7, 0x8, R14 ;  /* 0x0000000807147825 */ /* 0x000fc800078e020e */
[----:B------:R-:W-:Y:S02]  /*07f0*/  IMAD.WIDE R18, R25, 0x8, R14 ;  /* 0x0000000819127825 */ /* 0x000fe400078e020e */
[----:B------:R3:W-:Y:S04]  /*0800*/  STG.E.64 desc[UR10][R28.64], R26 ;  /* 0x0000001a1c007986 */ /* 0x0007e8000c101b0a */
[----:B------:R-:W2:Y:S04]  /*0810*/  LDG.E.64 R20, desc[UR10][R20.64] ;  /* 0x0000000a14147981 */ /* 0x000ea8000c1e1b00 */
[----:B------:R-:W2:Y:S04]  /*0820*/  LDG.E.64 R22, desc[UR10][R16.64] ;  /* 0x0000000a10167981 */ /* 0x000ea8000c1e1b00 */
[----:B------:R-:W2:Y:S01]  /*0830*/  LDG.E.64 R24, desc[UR10][R18.64] ;  /* 0x0000000a12187981 */ /* 0x000ea2000c1e1b00 */
[----:B------:R-:W-:-:S04]  /*0840*/  IADD3 R7, PT, PT, R5, UR8, RZ ;  /* 0x0000000805077c10 */ /* 0x000fc8000fffe0ff */
[----:B------:R-:W-:Y:S01]  /*0850*/  ISETP.GE.AND P0, PT, R7, R4, PT ;  /* 0x000000040700720c */ /* 0x000fe20003f06270 */
[----:B--2---:R-:W-:-:S07]  /*0860*/  DFMA R22, -R22, R20, R24 ;  /* 0x000000141616722b */ /* 0x004fce0000000118 */
[----:B------:R3:W-:Y:S05]  /*0870*/  STG.E.64 desc[UR10][R18.64], R22 ;  /* 0x0000001612007986 */ /* 0x0007ea000c101b0a */
[----:B------:R-:W-:Y:S05]  /*0880*/  @!P0 BRA `(.L_x_781) ;  /* 0xfffffffc00588947 */ /* 0x000fea000383ffff */
.L_x_779:
[----:B------:R-:W4:Y:S01]  /*0890*/  LDCU UR7, c[0x0][0x360] ;  /* 0x00006c00ff0777ac */ /* 0x000f220008000800 */
[----:B------:R-:W5:Y:S01]  /*08a0*/  LDCU UR12, c[0x0][0x388] ;  /* 0x00007100ff0c77ac */ /* 0x000f620008000800 */
[----:B----4-:R-:W-:-:S04]  /*08b0*/  IADD3 R3, PT, PT, R3, UR7, RZ ;  /* 0x0000000703037c10 */ /* 0x010fc8000fffe0ff */
[----:B-----5:R-:W-:-:S13]  /*08c0*/  ISETP.GE.AND P0, PT, R3, UR12, PT ;  /* 0x0000000c03007c0c */ /* 0x020fda000bf06270 */
[----:B------:R-:W-:Y:S05]  /*08d0*/  @!P0 BRA `(.L_x_782) ;  /* 0xfffffff800988947 */ /* 0x000fea000383ffff */
[----:B------:R-:W-:Y:S05]  /*08e0*/  EXIT ;  /* 0x000000000000794d */ /* 0x000fea0003800000 */
.L_x_783:
        /* <DEDUP_REMOVED lines=9> */
.L_x_821:


//--------------------- .text._Z19CalculateCurrentRowPdiiii --------------------------
	.section	.text._Z19CalculateCurrentRowPdiiii,"ax",@progbits
	.align	128
        .global         _Z19CalculateCurrentRowPdiiii
        .type           _Z19CalculateCurrentRowPdiiii,@function
        .size           _Z19CalculateCurrentRowPdiiii,(.L_x_810 - _Z19CalculateCurrentRowPdiiii)
        .other          _Z19CalculateCurrentRowPdiiii,@"STO_CUDA_ENTRY STV_DEFAULT"
_Z19CalculateCurrentRowPdiiii:
.text._Z19CalculateCurrentRowPdiiii:
[----:B------:R-:W-:Y:S01]  /*0000*/  LDC R1, c[0x0][0x37c] ;  /* 0x0000df00ff017b82 */ /* 0x000fe20000000800 */
[----:B------:R-:W0:Y:S07]  /*0010*/  S2R R24, SR_TID.X ;  /* 0x0000000000187919 */ /* 0x000e2e0000002100 */
[----:B------:R-:W1:Y:S01]  /*0020*/  S2UR UR6, SR_CTAID.X ;  /* 0x00000000000679c3 */ /* 0x000e620000002500 */
[----:B------:R-:W1:Y:S01]  /*0030*/  LDCU UR5, c[0x0][0x360] ;  /* 0x00006c00ff0577ac */ /* 0x000e620008000800 */
[----:B------:R-:W2:Y:S06]  /*0040*/  LDCU UR7, c[0x0][0x394] ;  /* 0x00007280ff0777ac */ /* 0x000eac0008000800 */
[----:B------:R-:W0:Y:S08]  /*0050*/  LDC R3, c[0x0][0x38c] ;  /* 0x0000e300ff037b82 */ /* 0x000e300000000800 */
[----:B------:R-:W3:Y:S01]  /*0060*/  LDC R0, c[0x0][0x370] ;  /* 0x0000dc00ff007b82 */ /* 0x000ee20000000800 */
[----:B-1----:R-:W-:-:S06]  /*0070*/  UIMAD UR4, UR5, UR6, URZ ;  /* 0x00000006050472a4 */ /* 0x002fcc000f8e02ff */
[----:B0-----:R-:W-:-:S05]  /*0080*/  IADD3 R23, PT, PT, R24, UR4, R3 ;  /* 0x0000000418177c10 */ /* 0x001fca000fffe003 */
[----:B------:R-:W-:-:S05]  /*0090*/  VIADD R23, R23, 0x1 ;  /* 0x0000000117177836 */ /* 0x000fca0000000000 */
[----:B--2---:R-:W-:-:S13]  /*00a0*/  ISETP.GE.AND P0, PT, R23, UR7, PT ;  /* 0x0000000717007c0c */ /* 0x004fda000bf06270 */
[----:B---3--:R-:W-:Y:S05]  /*00b0*/  @P0 EXIT ;  /* 0x000000000000094d */ /* 0x008fea0003800000 */
[C---:B------:R-:W-:Y:S01]  /*00c0*/  IMAD R2, R0.reuse, UR5, RZ ;  /* 0x0000000500027c24 */ /* 0x040fe2000f8e02ff */
[----:B------:R-:W0:Y:S01]  /*00d0*/  LDCU UR8, c[0x0][0x390] ;  /* 0x00007200ff0877ac */ /* 0x000e220008000800 */
[----:B------:R-:W-:Y:S01]  /*00e0*/  VIADD R5, R0, UR6 ;  /* 0x0000000600057c36 */ /* 0x000fe20008000000 */
[----:B------:R-:W-:Y:S01]  /*00f0*/  BSSY.RECONVERGENT B0, `(.L_x_784) ;  /* 0x000004f000007945 */ /* 0x000fe20003800200 */
[----:B------:R-:W1:Y:S01]  /*0100*/  I2F.U32.RP R6, R2 ;  /* 0x0000000200067306 */ /* 0x000e620000209000 */
[----:B------:R-:W-:Y:S01]  /*0110*/  IMAD.IADD R24, R24, 0x1, R3 ;  /* 0x0000000118187824 */ /* 0x000fe200078e0203 */
[----:B------:R-:W-:Y:S01]  /*0120*/  ISETP.NE.U32.AND P3, PT, R2, RZ, PT ;  /* 0x000000ff0200720c */ /* 0x000fe20003f65070 */
[----:B------:R-:W-:Y:S01]  /*0130*/  IMAD R5, R5, UR5, RZ ;  /* 0x0000000505057c24 */ /* 0x000fe2000f8e02ff */
[----:B------:R-:W2:Y:S01]  /*0140*/  LDCU UR5, c[0x0][0x390] ;  /* 0x00007200ff0577ac */ /* 0x000ea20008000800 */
[----:B------:R-:W-:-:S03]  /*0150*/  IMAD.MOV R11, RZ, RZ, -R2 ;  /* 0x000000ffff0b7224 */ /* 0x000fc600078e0a02 */
[----:B------:R-:W-:Y:S02]  /*0160*/  IADD3 R0, PT, PT, R24, 0x1, R5 ;  /* 0x0000000118007810 */ /* 0x000fe40007ffe005 */
[----:B------:R-:W-:Y:S02]  /*0170*/  LOP3.LUT R4, RZ, R5, RZ, 0x33, !PT ;  /* 0x00000005ff047212 */ /* 0x000fe400078e33ff */
[----:B------:R-:W-:Y:S01]  /*0180*/  VIMNMX R7, PT, PT, R0, UR7, !PT ;  /* 0x0000000700077c48 */ /* 0x000fe2000ffe0100 */
[----:B------:R-:W3:Y:S01]  /*0190*/  LDCU.64 UR6, c[0x0][0x358] ;  /* 0x00006b00ff0677ac */ /* 0x000ee20008000a00 */
[----:B-1----:R-:W1:Y:S02]  /*01a0*/  MUFU.RCP R6, R6 ;  /* 0x0000000600067308 */ /* 0x002e640000001000 */
[----:B------:R-:W-:Y:S01]  /*01b0*/  IADD3 R7, PT, PT, -R24, R7, R4 ;  /* 0x0000000718077210 */ /* 0x000fe20007ffe104 */
[----:B------:R-:W-:-:S03]  /*01c0*/  IMAD.MOV.U32 R4, RZ, RZ, RZ ;  /* 0x000000ffff047224 */ /* 0x000fc600078e00ff */
[C---:B------:R-:W-:Y:S02]  /*01d0*/  ISETP.NE.AND P0, PT, R7.reuse, RZ, PT ;  /* 0x000000ff0700720c */ /* 0x040fe40003f05270 */
[----:B------:R-:W-:Y:S01]  /*01e0*/  IADD3 R9, PT, PT, R7, -0x1, RZ ;  /* 0xffffffff07097810 */ /* 0x000fe20007ffe0ff */
[----:B-1----:R-:W-:-:S10]  /*01f0*/  VIADD R8, R6, 0xffffffe ;  /* 0x0ffffffe06087836 */ /* 0x002fd40000000000 */
[----:B------:R-:W-:Y:S01]  /*0200*/  @!P0 IMAD.MOV R9, RZ, RZ, R7 ;  /* 0x000000ffff098224 */ /* 0x000fe200078e0207 */
[----:B------:R-:W1:Y:S02]  /*0210*/  F2I.FTZ.U32.TRUNC.NTZ R5, R8 ;  /* 0x0000000800057305 */ /* 0x000e64000021f000 */
[----:B-1----:R-:W-:-:S04]  /*0220*/  IMAD R11, R11, R5, RZ ;  /* 0x000000050b0b7224 */ /* 0x002fc800078e02ff */
[----:B------:R-:W-:-:S06]  /*0230*/  IMAD.HI.U32 R4, R5, R11, R4 ;  /* 0x0000000b05047227 */ /* 0x000fcc00078e0004 */
[----:B------:R-:W-:Y:S02]  /*0240*/  IMAD.HI.U32 R5, R4, R9, RZ ;  /* 0x0000000904057227 */ /* 0x000fe400078e00ff */
[----:B------:R-:W2:Y:S02]  /*0250*/  LDC R4, c[0x0][0x388] ;  /* 0x0000e200ff047b82 */ /* 0x000ea40000000800 */
[----:B------:R-:W-:-:S04]  /*0260*/  IMAD.MOV R0, RZ, RZ, -R5 ;  /* 0x000000ffff007224 */ /* 0x000fc800078e0a05 */
[----:B------:R-:W-:Y:S01]  /*0270*/  IMAD R9, R2, R0, R9 ;  /* 0x0000000002097224 */ /* 0x000fe200078e0209 */
[----:B------:R-:W-:-:S04]  /*0280*/  SEL R0, RZ, 0x1, !P0 ;  /* 0x00000001ff007807 */ /* 0x000fc80004000000 */
[----:B------:R-:W-:-:S13]  /*0290*/  ISETP.GE.U32.AND P1, PT, R9, R2, PT ;  /* 0x000000020900720c */ /* 0x000fda0003f26070 */
[----:B------:R-:W-:Y:S01]  /*02a0*/  @P1 IMAD.IADD R9, R9, 0x1, -R2 ;  /* 0x0000000109091824 */ /* 0x000fe200078e0a02 */
[----:B------:R-:W-:Y:S01]  /*02b0*/  @P1 IADD3 R5, PT, PT, R5, 0x1, RZ ;  /* 0x0000000105051810 */ /* 0x000fe20007ffe0ff */
[----:B--2---:R-:W-:-:S03]  /*02c0*/  IMAD R3, R3, UR5, R4 ;  /* 0x0000000503037c24 */ /* 0x004fc6000f8e0204 */
[-C--:B------:R-:W-:Y:S02]  /*02d0*/  ISETP.GE.U32.AND P2, PT, R9, R2.reuse, PT ;  /* 0x000000020900720c */ /* 0x080fe40003f46070 */
[----:B------:R-:W1:Y:S11]  /*02e0*/  LDC.64 R8, c[0x0][0x380] ;  /* 0x0000e000ff087b82 */ /* 0x000e760000000a00 */
[----:B------:R-:W-:Y:S01]  /*02f0*/  @P2 VIADD R5, R5, 0x1 ;  /* 0x0000000105052836 */ /* 0x000fe20000000000 */
[----:B------:R-:W-:-:S05]  /*0300*/  @!P3 LOP3.LUT R5, RZ, R2, RZ, 0x33, !PT ;  /* 0x00000002ff05b212 */ /* 0x000fca00078e33ff */
[----:B------:R-:W-:-:S05]  /*0310*/  IMAD.IADD R0, R0, 0x1, R5 ;  /* 0x0000000100007824 */ /* 0x000fca00078e0205 */
[----:B------:R-:W-:Y:S01]  /*0320*/  LOP3.LUT R5, R0, 0x3, RZ, 0xc0, !PT ;  /* 0x0000000300057812 */ /* 0x000fe200078ec0ff */
[----:B-1----:R-:W-:-:S03]  /*0330*/  IMAD.WIDE R8, R3, 0x8, R8 ;  /* 0x0000000803087825 */ /* 0x002fc600078e0208 */
[----:B------:R-:W-:-:S13]  /*0340*/  ISETP.NE.AND P0, PT, R5, 0x3, PT ;  /* 0x000000030500780c */ /* 0x000fda0003f05270 */
[----:B0--3--:R-:W-:Y:S05]  /*0350*/  @!P0 BRA `(.L_x_785) ;  /* 0x0000000000a08947 */ /* 0x009fea0003800000 */
[----:B------:R-:W0:Y:S01]  /*0360*/  LDC.64 R20, c[0x0][0x380] ;  /* 0x0000e000ff147b82 */ /* 0x000e220000000a00 */
[----:B------:R-:W-:Y:S01]  /*0370*/  VIADD R3, R0, 0x1 ;  /* 0x0000000100037836 */ /* 0x000fe20000000000 */
[----:B------:R-:W-:Y:S01]  /*0380*/  BSSY.RECONVERGENT B1, `(.L_x_786) ;  /* 0x0000024000017945 */ /* 0x000fe20003800200 */
[----:B------:R-:W-:Y:S02]  /*0390*/  IMAD R23, R23, UR5, R4 ;  /* 0x0000000517177c24 */ /* 0x000fe4000f8e0204 */
[----:B------:R-:W-:Y:S01]  /*03a0*/  VIADD R24, R24, UR4 ;  /* 0x0000000418187c36 */ /* 0x000fe20008000000 */
[----:B------:R-:W-:-:S04]  /*03b0*/  LOP3.LUT R3, R3, 0x3, RZ, 0xc0, !PT ;  /* 0x0000000303037812 */ /* 0x000fc800078ec0ff */
[----:B------:R-:W-:-:S07]  /*03c0*/  IADD3 R25, PT, PT, -R3, RZ, RZ ;  /* 0x000000ff03197210 */ /* 0x000fce0007ffe1ff */
.L_x_789:
[----:B------:R-:W2:Y:S01]  /*03d0*/  LDG.E.64 R12, desc[UR6][R8.64] ;  /* 0x00000006080c7981 */ /* 0x000ea2000c1e1b00 */
[----:B01----:R-:W-:-:S05]  /*03e0*/  IMAD.WIDE R26, R23, 0x8, R20 ;  /* 0x00000008171a7825 */ /* 0x003fca00078e0214 */
[----:B------:R-:W3:Y:S01]  /*03f0*/  LDG.E.64 R6, desc[UR6][R26.64] ;  /* 0x000000061a067981 */ /* 0x000ee2000c1e1b00 */
[----:B------:R-:W-:Y:S01]  /*0400*/  IMAD.MOV.U32 R4, RZ, RZ, 0x1 ;  /* 0x00000001ff047424 */ /* 0x000fe200078e00ff */
[----:B------:R-:W-:Y:S01]  /*0410*/  BSSY.RECONVERGENT B2, `(.L_x_787) ;  /* 0x0000016000027945 */ /* 0x000fe20003800200 */
[----:B------:R-:W-:-:S05]  /*0420*/  VIADD R25, R25, 0x1 ;  /* 0x0000000119197836 */ /* 0x000fca0000000000 */
[----:B------:R-:W-:Y:S01]  /*0430*/  ISETP.NE.AND P1, PT, R25, RZ, PT ;  /* 0x000000ff1900720c */ /* 0x000fe20003f25270 */
[----:B--2---:R-:W0:Y:S01]  /*0440*/  MUFU.RCP64H R5, R13 ;  /* 0x0000000d00057308 */ /* 0x004e220000001800 */
[----:B---3--:R-:W-:Y:S01]  /*0450*/  FSETP.GEU.AND P2, PT, |R7|, 6.5827683646048100446e-37, PT ;  /* 0x036000000700780b */ /* 0x008fe20003f4e200 */
[----:B0-----:R-:W-:-:S08]  /*0460*/  DFMA R10, -R12, R4, 1 ;  /* 0x3ff000000c0a742b */ /* 0x001fd00000000104 */
[----:B------:R-:W-:-:S08]  /*0470*/  DFMA R10, R10, R10, R10 ;  /* 0x0000000a0a0a722b */ /* 0x000fd0000000000a */
[----:B------:R-:W-:-:S08]  /*0480*/  DFMA R10, R4, R10, R4 ;  /* 0x0000000a040a722b */ /* 0x000fd00000000004 */
[----:B------:R-:W-:-:S08]  /*0490*/  DFMA R4, -R12, R10, 1 ;  /* 0x3ff000000c04742b */ /* 0x000fd0000000010a */
[----:B------:R-:W-:-:S08]  /*04a0*/  DFMA R4, R10, R4, R10 ;  /* 0x000000040a04722b */ /* 0x000fd0000000000a */
[----:B------:R-:W-:-:S08]  /*04b0*/  DMUL R10, R6, R4 ;  /* 0x00000004060a7228 */ /* 0x000fd00000000000 */
[----:B------:R-:W-:-:S08]  /*04c0*/  DFMA R14, -R12, R10, R6 ;  /* 0x0000000a0c0e722b */ /* 0x000fd00000000106 */
[----:B------:R-:W-:-:S10]  /*04d0*/  DFMA R4, R4, R14, R10 ;  /* 0x0000000e0404722b */ /* 0x000fd4000000000a */
[----:B------:R-:W-:-:S05]  /*04e0*/  FFMA R3, RZ, R13, R5 ;  /* 0x0000000dff037223 */ /* 0x000fca0000000005 */
[----:B------:R-:W-:-:S13]  /*04f0*/  FSETP.GT.AND P0, PT, |R3|, 1.469367938527859385e-39, PT ;  /* 0x001000000300780b */ /* 0x000fda0003f04200 */
[----:B------:R-:W-:Y:S05]  /*0500*/  @P0 BRA P2, `(.L_x_788) ;  /* 0x0000000000180947 */ /* 0x000fea0001000000 */
[----:B------:R-:W-:Y:S01]  /*0510*/  IMAD.MOV.U32 R11, RZ, RZ, R6 ;  /* 0x000000ffff0b7224 */ /* 0x000fe200078e0006 */
[----:B------:R-:W-:Y:S01]  /*0520*/  MOV R3, 0x570 ;  /* 0x0000057000037802 */ /* 0x000fe20000000f00 */
[----:B------:R-:W-:Y:S01]  /*0530*/  IMAD.MOV.U32 R10, RZ, RZ, R7 ;  /* 0x000000ffff0a7224 */ /* 0x000fe200078e0007 */
[----:B------:R-:W-:Y:S01]  /*0540*/  MOV R7, R12 ;  /* 0x0000000c00077202 */ /* 0x000fe20000000f00 */
[----:B------:R-:W-:-:S07]  /*0550*/  IMAD.MOV.U32 R6, RZ, RZ, R13 ;  /* 0x000000ffff067224 */ /* 0x000fce00078e000d */
[----:B------:R-:W-:Y:S05]  /*0560*/  CALL.REL.NOINC `($__internal_0_$__cuda_sm20_div_rn_f64_full) ;  /* 0x0000000800047944 */ /* 0x000fea0003c00000 */
.L_x_788:
[----:B------:R-:W-:Y:S05]  /*0570*/  BSYNC.RECONVERGENT B2 ;  /* 0x0000000000027941 */ /* 0x000fea0003800200 */
.L_x_787:
[----:B------:R1:W-:Y:S01]  /*0580*/  STG.E.64 desc[UR6][R26.64], R4 ;  /* 0x000000041a007986 */ /* 0x0003e2000c101b06 */
[C---:B------:R-:W-:Y:S02]  /*0590*/  IMAD.IADD R24, R2.reuse, 0x1, R24 ;  /* 0x0000000102187824 */ /* 0x040fe400078e0218 */
[----:B------:R-:W-:Y:S01]  /*05a0*/  IMAD R23, R2, UR8, R23 ;  /* 0x0000000802177c24 */ /* 0x000fe2000f8e0217 */
[----:B------:R-:W-:Y:S06]  /*05b0*/  @P1 BRA `(.L_x_789) ;  /* 0xfffffffc00841947 */ /* 0x000fec000383ffff */
[----:B------:R-:W-:Y:S05]  /*05c0*/  BSYNC.RECONVERGENT B1 ;  /* 0x0000000000017941 */ /* 0x000fea0003800200 */
.L_x_786:
[----:B------:R-:W-:-:S07]  /*05d0*/  VIADD R23, R24, 0x1 ;  /* 0x0000000118177836 */ /* 0x000fce0000000000 */
.L_x_785:
[----:B------:R-:W-:Y:S05]  /*05e0*/  BSYNC.RECONVERGENT B0 ;  /* 0x0000000000007941 */ /* 0x000fea0003800200 */
.L_x_784:
[----:B------:R-:W0:Y:S01]  /*05f0*/  LDC R24, c[0x0][0x388] ;  /* 0x0000e200ff187b82 */ /* 0x000e220000000800 */
[----:B------:R-:W-:Y:S01]  /*0600*/  ISETP.GE.U32.AND P0, PT, R0, 0x3, PT ;  /* 0x000000030000780c */ /* 0x000fe20003f06070 */
[----:B------:R-:W2:Y:S01]  /*0610*/  LDCU UR9, c[0x0][0x390] ;  /* 0x00007200ff0977ac */ /* 0x000ea20008000800 */
[----:B------:R-:W3:Y:S05]  /*0620*/  LDCU UR10, c[0x0][0x394] ;  /* 0x00007280ff0a77ac */ /* 0x000eea0008000800 */
[----:B------:R-:W4:Y:S06]  /*0630*/  LDC.64 R20, c[0x0][0x380] ;  /* 0x0000e000ff147b82 */ /* 0x000f2c0000000a00 */
[----:B--23--:R-:W-:Y:S05]  /*0640*/  @!P0 EXIT ;  /* 0x000000000000894d */ /* 0x00cfea0003800000 */
.L_x_798:
[----:B------:R-:W2:Y:S01]  /*0650*/  LDG.E.64 R12, desc[UR6][R8.64] ;  /* 0x00000006080c7981 */ /* 0x000ea2000c1e1b00 */
[----:B01----:R-:W-:-:S04]  /*0660*/  IMAD R27, R23, UR9, R24 ;  /* 0x00000009171b7c24 */ /* 0x003fc8000f8e0218 */
[----:B----4-:R-:W-:-:S05]  /*0670*/  IMAD.WIDE R26, R27, 0x8, R20 ;  /* 0x000000081b1a7825 */ /* 0x010fca00078e0214 */
[----:B------:R-:W3:Y:S01]  /*0680*/  LDG.E.64 R6, desc[UR6][R26.64] ;  /* 0x000000061a067981 */ /* 0x000ee2000c1e1b00 */
[----:B------:R-:W-:Y:S01]  /*0690*/  IMAD.MOV.U32 R4, RZ, RZ, 0x1 ;  /* 0x00000001ff047424 */ /* 0x000fe200078e00ff */
[----:B------:R-:W-:Y:S01]  /*06a0*/  BSSY.RECONVERGENT B0, `(.L_x_790) ;  /* 0x0000014000007945 */ /* 0x000fe20003800200 */
[----:B--2---:R-:W0:Y:S01]  /*06b0*/  MUFU.RCP64H R5, R13 ;  /* 0x0000000d00057308 */ /* 0x004e220000001800 */
[----:B---3--:R-:W-:-:S03]  /*06c0*/  FSETP.GEU.AND P1, PT, |R7|, 6.5827683646048100446e-37, PT ;  /* 0x036000000700780b */ /* 0x008fc60003f2e200 */
        /* <DEDUP_REMOVED lines=11> */
[----:B------:R-:W-:Y:S01]  /*0780*/  MOV R11, R6 ;  /* 0x00000006000b7202 */ /* 0x000fe20000000f00 */
[----:B------:R-:W-:Y:S01]  /*0790*/  IMAD.MOV.U32 R10, RZ, RZ, R7 ;  /* 0x000000ffff0a7224 */ /* 0x000fe200078e0007 */
[----:B------:R-:W-:Y:S01]  /*07a0*/  MOV R3, 0x7e0 ;  /* 0x000007e000037802 */ /* 0x000fe20000000f00 */
[----:B------:R-:W-:Y:S02]  /*07b0*/  IMAD.MOV.U32 R7, RZ, RZ, R12 ;  /* 0x000000ffff077224 */ /* 0x000fe400078e000c */
[----:B------:R-:W-:-:S07]  /*07c0*/  IMAD.MOV.U32 R6, RZ, RZ, R13 ;  /* 0x000000ffff067224 */ /* 0x000fce00078e000d */
[----:B------:R-:W-:Y:S05]  /*07d0*/  CALL.REL.NOINC `($__internal_0_$__cuda_sm20_div_rn_f64_full) ;  /* 0x0000000400687944 */ /* 0x000fea0003c00000 */
.L_x_791:
[----:B------:R-:W-:Y:S05]  /*07e0*/  BSYNC.RECONVERGENT B0 ;  /* 0x0000000000007941 */ /* 0x000fea0003800200 */
.L_x_790:
[----:B------:R0:W-:Y:S04]  /*07f0*/  STG.E.64 desc[UR6][R26.64], R4 ;  /* 0x000000041a007986 */ /* 0x0001e8000c101b06 */
[----:B------:R-:W2:Y:S01]  /*0800*/  LDG.E.64 R12, desc[UR6][R8.64] ;  /* 0x00000006080c7981 */ /* 0x000ea2000c1e1b00 */
[----:B------:R-:W-:-:S04]  /*0810*/  IMAD.IADD R23, R2, 0x1, R23 ;  /* 0x0000000102177824 */ /* 0x000fc800078e0217 */
[----:B------:R-:W-:-:S04]  /*0820*/  IMAD R3, R23, UR9, R24 ;  /* 0x0000000917037c24 */ /* 0x000fc8000f8e0218 */
[----:B0-----:R-:W-:-:S05]  /*0830*/  IMAD.WIDE R26, R3, 0x8, R20 ;  /* 0x00000008031a7825 */ /* 0x001fca00078e0214 */
[----:B------:R-:W3:Y:S01]  /*0840*/  LDG.E.64 R6, desc[UR6][R26.64] ;  /* 0x000000061a067981 */ /* 0x000ee2000c1e1b00 */
[----:B------:R-:W-:Y:S01]  /*0850*/  MOV R10, 0x1 ;  /* 0x00000001000a7802 */ /* 0x000fe20000000f00 */
        /* <DEDUP_REMOVED lines=16> */
[----:B------:R-:W-:Y:S02]  /*0960*/  IMAD.MOV.U32 R10, RZ, RZ, R7 ;  /* 0x000000ffff0a7224 */ /* 0x000fe400078e0007 */
[----:B------:R-:W-:Y:S02]  /*0970*/  IMAD.MOV.U32 R7, RZ, RZ, R12 ;  /* 0x000000ffff077224 */ /* 0x000fe400078e000c */
[----:B------:R-:W-:-:S07]  /*0980*/  IMAD.MOV.U32 R6, RZ, RZ, R13 ;  /* 0x000000ffff067224 */ /* 0x000fce00078e000d */
[----:B------:R-:W-:Y:S05]  /*0990*/  CALL.REL.NOINC `($__internal_0_$__cuda_sm20_div_rn_f64_full) ;  /* 0x0000000000f87944 */ /* 0x000fea0003c00000 */
.L_x_793:
[----:B------:R-:W-:Y:S05]  /*09a0*/  BSYNC.RECONVERGENT B0 ;  /* 0x0000000000007941 */ /* 0x000fea0003800200 */
.L_x_792:
[----:B------:R0:W-:Y:S04]  /*09b0*/  STG.E.64 desc[UR6][R26.64], R4 ;  /* 0x000000041a007986 */ /* 0x0001e8000c101b06 */
[----:B------:R-:W2:Y:S01]  /*09c0*/  LDG.E.64 R12, desc[UR6][R8.64] ;  /* 0x00000006080c7981 */ /* 0x000ea2000c1e1b00 */
[----:B------:R-:W-:-:S05]  /*09d0*/  IADD3 R23, PT, PT, R2, R23, RZ ;  /* 0x0000001702177210 */ /* 0x000fca0007ffe0ff */
[----:B------:R-:W-:-:S04]  /*09e0*/  IMAD R3, R23, UR9, R24 ;  /* 0x0000000917037c24 */ /* 0x000fc8000f8e0218 */
[----:B0-----:R-:W-:-:S05]  /*09f0*/  IMAD.WIDE R26, R3, 0x8, R20 ;  /* 0x00000008031a7825 */ /* 0x001fca00078e0214 */
        /* <DEDUP_REMOVED lines=17> */
[----:B------:R-:W-:Y:S01]  /*0b10*/  MOV R6, R13 ;  /* 0x0000000d00067202 */ /* 0x000fe20000000f00 */
[----:B------:R-:W-:Y:S01]  /*0b20*/  IMAD.MOV.U32 R10, RZ, RZ, R7 ;  /* 0x000000ffff0a7224 */ /* 0x000fe200078e0007 */
[----:B------:R-:W-:Y:S01]  /*0b30*/  MOV R3, 0xb60 ;  /* 0x00000b6000037802 */ /* 0x000fe20000000f00 */
[----:B------:R-:W-:-:S07]  /*0b40*/  IMAD.MOV.U32 R7, RZ, RZ, R12 ;  /* 0x000000ffff077224 */ /* 0x000fce00078e000c */
[----:B------:R-:W-:Y:S05]  /*0b50*/  CALL.REL.NOINC `($__internal_0_$__cuda_sm20_div_rn_f64_full) ;  /* 0x0000000000887944 */ /* 0x000fea0003c00000 */
.L_x_795:
[----:B------:R-:W-:Y:S05]  /*0b60*/  BSYNC.RECONVERGENT B0 ;  /* 0x0000000000007941 */ /* 0x000fea0003800200 */
.L_x_794:
[----:B------:R0:W-:Y:S04]  /*0b70*/  STG.E.64 desc[UR6][R26.64], R4 ;  /* 0x000000041a007986 */ /* 0x0001e8000c101b06 */
[----:B------:R-:W2:Y:S01]  /*0b80*/  LDG.E.64 R12, desc[UR6][R8.64] ;  /* 0x00000006080c7981 */ /* 0x000ea2000c1e1b00 */
[----:B------:R-:W-:-:S04]  /*0b90*/  IMAD.IADD R23, R2, 0x1, R23 ;  /* 0x0000000102177824 */ /* 0x000fc800078e0217 */
        /* <DEDUP_REMOVED lines=24> */
.L_x_797:
[----:B------:R-:W-:Y:S05]  /*0d20*/  BSYNC.RECONVERGENT B0 ;  /* 0x0000000000007941 */ /* 0x000fea0003800200 */
.L_x_796:
[----:B------:R2:W-:Y:S01]  /*0d30*/  STG.E.64 desc[UR6][R26.64], R4 ;  /* 0x000000041a007986 */ /* 0x0005e2000c101b06 */
[----:B------:R-:W-:-:S05]  /*0d40*/  IMAD.IADD R23, R2, 0x1, R23 ;  /* 0x0000000102177824 */ /* 0x000fca00078e0217 */
[----:B------:R-:W-:-:S13]  /*0d50*/  ISETP.GE.AND P0, PT, R23, UR10, PT ;  /* 0x0000000a17007c0c */ /* 0x000fda000bf06270 */
[----:B--2---:R-:W-:Y:S05]  /*0d60*/  @!P0 BRA `(.L_x_798) ;  /* 0xfffffff800388947 */ /* 0x004fea000383ffff */
[----:B------:R-:W-:Y:S05]  /*0d70*/  EXIT ;  /* 0x000000000000794d */ /* 0x000fea0003800000 */
        .weak           $__internal_0_$__cuda_sm20_div_rn_f64_full
        .type           $__internal_0_$__cuda_sm20_div_rn_f64_full,@function
        .size           $__internal_0_$__cuda_sm20_div_rn_f64_full,(.L_x_810 - $__internal_0_$__cuda_sm20_div_rn_f64_full)
$__internal_0_$__cuda_sm20_div_rn_f64_full:
[-C--:B------:R-:W-:Y:S01]  /*0d80*/  LOP3.LUT R11, R11, R10.reuse, RZ, 0x3c, !PT ;  /* 0x0000000a0b0b7212 */ /* 0x080fe200078e3cff */
[----:B------:R-:W-:Y:S01]  /*0d90*/  IMAD.MOV.U32 R15, RZ, RZ, R6 ;  /* 0x000000ffff0f7224 */ /* 0x000fe200078e0006 */
[C---:B------:R-:W-:Y:S01]  /*0da0*/  FSETP.GEU.AND P0, PT, |R6|.reuse, 1.469367938527859385e-39, PT ;  /* 0x001000000600780b */ /* 0x040fe20003f0e200 */
[----:B------:R-:W-:Y:S01]  /*0db0*/  IMAD.MOV.U32 R14, RZ, RZ, R7 ;  /* 0x000000ffff0e7224 */ /* 0x000fe200078e0007 */
[C---:B------:R-:W-:Y:S01]  /*0dc0*/  LOP3.LUT R10, R11.reuse, R10, RZ, 0x3c, !PT ;  /* 0x0000000a0b0a7212 */ /* 0x040fe200078e3cff */
[----:B------:R-:W-:Y:S01]  /*0dd0*/  IMAD.MOV.U32 R18, RZ, RZ, 0x1 ;  /* 0x00000001ff127424 */ /* 0x000fe200078e00ff */
[----:B------:R-:W-:Y:S01]  /*0de0*/  LOP3.LUT R12, R6, 0x800fffff, RZ, 0xc0, !PT ;  /* 0x800fffff060c7812 */ /* 0x000fe200078ec0ff */
[----:B------:R-:W-:Y:S01]  /*0df0*/  BSSY.RECONVERGENT B3, `(.L_x_799) ;  /* 0x0000058000037945 */ /* 0x000fe20003800200 */
[----:B------:R-:W-:Y:S02]  /*0e00*/  LOP3.LUT R11, R11, R10, RZ, 0x3c, !PT ;  /* 0x0000000a0b0b7212 */ /* 0x000fe400078e3cff */
[----:B------:R-:W-:-:S02]  /*0e10*/  LOP3.LUT R13, R12, 0x3ff00000, RZ, 0xfc, !PT ;  /* 0x3ff000000c0d7812 */ /* 0x000fc400078efcff */
[C---:B------:R-:W-:Y:S02]  /*0e20*/  FSETP.GEU.AND P3, PT, |R11|.reuse, 1.469367938527859385e-39, PT ;  /* 0x001000000b00780b */ /* 0x040fe40003f6e200 */
[----:B------:R-:W-:Y:S02]  /*0e30*/  LOP3.LUT R4, R11, 0x7ff00000, RZ, 0xc0, !PT ;  /* 0x7ff000000b047812 */ /* 0x000fe400078ec0ff */
[----:B------:R-:W-:Y:S01]  /*0e40*/  MOV R12, R7 ;  /* 0x00000007000c7202 */ /* 0x000fe20000000f00 */
[----:B------:R-:W-:Y:S01]  /*0e50*/  @!P0 DMUL R12, R14, 8.98846567431157953865e+307 ;  /* 0x7fe000000e0c8828 */ /* 0x000fe20000000000 */
[----:B------:R-:W-:-:S04]  /*0e60*/  LOP3.LUT R7, R6, 0x7ff00000, RZ, 0xc0, !PT ;  /* 0x7ff0000006077812 */ /* 0x000fc800078ec0ff */
[C---:B------:R-:W-:Y:S01]  /*0e70*/  ISETP.GE.U32.AND P2, PT, R4.reuse, R7, PT ;  /* 0x000000070400720c */ /* 0x040fe20003f46070 */
[----:B------:R-:W0:Y:S02]  /*0e80*/  MUFU.RCP64H R19, R13 ;  /* 0x0000000d00137308 */ /* 0x000e240000001800 */
[----:B------:R-:W-:Y:S01]  /*0e90*/  @!P3 LOP3.LUT R5, R15, 0x7ff00000, RZ, 0xc0, !PT ;  /* 0x7ff000000f05b812 */ /* 0x000fe200078ec0ff */
[----:B------:R-:W-:Y:S01]  /*0ea0*/  @!P3 IMAD.MOV.U32 R28, RZ, RZ, RZ ;  /* 0x000000ffff1cb224 */ /* 0x000fe200078e00ff */
[----:B------:R-:W-:Y:S02]  /*0eb0*/  @!P0 LOP3.LUT R7, R13, 0x7ff00000, RZ, 0xc0, !PT ;  /* 0x7ff000000d078812 */ /* 0x000fe400078ec0ff */
[----:B------:R-:W-:Y:S01]  /*0ec0*/  @!P3 ISETP.GE.U32.AND P4, PT, R4, R5, PT ;  /* 0x000000050400b20c */ /* 0x000fe20003f86070 */
[----:B------:R-:W-:-:S05]  /*0ed0*/  IMAD.MOV.U32 R5, RZ, RZ, 0x1ca00000 ;  /* 0x1ca00000ff057424 */ /* 0x000fca00078e00ff */
[C---:B------:R-:W-:Y:S02]  /*0ee0*/  @!P3 SEL R6, R5.reuse, 0x63400000, !P4 ;  /* 0x634000000506b807 */ /* 0x040fe40006000000 */
[----:B------:R-:W-:Y:S02]  /*0ef0*/  SEL R16, R5, 0x63400000, !P2 ;  /* 0x6340000005107807 */ /* 0x000fe40005000000 */
[--C-:B------:R-:W-:Y:S02]  /*0f00*/  @!P3 LOP3.LUT R6, R6, 0x80000000, R11.reuse, 0xf8, !PT ;  /* 0x800000000606b812 */ /* 0x100fe400078ef80b */
[----:B------:R-:W-:Y:S01]  /*0f10*/  LOP3.LUT R17, R16, 0x800fffff, R11, 0xf8, !PT ;  /* 0x800fffff10117812 */ /* 0x000fe200078ef80b */
[----:B------:R-:W-:Y:S01]  /*0f20*/  IMAD.MOV.U32 R16, RZ, RZ, R10 ;  /* 0x000000ffff107224 */ /* 0x000fe200078e000a */
[----:B------:R-:W-:Y:S02]  /*0f30*/  @!P3 LOP3.LUT R29, R6, 0x100000, RZ, 0xfc, !PT ;  /* 0x00100000061db812 */ /* 0x000fe400078efcff */
[----:B------:R-:W-:-:S04]  /*0f40*/  MOV R6, R4 ;  /* 0x0000000400067202 */ /* 0x000fc80000000f00 */
[----:B------:R-:W-:Y:S02]  /*0f50*/  @!P3 DFMA R16, R16, 2, -R28 ;  /* 0x400000001010b82b */ /* 0x000fe4000000081c */
[----:B0-----:R-:W-:-:S08]  /*0f60*/  DFMA R28, R18, -R12, 1 ;  /* 0x3ff00000121c742b */ /* 0x001fd0000000080c */
[----:B------:R-:W-:Y:S01]  /*0f70*/  DFMA R28, R28, R28, R28 ;  /* 0x0000001c1c1c722b */ /* 0x000fe2000000001c */
[----:B------:R-:W-:-:S05]  /*0f80*/  @!P3 LOP3.LUT R6, R17, 0x7ff00000, RZ, 0xc0, !PT ;  /* 0x7ff000001106b812 */ /* 0x000fca00078ec0ff */
[----:B------:R-:W-:Y:S02]  /*0f90*/  VIADD R22, R6, 0xffffffff ;  /* 0xffffffff06167836 */ /* 0x000fe40000000000 */
[----:B------:R-:W-:-:S03]  /*0fa0*/  DFMA R18, R18, R28, R18 ;  /* 0x0000001c1212722b */ /* 0x000fc60000000012 */
[----:B------:R-:W-:Y:S01]  /*0fb0*/  ISETP.GT.U32.AND P0, PT, R22, 0x7feffffe, PT ;  /* 0x7feffffe1600780c */ /* 0x000fe20003f04070 */
[----:B------:R-:W-:-:S04]  /*0fc0*/  VIADD R22, R7, 0xffffffff ;  /* 0xffffffff07167836 */ /* 0x000fc80000000000 */
[----:B------:R-:W-:Y:S01]  /*0fd0*/  DFMA R30, R18, -R12, 1 ;  /* 0x3ff00000121e742b */ /* 0x000fe2000000080c */
[----:B------:R-:W-:-:S07]  /*0fe0*/  ISETP.GT.U32.OR P0, PT, R22, 0x7feffffe, P0 ;  /* 0x7feffffe1600780c */ /* 0x000fce0000704470 */
[----:B------:R-:W-:-:S08]  /*0ff0*/  DFMA R30, R18, R30, R18 ;  /* 0x0000001e121e722b */ /* 0x000fd00000000012 */
[----:B------:R-:W-:-:S08]  /*1000*/  DMUL R28, R30, R16 ;  /* 0x000000101e1c7228 */ /* 0x000fd00000000000 */
[----:B------:R-:W-:-:S08]  /*1010*/  DFMA R18, R28, -R12, R16 ;  /* 0x8000000c1c12722b */ /* 0x000fd00000000010 */
[----:B------:R-:W-:Y:S01]  /*1020*/  DFMA R18, R30, R18, R28 ;  /* 0x000000121e12722b */ /* 0x000fe2000000001c */
[----:B------:R-:W-:Y:S10]  /*1030*/  @P0 BRA `(.L_x_800) ;  /* 0x0000000000700947 */ /* 0x000ff40003800000 */
[----:B------:R-:W-:-:S04]  /*1040*/  LOP3.LUT R6, R15, 0x7ff00000, RZ, 0xc0, !PT ;  /* 0x7ff000000f067812 */ /* 0x000fc800078ec0ff */
[CC--:B------:R-:W-:Y:S02]  /*1050*/  VIADDMNMX R7, R4.reuse, -R6.reuse, 0xb9600000, !PT ;  /* 0xb960000004077446 */ /* 0x0c0fe40007800906 */
[----:B------:R-:W-:Y:S02]  /*1060*/  ISETP.GE.U32.AND P0, PT, R4, R6, PT ;  /* 0x000000060400720c */ /* 0x000fe40003f06070 */
[----:B------:R-:W-:Y:S02]  /*1070*/  VIMNMX R7, PT, PT, R7, 0x46a00000, PT ;  /* 0x46a0000007077848 */ /* 0x000fe40003fe0100 */
[----:B------:R-:W-:Y:S02]  /*1080*/  SEL R5, R5, 0x63400000, !P0 ;  /* 0x6340000005057807 */ /* 0x000fe40004000000 */
[----:B------:R-:W-:-:S03]  /*1090*/  MOV R6, RZ ;  /* 0x000000ff00067202 */ /* 0x000fc60000000f00 */
[----:B------:R-:W-:-:S04]  /*10a0*/  IMAD.IADD R5, R7, 0x1, -R5 ;  /* 0x0000000107057824 */ /* 0x000fc800078e0a05 */
[----:B------:R-:W-:-:S06]  /*10b0*/  VIADD R7, R5, 0x7fe00000 ;  /* 0x7fe0000005077836 */ /* 0x000fcc0000000000 */
[----:B------:R-:W-:-:S10]  /*10c0*/  DMUL R28, R18, R6 ;  /* 0x00000006121c7228 */ /* 0x000fd40000000000 */
[----:B------:R-:W-:-:S13]  /*10d0*/  FSETP.GTU.AND P0, PT, |R29|, 1.469367938527859385e-39, PT ;  /* 0x001000001d00780b */ /* 0x000fda0003f0c200 */
[----:B------:R-:W-:Y:S05]  /*10e0*/  @P0 BRA `(.L_x_801) ;  /* 0x0000000000a00947 */ /* 0x000fea0003800000 */
[----:B------:R-:W-:Y:S01]  /*10f0*/  DFMA R12, R18, -R12, R16 ;  /* 0x8000000c120c722b */ /* 0x000fe20000000010 */
[----:B------:R-:W-:-:S09]  /*1100*/  IMAD.MOV.U32 R10, RZ, RZ, RZ ;  /* 0x000000ffff0a7224 */ /* 0x000fd200078e00ff */
[C---:B------:R-:W-:Y:S02]  /*1110*/  FSETP.NEU.AND P0, PT, R13.reuse, RZ, PT ;  /* 0x000000ff0d00720b */ /* 0x040fe40003f0d000 */
[----:B------:R-:W-:-:S04]  /*1120*/  LOP3.LUT R14, R13, 0x80000000, R15, 0x48, !PT ;  /* 0x800000000d0e7812 */ /* 0x000fc800078e480f */
[----:B------:R-:W-:-:S07]  /*1130*/  LOP3.LUT R11, R14, R7, RZ, 0xfc, !PT ;  /* 0x000000070e0b7212 */ /* 0x000fce00078efcff */
[----:B------:R-:W-:Y:S05]  /*1140*/  @!P0 BRA `(.L_x_801) ;  /* 0x0000000000888947 */ /* 0x000fea0003800000 */
[----:B------:R-:W-:Y:S01]  /*1150*/  IMAD.MOV R7, RZ, RZ, -R5 ;  /* 0x000000ffff077224 */ /* 0x000fe200078e0a05 */
[----:B------:R-:W-:Y:S01]  /*1160*/  IADD3 R5, PT, PT, -R5, -0x43300000, RZ ;  /* 0xbcd0000005057810 */ /* 0x000fe20007ffe1ff */
[----:B------:R-:W-:-:S06]  /*1170*/  IMAD.MOV.U32 R6, RZ, RZ, RZ ;  /* 0x000000ffff067224 */ /* 0x000fcc00078e00ff */
[----:B------:R-:W-:Y:S02]  /*1180*/  DFMA R6, R28, -R6, R18 ;  /* 0x800000061c06722b */ /* 0x000fe40000000012 */
[----:B------:R-:W-:-:S08]  /*1190*/  DMUL.RP R18, R18, R10 ;  /* 0x0000000a12127228 */ /* 0x000fd00000008000 */
[----:B------:R-:W-:Y:S02]  /*11a0*/  FSETP.NEU.AND P0, PT, |R7|, R5, PT ;  /* 0x000000050700720b */ /* 0x000fe40003f0d200 */
[----:B------:R-:W-:Y:S02]  /*11b0*/  LOP3.LUT R14, R19, R14, RZ, 0x3c, !PT ;  /* 0x0000000e130e7212 */ /* 0x000fe400078e3cff */
[----:B------:R-:W-:Y:S02]  /*11c0*/  FSEL R4, R18, R28, !P0 ;  /* 0x0000001c12047208 */ /* 0x000fe40004000000 */
[----:B------:R-:W-:-:S03]  /*11d0*/  FSEL R29, R14, R29, !P0 ;  /* 0x0000001d0e1d7208 */ /* 0x000fc60004000000 */
[----:B------:R-:W-:Y:S01]  /*11e0*/  IMAD.MOV.U32 R28, RZ, RZ, R4 ;  /* 0x000000ffff1c7224 */ /* 0x000fe200078e0004 */
[----:B------:R-:W-:Y:S06]  /*11f0*/  BRA `(.L_x_801) ;  /* 0x00000000005c7947 */ /* 0x000fec0003800000 */
.L_x_800:
[----:B------:R-:W-:-:S14]  /*1200*/  DSETP.NAN.AND P0, PT, R10, R10, PT ;  /* 0x0000000a0a00722a */ /* 0x000fdc0003f08000 */
[----:B------:R-:W-:Y:S05]  /*1210*/  @P0 BRA `(.L_x_802) ;  /* 0x0000000000480947 */ /* 0x000fea0003800000 */
[----:B------:R-:W-:-:S14]  /*1220*/  DSETP.NAN.AND P0, PT, R14, R14, PT ;  /* 0x0000000e0e00722a */ /* 0x000fdc0003f08000 */
[----:B------:R-:W-:Y:S05]  /*1230*/  @P0 BRA `(.L_x_803) ;  /* 0x0000000000300947 */ /* 0x000fea0003800000 */
[----:B------:R-:W-:Y:S01]  /*1240*/  ISETP.NE.AND P0, PT, R6, R7, PT ;  /* 0x000000070600720c */ /* 0x000fe20003f05270 */
[----:B------:R-:W-:Y:S01]  /*1250*/  IMAD.MOV.U32 R29, RZ, RZ, -0x80000 ;  /* 0xfff80000ff1d7424 */ /* 0x000fe200078e00ff */
[----:B------:R-:W-:-:S11]  /*1260*/  MOV R28, 0x0 ;  /* 0x00000000001c7802 */ /* 0x000fd60000000f00 */
[----:B------:R-:W-:Y:S05]  /*1270*/  @!P0 BRA `(.L_x_801) ;  /* 0x00000000003c8947 */ /* 0x000fea0003800000 */
[----:B------:R-:W-:Y:S02]  /*1280*/  ISETP.NE.AND P0, PT, R6, 0x7ff00000, PT ;  /* 0x7ff000000600780c */ /* 0x000fe40003f05270 */
[----:B------:R-:W-:Y:S02]  /*1290*/  LOP3.LUT R29, R11, 0x80000000, R15, 0x48, !PT ;  /* 0x800000000b1d7812 */ /* 0x000fe400078e480f */
[----:B------:R-:W-:-:S13]  /*12a0*/  ISETP.EQ.OR P0, PT, R7, RZ, !P0 ;  /* 0x000000ff0700720c */ /* 0x000fda0004702670 */
[----:B------:R-:W-:Y:S01]  /*12b0*/  @P0 LOP3.LUT R4, R29, 0x7ff00000, RZ, 0xfc, !PT ;  /* 0x7ff000001d040812 */ /* 0x000fe200078efcff */
[----:B------:R-:W-:Y:S02]  /*12c0*/  @!P0 IMAD.MOV.U32 R28, RZ, RZ, RZ ;  /* 0x000000ffff1c8224 */ /* 0x000fe400078e00ff */
[----:B------:R-:W-:Y:S02]  /*12d0*/  @P0 IMAD.MOV.U32 R28, RZ, RZ, RZ ;  /* 0x000000ffff1c0224 */ /* 0x000fe400078e00ff */
[----:B------:R-:W-:Y:S01]  /*12e0*/  @P0 IMAD.MOV.U32 R29, RZ, RZ, R4 ;  /* 0x000000ffff1d0224 */ /* 0x000fe200078e0004 */
[----:B------:R-:W-:Y:S06]  /*12f0*/  BRA `(.L_x_801) ;  /* 0x00000000001c7947 */ /* 0x000fec0003800000 */
.L_x_803:
[----:B------:R-:W-:-:S04]  /*1300*/  LOP3.LUT R28, R15, 0x80000, RZ, 0xfc, !PT ;  /* 0x000800000f1c7812 */ /* 0x000fc800078efcff */
[----:B------:R-:W-:Y:S01]  /*1310*/  MOV R29, R28 ;  /* 0x0000001c001d7202 */ /* 0x000fe20000000f00 */
[----:B------:R-:W-:Y:S01]  /*1320*/  IMAD.MOV.U32 R28, RZ, RZ, R14 ;  /* 0x000000ffff1c7224 */ /* 0x000fe200078e000e */
[----:B------:R-:W-:Y:S06]  /*1330*/  BRA `(.L_x_801) ;  /* 0x00000000000c7947 */ /* 0x000fec0003800000 */
.L_x_802:
[----:B------:R-:W-:-:S05]  /*1340*/  LOP3.LUT R28, R11, 0x80000, RZ, 0xfc, !PT ;  /* 0x000800000b1c7812 */ /* 0x000fca00078efcff */
[----:B------:R-:W-:Y:S02]  /*1350*/  IMAD.MOV.U32 R29, RZ, RZ, R28 ;  /* 0x000000ffff1d7224 */ /* 0x000fe400078e001c */
[----:B------:R-:W-:-:S07]  /*1360*/  IMAD.MOV.U32 R28, RZ, RZ, R10 ;  /* 0x000000ffff1c7224 */ /* 0x000fce00078e000a */
.L_x_801:
[----:B------:R-:W-:Y:S05]  /*1370*/  BSYNC.RECONVERGENT B3 ;  /* 0x0000000000037941 */ /* 0x000fea0003800200 */
.L_x_799:
[----:B------:R-:W-:Y:S01]  /*1380*/  IMAD.MOV.U32 R6, RZ, RZ, R3 ;  /* 0x000000ffff067224 */ /* 0x000fe200078e0003 */
[----:B------:R-:W-:Y:S01]  /*1390*/  MOV R5, R29 ;  /* 0x0000001d00057202 */ /* 0x000fe20000000f00 */
[----:B------:R-:W-:Y:S02]  /*13a0*/  IMAD.MOV.U32 R7, RZ, RZ, 0x0 ;  /* 0x00000000ff077424 */ /* 0x000fe400078e00ff */
[----:B------:R-:W-:Y:S02]  /*13b0*/  IMAD.MOV.U32 R4, RZ, RZ, R28 ;  /* 0x000000ffff047224 */ /* 0x000fe400078e001c */
[----:B------:R-:W-:Y:S05]  /*13c0*/  RET.REL.NODEC R6 `(_Z19CalculateCurrentRowPdiiii) ;  /* 0xffffffec060c7950 */ /* 0x000fea0003c3ffff */
.L_x_804:
        /* <DEDUP_REMOVED lines=11> */
.L_x_810:


//--------------------- .text._Z8SwapRowsPdiiiii  --------------------------
	.section	.text._Z8SwapRowsPdiiiii,"ax",@progbits
	.align	128
        .global         _Z8SwapRowsPdiiiii
        .type           _Z8SwapRowsPdiiiii,@function
        .size           _Z8SwapRowsPdiiiii,(.L_x_823 - _Z8SwapRowsPdiiiii)
        .other          _Z8SwapRowsPdiiiii,@"STO_CUDA_ENTRY STV_DEFAULT"
_Z8SwapRowsPdiiiii:
.text._Z8SwapRowsPdiiiii:
[----:B------:R-:W-:Y:S01]  /*0000*/  LDC R1, c[0x0][0x37c] ;  /* 0x0000df00ff017b82 */ /* 0x000fe20000000800 */
[----:B------:R-:W0:Y:S01]  /*0010*/  S2R R0, SR_CTAID.X ;  /* 0x0000000000007919 */ /* 0x000e220000002500 */
[----:B------:R-:W0:Y:S01]  /*0020*/  LDCU UR4, c[0x0][0x360] ;  /* 0x00006c00ff0477ac */ /* 0x000e220008000800 */
[----:B------:R-:W0:Y:S01]  /*0030*/  S2R R3, SR_TID.X ;  /* 0x0000000000037919 */ /* 0x000e220000002100 */
[----:B------:R-:W1:Y:S01]  /*0040*/  LDCU UR8, c[0x0][0x398] ;  /* 0x00007300ff0877ac */ /* 0x000e620008000800 */
[----:B------:R-:W2:Y:S01]  /*0050*/  LDCU UR5, c[0x0][0x370] ;  /* 0x00006e00ff0577ac */ /* 0x000ea20008000800 */
[----:B0-----:R-:W-:Y:S01]  /*0060*/  IMAD R0, R0, UR4, R3 ;  /* 0x0000000400007c24 */ /* 0x001fe2000f8e0203 */
[----:B--2---:R-:W-:-:S04]  /*0070*/  UIMAD UR4, UR4, UR5, URZ ;  /* 0x00000005040472a4 */ /* 0x004fc8000f8e02ff */
[----:B-1----:R-:W-:-:S13]  /*0080*/  ISETP.GE.AND P0, PT, R0, UR8, PT ;  /* 0x0000000800007c0c */ /* 0x002fda000bf06270 */
[----:B------:R-:W-:Y:S05]  /*0090*/  @P0 EXIT ;  /* 0x000000000000094d */ /* 0x000fea0003800000 */
[----:B------:R-:W0:Y:S01]  /*00a0*/  I2F.U32.RP R7, UR4 ;  /* 0x0000000400077d06 */ /* 0x000e220008209000 */
[----:B------:R-:W-:Y:S01]  /*00b0*/  IADD3 R4, PT, PT, R0, UR4, RZ ;  /* 0x0000000400047c10 */ /* 0x000fe2000fffe0ff */
[----:B------:R-:W1:Y:S01]  /*00c0*/  LDCU UR5, c[0x0][0x394] ;  /* 0x00007280ff0577ac */ /* 0x000e620008000800 */
[----:B------:R-:W-:Y:S01]  /*00d0*/  IADD3 R9, PT, PT, RZ, -UR4, RZ ;  /* 0x80000004ff097c10 */ /* 0x000fe2000fffe0ff */
[----:B------:R-:W-:Y:S01]  /*00e0*/  BSSY.RECONVERGENT B0, `(.L_x_805) ;  /* 0x0000031000007945 */ /* 0x000fe20003800200 */
[C---:B------:R-:W-:Y:S01]  /*00f0*/  ISETP.GE.AND P0, PT, R4.reuse, UR8, PT ;  /* 0x0000000804007c0c */ /* 0x040fe2000bf06270 */
[----:B------:R-:W2:Y:S01]  /*0100*/  LDCU.64 UR6, c[0x0][0x358] ;  /* 0x00006b00ff0677ac */ /* 0x000ea20008000a00 */
[----:B------:R-:W-:Y:S02]  /*0110*/  VIMNMX R5, PT, PT, R4, UR8, !PT ;  /* 0x0000000804057c48 */ /* 0x000fe4000ffe0100 */
[----:B------:R-:W-:Y:S02]  /*0120*/  SEL R6, RZ, 0x1, P0 ;  /* 0x00000001ff067807 */ /* 0x000fe40000000000 */
[----:B------:R-:W-:-:S02]  /*0130*/  ISETP.NE.U32.AND P2, PT, RZ, UR4, PT ;  /* 0x00000004ff007c0c */ /* 0x000fc4000bf45070 */
[----:B------:R-:W-:Y:S01]  /*0140*/  IADD3 R5, PT, PT, R5, -R4, -R6 ;  /* 0x8000000405057210 */ /* 0x000fe20007ffe806 */
[----:B0-----:R-:W0:Y:S02]  /*0150*/  MUFU.RCP R7, R7 ;  /* 0x0000000700077308 */ /* 0x001e240000001000 */
[----:B0-----:R-:W-:-:S06]  /*0160*/  IADD3 R2, PT, PT, R7, 0xffffffe, RZ ;  /* 0x0ffffffe07027810 */ /* 0x001fcc0007ffe0ff */
[----:B------:R0:W3:Y:S02]  /*0170*/  F2I.FTZ.U32.TRUNC.NTZ R3, R2 ;  /* 0x0000000200037305 */ /* 0x0000e4000021f000 */
[----:B0-----:R-:W-:Y:S02]  /*0180*/  HFMA2 R2, -RZ, RZ, 0, 0 ;  /* 0x00000000ff027431 */ /* 0x001fe400000001ff */
[----:B---3--:R-:W-:-:S04]  /*0190*/  IMAD R9, R9, R3, RZ ;  /* 0x0000000309097224 */ /* 0x008fc800078e02ff */
[----:B------:R-:W-:-:S06]  /*01a0*/  IMAD.HI.U32 R8, R3, R9, R2 ;  /* 0x0000000903087227 */ /* 0x000fcc00078e0002 */
[----:B------:R-:W-:-:S05]  /*01b0*/  IMAD.HI.U32 R7, R8, R5, RZ ;  /* 0x0000000508077227 */ /* 0x000fca00078e00ff */
[----:B------:R-:W-:-:S05]  /*01c0*/  IADD3 R2, PT, PT, -R7, RZ, RZ ;  /* 0x000000ff07027210 */ /* 0x000fca0007ffe1ff */
[----:B------:R-:W-:Y:S02]  /*01d0*/  IMAD R5, R2, UR4, R5 ;  /* 0x0000000402057c24 */ /* 0x000fe4000f8e0205 */
[----:B------:R-:W0:Y:S03]  /*01e0*/  LDC.64 R2, c[0x0][0x380] ;  /* 0x0000e000ff027b82 */ /* 0x000e260000000a00 */
[----:B------:R-:W-:-:S13]  /*01f0*/  ISETP.GE.U32.AND P0, PT, R5, UR4, PT ;  /* 0x0000000405007c0c */ /* 0x000fda000bf06070 */
[----:B------:R-:W-:Y:S02]  /*0200*/  @P0 IADD3 R5, PT, PT, R5, -UR4, RZ ;  /* 0x8000000405050c10 */ /* 0x000fe4000fffe0ff */
[----:B------:R-:W-:Y:S02]  /*0210*/  @P0 IADD3 R7, PT, PT, R7, 0x1, RZ ;  /* 0x0000000107070810 */ /* 0x000fe40007ffe0ff */
[----:B------:R-:W-:Y:S02]  /*0220*/  ISETP.GE.U32.AND P1, PT, R5, UR4, PT ;  /* 0x0000000405007c0c */ /* 0x000fe4000bf26070 */
[----:B------:R-:W3:Y:S11]  /*0230*/  LDC.64 R4, c[0x0][0x388] ;  /* 0x0000e200ff047b82 */ /* 0x000ef60000000a00 */
[----:B------:R-:W-:Y:S01]  /*0240*/  @P1 VIADD R7, R7, 0x1 ;  /* 0x0000000107071836 */ /* 0x000fe20000000000 */
[----:B------:R-:W-:-:S04]  /*0250*/  @!P2 LOP3.LUT R7, RZ, UR4, RZ, 0x33, !PT ;  /* 0x00000004ff07ac12 */ /* 0x000fc8000f8e33ff */
        /* <DEDUP_REMOVED lines=9> */
[----:B------:R-:W1:Y:S02]  /*02f0*/  LDC.64 R6, c[0x0][0x380] ;  /* 0x0000e000ff067b82 */ /* 0x000e640000000a00 */
[----:B------:R-:W-:Y:S01]  /*0300*/  IADD3 R16, PT, PT, -R8, RZ, RZ ;  /* 0x000000ff08107210 */ /* 0x000fe20007ffe1ff */
[CC--:B0-----:R-:W-:Y:S02]  /*0310*/  IMAD R17, R0.reuse, R18.reuse, UR11 ;  /* 0x0000000b00117e24 */ /* 0x0c1fe4000f8e0212 */
[----:B------:R-:W-:-:S07]  /*0320*/  IMAD R19, R0, R18, UR10 ;  /* 0x0000000a00137e24 */ /* 0x000fce000f8e0212 */
.L_x_807:
[----:B01----:R-:W-:-:S04]  /*0330*/  IMAD.WIDE R12, R17, 0x8, R6 ;  /* 0x00000008110c7825 */ /* 0x003fc800078e0206 */
[----:B------:R-:W-:Y:S01]  /*0340*/  IMAD.WIDE R8, R19, 0x8, R6 ;  /* 0x0000000813087825 */ /* 0x000fe200078e0206 */
[----:B------:R-:W2:Y:S04]  /*0350*/  LDG.E.64 R14, desc[UR6][R12.64] ;  /* 0x000000060c0e7981 */ /* 0x000ea8000c1e1b00 */
[----:B------:R-:W4:Y:S01]  /*0360*/  LDG.E.64 R10, desc[UR6][R8.64] ;  /* 0x00000006080a7981 */ /* 0x000f22000c1e1b00 */
[----:B------:R-:W-:Y:S01]  /*0370*/  IADD3 R16, PT, PT, R16, 0x1, RZ ;  /* 0x0000000110107810 */ /* 0x000fe20007ffe0ff */
[----:B------:R-:W-:Y:S02]  /*0380*/  VIADD R0, R0, UR4 ;  /* 0x0000000400007c36 */ /* 0x000fe40008000000 */
[----:B------:R-:W-:Y:S01]  /*0390*/  IMAD R17, R18, UR4, R17 ;  /* 0x0000000412117c24 */ /* 0x000fe2000f8e0211 */
[----:B------:R-:W-:Y:S01]  /*03a0*/  ISETP.NE.AND P0, PT, R16, RZ, PT ;  /* 0x000000ff1000720c */ /* 0x000fe20003f05270 */
[----:B------:R-:W-:Y:S01]  /*03b0*/  IMAD R19, R18, UR4, R19 ;  /* 0x0000000412137c24 */ /* 0x000fe2000f8e0213 */
[----:B--2---:R0:W-:Y:S04]  /*03c0*/  STG.E.64 desc[UR6][R8.64], R14 ;  /* 0x0000000e08007986 */ /* 0x0041e8000c101b06 */
[----:B----4-:R0:W-:Y:S07]  /*03d0*/  STG.E.64 desc[UR6][R12.64], R10 ;  /* 0x0000000a0c007986 */ /* 0x0101ee000c101b06 */
[----:B------:R-:W-:Y:S05]  /*03e0*/  @P0 BRA `(.L_x_807) ;  /* 0xfffffffc00d00947 */ /* 0x000fea000383ffff */
.L_x_806:
[----:B------:R-:W-:Y:S05]  /*03f0*/  BSYNC.RECONVERGENT B0 ;  /* 0x0000000000007941 */ /* 0x000fea0003800200 */
.L_x_805:
[----:B------:R-:W-:Y:S05]  /*0400*/  @!P1 EXIT ;  /* 0x000000000000994d */ /* 0x000fea0003800000 */
.L_x_808:
[C---:B-1-3--:R-:W-:Y:S02]  /*0410*/  IMAD R19, R0.reuse, UR5, R5 ;  /* 0x0000000500137c24 */ /* 0x04afe4000f8e0205 */
[----:B0-----:R-:W-:Y:S02]  /*0420*/  IMAD R15, R0, UR5, R4 ;  /* 0x00000005000f7c24 */ /* 0x001fe4000f8e0204 */
[----:B------:R-:W-:-:S04]  /*0430*/  IMAD.WIDE R18, R19, 0x8, R2 ;  /* 0x0000000813127825 */ /* 0x000fc800078e0202 */
[----:B------:R-:W-:Y:S01]  /*0440*/  IMAD.WIDE R14, R15, 0x8, R2 ;  /* 0x000000080f0e7825 */ /* 0x000fe200078e0202 */
[----:B------:R-:W2:Y:S04]  /*0450*/  LDG.E.64 R20, desc[UR6][R18.64] ;  /* 0x0000000612147981 */ /* 0x000ea8000c1e1b00 */
[----:B------:R-:W3:Y:S01]  /*0460*/  LDG.E.64 R16, desc[UR6][R14.64] ;  /* 0x000000060e107981 */ /* 0x000ee2000c1e1b00 */
[----:B------:R-:W-:-:S05]  /*0470*/  IADD3 R0, PT, PT, R0, UR4, RZ ;  /* 0x0000000400007c10 */ /* 0x000fca000fffe0ff */
[C---:B------:R-:W-:Y:S02]  /*0480*/  IMAD R7, R0.reuse, UR5, R5 ;  /* 0x0000000500077c24 */ /* 0x040fe4000f8e0205 */
[----:B------:R-:W-:Y:S02]  /*0490*/  IMAD R9, R0, UR5, R4 ;  /* 0x0000000500097c24 */ /* 0x000fe4000f8e0204 */
[----:B------:R-:W-:-:S04]  /*04a0*/  IMAD.WIDE R6, R7, 0x8, R2 ;  /* 0x0000000807067825 */ /* 0x000fc800078e0202 */
[----:B------:R-:W-:Y:S01]  /*04b0*/  IMAD.WIDE R8, R9, 0x8, R2 ;  /* 0x0000000809087825 */ /* 0x000fe200078e0202 */
[----:B--2---:R0:W-:Y:S04]  /*04c0*/  STG.E.64 desc[UR6][R14.64], R20 ;  /* 0x000000140e007986 */ /* 0x0041e8000c101b06 */
[----:B---3--:R1:W-:Y:S04]  /*04d0*/  STG.E.64 desc[UR6][R18.64], R16 ;  /* 0x0000001012007986 */ /* 0x0083e8000c101b06 */
        /* <DEDUP_REMOVED lines=9> */
[----:B0-----:R-:W4:Y:S04]  /*0570*/  LDG.E.64 R20, desc[UR6][R10.64] ;  /* 0x000000060a147981 */ /* 0x001f28000c1e1b00 */
[----:B------:R-:W5:Y:S01]  /*0580*/  LDG.E.64 R14, desc[UR6][R12.64] ;  /* 0x000000060c0e7981 */ /* 0x000f62000c1e1b00 */
[----:B------:R-:W-:-:S05]  /*0590*/  IADD3 R0, PT, PT, R0, UR4, RZ ;  /* 0x0000000400007c10 */ /* 0x000fca000fffe0ff */
[C---:B-1----:R-:W-:Y:S02]  /*05a0*/  IMAD R19, R0.reuse, UR5, R5 ;  /* 0x0000000500137c24 */ /* 0x042fe4000f8e0205 */
[----:B------:R-:W-:Y:S02]  /*05b0*/  IMAD R17, R0, UR5, R4 ;  /* 0x0000000500117c24 */ /* 0x000fe4000f8e0204 */
[----:B------:R-:W-:-:S04]  /*05c0*/  IMAD.WIDE R18, R19, 0x8, R2 ;  /* 0x0000000813127825 */ /* 0x000fc800078e0202 */
[----:B------:R-:W-:Y:S01]  /*05d0*/  IMAD.WIDE R16, R17, 0x8, R2 ;  /* 0x0000000811107825 */ /* 0x000fe200078e0202 */
[----:B----4-:R1:W-:Y:S04]  /*05e0*/  STG.E.64 desc[UR6][R12.64], R20 ;  /* 0x000000140c007986 */ /* 0x0103e8000c101b06 */
[----:B-----5:R1:W-:Y:S04]  /*05f0*/  STG.E.64 desc[UR6][R10.64], R14 ;  /* 0x0000000e0a007986 */ /* 0x0203e8000c101b06 */
[----:B--2---:R-:W2:Y:S04]  /*0600*/  LDG.E.64 R8, desc[UR6][R18.64] ;  /* 0x0000000612087981 */ /* 0x004ea8000c1e1b00 */
[----:B---3--:R-:W3:Y:S01]  /*0610*/  LDG.E.64 R6, desc[UR6][R16.64] ;  /* 0x0000000610067981 */ /* 0x008ee2000c1e1b00 */
[----:B------:R-:W-:-:S04]  /*0620*/  IADD3 R0, PT, PT, R0, UR4, RZ ;  /* 0x0000000400007c10 */ /* 0x000fc8000fffe0ff */
[----:B------:R-:W-:Y:S01]  /*0630*/  ISETP.GE.AND P0, PT, R0, UR8, PT ;  /* 0x0000000800007c0c */ /* 0x000fe2000bf06270 */
[----:B--2---:R1:W-:Y:S04]  /*0640*/  STG.E.64 desc[UR6][R16.64], R8 ;  /* 0x0000000810007986 */ /* 0x0043e8000c101b06 */
[----:B---3--:R1:W-:Y:S08]  /*0650*/  STG.E.64 desc[UR6][R18.64], R6 ;  /* 0x0000000612007986 */ /* 0x0083f0000c101b06 */
[----:B------:R-:W-:Y:S05]  /*0660*/  @!P0 BRA `(.L_x_808) ;  /* 0xfffffffc00688947 */ /* 0x000fea000383ffff */
[----:B------:R-:W-:Y:S05]  /*0670*/  EXIT ;  /* 0x000000000000794d */ /* 0x000fea0003800000 */
.L_x_809:
        /* <DEDUP_REMOVED lines=16> */
.L_x_823:


//--------------------- .nv.shared._ZN3cub18CUB_300001_SM_10006detail11EmptyKernelIvEEvv --------------------------
	.section	.nv.shared._ZN3cub18CUB_300001_SM_10006detail11EmptyKernelIvEEvv,"aw",@nobits
	.sectionflags	@""
	.align	16
	.zero		1024


//--------------------- .nv.shared.reserved.0     --------------------------
	.section	.nv.shared.reserved.0,"aw",@nobits
	.weak		__nv_reservedSMEM_offset_0_alias
	.size		__nv_reservedSMEM_offset_0_alias, 0, 64
	.other		__nv_reservedSMEM_offset_0_alias,@"STO_CUDA_RESERVED_SHARED STV_DEFAULT"
__nv_reservedSMEM_offset_0_alias:
	.zero		0
	.zero		64


//--------------------- .nv.global                --------------------------
	.section	.nv.global,"aw",@nobits
.nv.global:
	.type		_ZN34_INTERNAL_004002b1_4_k_cu_0bdb58446thrust24THRUST_300001_SM_1000_NS12placeholders2_8E,@object
	.size		_ZN34_INTERNAL_004002b1_4_k_cu_0bdb58446thrust24THRUST_300001_SM_1000_NS12placeholders2_8E,(_ZN34_INTERNAL_004002b1_4_k_cu_0bdb58444cuda3std3__436_GLOBAL__N__004002b1_4_k_cu_0bdb58446ignoreE - _ZN34_INTERNAL_004002b1_4_k_cu_0bdb58446thrust24THRUST_300001_SM_1000_NS12placeholders2_8E)
_ZN34_INTERNAL_004002b1_4_k_cu_0bdb58446thrust24THRUST_300001_SM_1000_NS12placeholders2_8E:
	.zero		1
	.type		_ZN34_INTERNAL_004002b1_4_k_cu_0bdb58444cuda3std3__436_GLOBAL__N__004002b1_4_k_cu_0bdb58446ignoreE,@object
	.size		_ZN34_INTERNAL_004002b1_4_k_cu_0bdb58444cuda3std3__436_GLOBAL__N__004002b1_4_k_cu_0bdb58446ignoreE,(_ZN34_INTERNAL_004002b1_4_k_cu_0bdb58444cuda3std6ranges3__45__cpo4dataE - _ZN34_INTERNAL_004002b1_4_k_cu_0bdb58444cuda3std3__436_GLOBAL__N__004002b1_4_k_cu_0bdb58446ignoreE)
_ZN34_INTERNAL_004002b1_4_k_cu_0bdb58444cuda3std3__436_GLOBAL__N__004002b1_4_k_cu_0bdb58446ignoreE:
	.zero		1
	.type		_ZN34_INTERNAL_004002b1_4_k_cu_0bdb58444cuda3std6ranges3__45__cpo4dataE,@object
	.size		_ZN34_INTERNAL_004002b1_4_k_cu_0bdb58444cuda3std6ranges3__45__cpo4dataE,(_ZN34_INTERNAL_004002b1_4_k_cu_0bdb58446thrust24THRUST_300001_SM_1000_NS6system3cpp3parE - _ZN34_INTERNAL_004002b1_4_k_cu_0bdb58444cuda3std6ranges3__45__cpo4dataE)
_ZN34_INTERNAL_004002b1_4_k_cu_0bdb58444cuda3std6ranges3__45__cpo4dataE:
	.zero		1
	.type		_ZN34_INTERNAL_004002b1_4_k_cu_0bdb58446thrust24THRUST_300001_SM_1000_NS6system3cpp3parE,@object
	.size		_ZN34_INTERNAL_004002b1_4_k_cu_0bdb58446thrust24THRUST_300001_SM_1000_NS6system3cpp3parE,(_ZN34_INTERNAL_004002b1_4_k_cu_0bdb58444cuda3std3__45__cpo5beginE - _ZN34_INTERNAL_004002b1_4_k_cu_0bdb58446thrust24THRUST_300001_SM_1000_NS6system3cpp3parE)
_ZN34_INTERNAL_004002b1_4_k_cu_0bdb58446thrust24THRUST_300001_SM_1000_NS6system3cpp3parE:
	.zero		1
	.type		_ZN34_INTERNAL_004002b1_4_k_cu_0bdb58444cuda3std3__45__cpo5beginE,@object
	.size		_ZN34_INTERNAL_004002b1_4_k_cu_0bdb58444cuda3std3__45__cpo5beginE,(_ZN34_INTERNAL_004002b1_4_k_cu_0bdb58444cuda3std6ranges3__45__cpo5beginE - _ZN34_INTERNAL_004002b1_4_k_cu_0bdb58444cuda3std3__45__cpo5beginE)
_ZN34_INTERNAL_004002b1_4_k_cu_0bdb58444cuda3std3__45__cpo5beginE:
	.zero		1
	.type		_ZN34_INTERNAL_004002b1_4_k_cu_0bdb58444cuda3std6ranges3__45__cpo5beginE,@object
	.size		_ZN34_INTERNAL_004002b1_4_k_cu_0bdb58444cuda3std6ranges3__45__cpo5beginE,(_ZN34_INTERNAL_004002b1_4_k_cu_0bdb58446thrust24THRUST_300001_SM_1000_NS6deviceE - _ZN34_INTERNAL_004002b1_4_k_cu_0bdb58444cuda3std6ranges3__45__cpo5beginE)
_ZN34_INTERNAL_004002b1_4_k_cu_0bdb58444cuda3std6ranges3__45__cpo5beginE:
	.zero		1
	.type		_ZN34_INTERNAL_004002b1_4_k_cu_0bdb58446thrust24THRUST_300001_SM_1000_NS6deviceE,@object
	.size		_ZN34_INTERNAL_004002b1_4_k_cu_0bdb58446thrust24THRUST_300001_SM_1000_NS6deviceE,(_ZN34_INTERNAL_004002b1_4_k_cu_0bdb58444cuda3std3__47nulloptE - _ZN34_INTERNAL_004002b1_4_k_cu_0bdb58446thrust24THRUST_300001_SM_1000_NS6deviceE)
_ZN34_INTERNAL_004002b1_4_k_cu_0bdb58446thrust24THRUST_300001_SM_1000_NS6deviceE:
	.zero		1
	.type		_ZN34_INTERNAL_004002b1_4_k_cu_0bdb58444cuda3std3__47nulloptE,@object
	.size		_ZN34_INTERNAL_004002b1_4_k_cu_0bdb58444cuda3std3__47nulloptE,(_ZN34_INTERNAL_004002b1_4_k_cu_0bdb58444cuda3std6ranges3__45__cpo8distanceE - _ZN34_INTERNAL_004002b1_4_k_cu_0bdb58444cuda3std3__47nulloptE)
_ZN34_INTERNAL_004002b1_4_k_cu_0bdb58444cuda3std3__47nulloptE:
	.zero		1
	.type		_ZN34_INTERNAL_004002b1_4_k_cu_0bdb58444cuda3std6ranges3__45__cpo8distanceE,@object
	.size		_ZN34_INTERNAL_004002b1_4_k_cu_0bdb58444cuda3std6ranges3__45__cpo8distanceE,(_ZN34_INTERNAL_004002b1_4_k_cu_0bdb58446thrust24THRUST_300001_SM_1000_NS12placeholders2_4E - _ZN34_INTERNAL_004002b1_4_k_cu_0bdb58444cuda3std6ranges3__45__cpo8distanceE)
_ZN34_INTERNAL_004002b1_4_k_cu_0bdb58444cuda3std6ranges3__45__cpo8distanceE:
	.zero		1
	.type		_ZN34_INTERNAL_004002b1_4_k_cu_0bdb58446thrust24THRUST_300001_SM_1000_NS12placeholders2_4E,@object
	.size		_ZN34_INTERNAL_004002b1_4_k_cu_0bdb58446thrust24THRUST_300001_SM_1000_NS12placeholders2_4E,(_ZN34_INTERNAL_004002b1_4_k_cu_0bdb58444cuda3std3__45__cpo6rbeginE - _ZN34_INTERNAL_004002b1_4_k_cu_0bdb58446thrust24THRUST_300001_SM_1000_NS12placeholders2_4E)
_ZN34_INTERNAL_004002b1_4_k_cu_0bdb58446thrust24THRUST_300001_SM_1000_NS12placeholders2_4E:
	.zero		1
	.type		_ZN34_INTERNAL_004002b1_4_k_cu_0bdb58444cuda3std3__45__cpo6rbeginE,@object
	.size		_ZN34_INTERNAL_004002b1_4_k_cu_0bdb58444cuda3std3__45__cpo6rbeginE,(_ZN34_INTERNAL_004002b1_4_k_cu_0bdb58444cuda3std6ranges3__45__cpo7advanceE - _ZN34_INTERNAL_004002b1_4_k_cu_0bdb58444cuda3std3__45__cpo6rbeginE)
_ZN34_INTERNAL_004002b1_4_k_cu_0bdb58444cuda3std3__45__cpo6rbeginE:
	.zero		1
	.type		_ZN34_INTERNAL_004002b1_4_k_cu_0bdb58444cuda3std6ranges3__45__cpo7advanceE,@object
	.size		_ZN34_INTERNAL_004002b1_4_k_cu_0bdb58444cuda3std6ranges3__45__cpo7advanceE,(_ZN34_INTERNAL_004002b1_4_k_cu_0bdb58446thrust24THRUST_300001_SM_1000_NS12placeholders3_10E - _ZN34_INTERNAL_004002b1_4_k_cu_0bdb58444cuda3std6ranges3__45__cpo7advanceE)
_ZN34_INTERNAL_004002b1_4_k_cu_0bdb58444cuda3std6ranges3__45__cpo7advanceE:
	.zero		1
	.type		_ZN34_INTERNAL_004002b1_4_k_cu_0bdb58446thrust24THRUST_300001_SM_1000_NS12placeholders3_10E,@object
	.size		_ZN34_INTERNAL_004002b1_4_k_cu_0bdb58446thrust24THRUST_300001_SM_1000_NS12placeholders3_10E,(_ZN34_INTERNAL_004002b1_4_k_cu_0bdb58444cuda3std3__48in_placeE - _ZN34_INTERNAL_004002b1_4_k_cu_0bdb58446thrust24THRUST_300001_SM_1000_NS12placeholders3_10E)
_ZN34_INTERNAL_004002b1_4_k_cu_0bdb58446thrust24THRUST_300001_SM_1000_NS12placeholders3_10E:
	.zero		1
	.type		_ZN34_INTERNAL_004002b1_4_k_cu_0bdb58444cuda3std3__48in_placeE,@object
	.size		_ZN34_INTERNAL_004002b1_4_k_cu_0bdb58444cuda3std3__48in_placeE,(_ZN34_INTERNAL_004002b1_4_k_cu_0bdb58444cuda3std6ranges3__45__cpo4sizeE - _ZN34_INTERNAL_004002b1_4_k_cu_0bdb58444cuda3std3__48in_placeE)
_ZN34_INTERNAL_004002b1_4_k_cu_0bdb58444cuda3std3__48in_placeE:
	.zero		1
	.type		_ZN34_INTERNAL_004002b1_4_k_cu_0bdb58444cuda3std6ranges3__45__cpo4sizeE,@object
	.size		_ZN34_INTERNAL_004002b1_4_k_cu_0bdb58444cuda3std6ranges3__45__cpo4sizeE,(_ZN34_INTERNAL_004002b1_4_k_cu_0bdb58446thrust24THRUST_300001_SM_1000_NS12placeholders2_2E - _ZN34_INTERNAL_004002b1_4_k_cu_0bdb58444cuda3std6ranges3__45__cpo4sizeE)
_ZN34_INTERNAL_004002b1_4_k_cu_0bdb58444cuda3std6ranges3__45__cpo4sizeE:
	.zero		1
	.type		_ZN34_INTERNAL_004002b1_4_k_cu_0bdb58446thrust24THRUST_300001_SM_1000_NS12placeholders2_2E,@object
	.size		_ZN34_INTERNAL_004002b1_4_k_cu_0bdb58446thrust24THRUST_300001_SM_1000_NS12placeholders2_2E,(_ZN34_INTERNAL_004002b1_4_k_cu_0bdb58444cuda3std3__45__cpo6cbeginE - _ZN34_INTERNAL_004002b1_4_k_cu_0bdb58446thrust24THRUST_300001_SM_1000_NS12placeholders2_2E)
_ZN34_INTERNAL_004002b1_4_k_cu_0bdb58446thrust24THRUST_300001_SM_1000_NS12placeholders2_2E:
	.zero		1
	.type		_ZN34_INTERNAL_004002b1_4_k_cu_0bdb58444cuda3std3__45__cpo6cbeginE,@object
	.size		_ZN34_INTERNAL_004002b1_4_k_cu_0bdb58444cuda3std3__45__cpo6cbeginE,(_ZN34_INTERNAL_004002b1_4_k_cu_0bdb58444cuda3std6ranges3__45__cpo6cbeginE - _ZN34_INTERNAL_004002b1_4_k_cu_0bdb58444cuda3std3__45__cpo6cbeginE)
_ZN34_INTERNAL_004002b1_4_k_cu_0bdb58444cuda3std3__45__cpo6cbeginE:
	.zero		1
	.type		_ZN34_INTERNAL_004002b1_4_k_cu_0bdb58444cuda3std6ranges3__45__cpo6cbeginE,@object
	.size		_ZN34_INTERNAL_004002b1_4_k_cu_0bdb58444cuda3std6ranges3__45__cpo6cbeginE,(_ZN34_INTERNAL_004002b1_4_k_cu_0bdb58446thrust24THRUST_300001_SM_1000_NS12placeholders2_6E - _ZN34_INTERNAL_004002b1_4_k_cu_0bdb58444cuda3std6ranges3__45__cpo6cbeginE)
_ZN34_INTERNAL_004002b1_4_k_cu_0bdb58444cuda3std6ranges3__45__cpo6cbeginE:
	.zero		1
	.type		_ZN34_INTERNAL_004002b1_4_k_cu_0bdb58446thrust24THRUST_300001_SM_1000_NS12placeholders2_6E,@object
	.size		_ZN34_INTERNAL_004002b1_4_k_cu_0bdb58446thrust24THRUST_300001_SM_1000_NS12placeholders2_6E,(_ZN34_INTERNAL_004002b1_4_k_cu_0bdb58444cuda3std3__45__cpo7crbeginE - _ZN34_INTERNAL_004002b1_4_k_cu_0bdb58446thrust24THRUST_300001_SM_1000_NS12placeholders2_6E)
_ZN34_INTERNAL_004002b1_4_k_cu_0bdb58446thrust24THRUST_300001_SM_1000_NS12placeholders2_6E:
	.zero		1
	.type		_ZN34_INTERNAL_004002b1_4_k_cu_0bdb58444cuda3std3__45__cpo7crbeginE,@object
	.size		_ZN34_INTERNAL_004002b1_4_k_cu_0bdb58444cuda3std3__45__cpo7crbeginE,(_ZN34_INTERNAL_004002b1_4_k_cu_0bdb58444cuda3std6ranges3__45__cpo4nextE - _ZN34_INTERNAL_004002b1_4_k_cu_0bdb58444cuda3std3__45__cpo7crbeginE)
_ZN34_INTERNAL_004002b1_4_k_cu_0bdb58444cuda3std3__45__cpo7crbeginE:
	.zero		1
	.type		_ZN34_INTERNAL_004002b1_4_k_cu_0bdb58444cuda3std6ranges3__45__cpo4nextE,@object
	.size		_ZN34_INTERNAL_004002b1_4_k_cu_0bdb58444cuda3std6ranges3__45__cpo4nextE,(_ZN34_INTERNAL_004002b1_4_k_cu_0bdb58444cuda3std6ranges3__45__cpo4swapE - _ZN34_INTERNAL_004002b1_4_k_cu_0bdb58444cuda3std6ranges3__45__cpo4nextE)
_ZN34_INTERNAL_004002b1_4_k_cu_0bdb58444cuda3std6ranges3__45__cpo4nextE:
	.zero		1
	.type		_ZN34_INTERNAL_004002b1_4_k_cu_0bdb58444cuda3std6ranges3__45__cpo4swapE,@object
	.size		_ZN34_INTERNAL_004002b1_4_k_cu_0bdb58444cuda3std6ranges3__45__cpo4swapE,(_ZN34_INTERNAL_004002b1_4_k_cu_0bdb58446thrust24THRUST_300001_SM_1000_NS8cuda_cub10par_nosyncE - _ZN34_INTERNAL_004002b1_4_k_cu_0bdb58444cuda3std6ranges3__45__cpo4swapE)
_ZN34_INTERNAL_004002b1_4_k_cu_0bdb58444cuda3std6ranges3__45__cpo4swapE:
	.zero		1
	.type		_ZN34_INTERNAL_004002b1_4_k_cu_0bdb58446thrust24THRUST_300001_SM_1000_NS8cuda_cub10par_nosyncE,@object
	.size		_ZN34_INTERNAL_004002b1_4_k_cu_0bdb58446thrust24THRUST_300001_SM_1000_NS8cuda_cub10par_nosyncE,(_ZN34_INTERNAL_004002b1_4_k_cu_0bdb58446thrust24THRUST_300001_SM_1000_NS3seqE - _ZN34_INTERNAL_004002b1_4_k_cu_0bdb58446thrust24THRUST_300001_SM_1000_NS8cuda_cub10par_nosyncE)
_ZN34_INTERNAL_004002b1_4_k_cu_0bdb58446thrust24THRUST_300001_SM_1000_NS8cuda_cub10par_nosyncE:
	.zero		1
	.type		_ZN34_INTERNAL_004002b1_4_k_cu_0bdb58446thrust24THRUST_300001_SM_1000_NS3seqE,@object
	.size		_ZN34_INTERNAL_004002b1_4_k_cu_0bdb58446thrust24THRUST_300001_SM_1000_NS3seqE,(_ZN34_INTERNAL_004002b1_4_k_cu_0bdb58444cuda3std3__420unreachable_sentinelE - _ZN34_INTERNAL_004002b1_4_k_cu_0bdb58446thrust24THRUST_300001_SM_1000_NS3seqE)
_ZN34_INTERNAL_004002b1_4_k_cu_0bdb58446thrust24THRUST_300001_SM_1000_NS3seqE:
	.zero		1
	.type		_ZN34_INTERNAL_004002b1_4_k_cu_0bdb58444cuda3std3__420unreachable_sentinelE,@object
	.size		_ZN34_INTERNAL_004002b1_4_k_cu_0bdb58444cuda3std3__420unreachable_sentinelE,(_ZN34_INTERNAL_004002b1_4_k_cu_0bdb58444cuda3std6ranges3__45__cpo5ssizeE - _ZN34_INTERNAL_004002b1_4_k_cu_0bdb58444cuda3std3__420unreachable_sentinelE)
_ZN34_INTERNAL_004002b1_4_k_cu_0bdb58444cuda3std3__420unreachable_sentinelE:
	.zero		1
	.type		_ZN34_INTERNAL_004002b1_4_k_cu_0bdb58444cuda3std6ranges3__45__cpo5ssizeE,@object
	.size		_ZN34_INTERNAL_004002b1_4_k_cu_0bdb58444cuda3std6ranges3__45__cpo5ssizeE,(_ZN34_INTERNAL_004002b1_4_k_cu_0bdb58446thrust24THRUST_300001_SM_1000_NS12placeholders2_3E - _ZN34_INTERNAL_004002b1_4_k_cu_0bdb58444cuda3std6ranges3__45__cpo5ssizeE)
_ZN34_INTERNAL_004002b1_4_k_cu_0bdb58444cuda3std6ranges3__45__cpo5ssizeE:
	.zero		1
	.type		_ZN34_INTERNAL_004002b1_4_k_cu_0bdb58446thrust24THRUST_300001_SM_1000_NS12placeholders2_3E,@object
	.size		_ZN34_INTERNAL_004002b1_4_k_cu_0bdb58446thrust24THRUST_300001_SM_1000_NS12placeholders2_3E,(_ZN34_INTERNAL_004002b1_4_k_cu_0bdb58444cuda3std3__45__cpo4cendE - _ZN34_INTERNAL_004002b1_4_k_cu_0bdb58446thrust24THRUST_300001_SM_1000_NS12placeholders2_3E)
_ZN34_INTERNAL_004002b1_4_k_cu_0bdb58446thrust24THRUST_300001_SM_1000_NS12placeholders2_3E:
	.zero		1
	.type		_ZN34_INTERNAL_004002b1_4_k_cu_0bdb58444cuda3std3__45__cpo4cendE,@object
	.size		_ZN34_INTERNAL_004002b1_4_k_cu_0bdb58444cuda3std3__45__cpo4cendE,(_ZN34_INTERNAL_004002b1_4_k_cu_0bdb58444cuda3std6ranges3__45__cpo4cendE - _ZN34_INTERNAL_004002b1_4_k_cu_0bdb58444cuda3std3__45__cpo4cendE)
_ZN34_INTERNAL_004002b1_4_k_cu_0bdb58444cuda3std3__45__cpo4cendE:
	.zero		1
	.type		_ZN34_INTERNAL_004002b1_4_k_cu_0bdb58444cuda3std6ranges3__45__cpo4cendE,@object
	.size		_ZN34_INTERNAL_004002b1_4_k_cu_0bdb58444cuda3std6ranges3__45__cpo4cendE,(_ZN34_INTERNAL_004002b1_4_k_cu_0bdb58446thrust24THRUST_300001_SM_1000_NS12placeholders2_7E - _ZN34_INTERNAL_004002b1_4_k_cu_0bdb58444cuda3std6ranges3__45__cpo4cendE)
_ZN34_INTERNAL_004002b1_4_k_cu_0bdb58444cuda3std6ranges3__45__cpo4cendE:
	.zero		1
	.type		_ZN34_INTERNAL_004002b1_4_k_cu_0bdb58446thrust24THRUST_300001_SM_1000_NS12placeholders2_7E,@object
	.size		_ZN34_INTERNAL_004002b1_4_k_cu_0bdb58446thrust24THRUST_300001_SM_1000_NS12placeholders2_7E,(_ZN34_INTERNAL_004002b1_4_k_cu_0bdb58444cuda3std3__45__cpo5crendE - _ZN34_INTERNAL_004002b1_4_k_cu_0bdb58446thrust24THRUST_300001_SM_1000_NS12placeholders2_7E)
_ZN34_INTERNAL_004002b1_4_k_cu_0bdb58446thrust24THRUST_300001_SM_1000_NS12placeholders2_7E:
	.zero		1
	.type		_ZN34_INTERNAL_004002b1_4_k_cu_0bdb58444cuda3std3__45__cpo5crendE,@object
	.size		_ZN34_INTERNAL_004002b1_4_k_cu_0bdb58444cuda3std3__45__cpo5crendE,(_ZN34_INTERNAL_004002b1_4_k_cu_0bdb58444cuda3std6ranges3__45__cpo4prevE - _ZN34_INTERNAL_004002b1_4_k_cu_0bdb58444cuda3std3__45__cpo5crendE)
_ZN34_INTERNAL_004002b1_4_k_cu_0bdb58444cuda3std3__45__cpo5crendE:
	.zero		1
	.type		_ZN34_INTERNAL_004002b1_4_k_cu_0bdb58444cuda3std6ranges3__45__cpo4prevE,@object
	.size		_ZN34_INTERNAL_004002b1_4_k_cu_0bdb58444cuda3std6ranges3__45__cpo4prevE,(_ZN34_INTERNAL_004002b1_4_k_cu_0bdb58444cuda3std6ranges3__45__cpo9iter_moveE - _ZN34_INTERNAL_004002b1_4_k_cu_0bdb58444cuda3std6ranges3__45__cpo4prevE)
_ZN34_INTERNAL_004002b1_4_k_cu_0bdb58444cuda3std6ranges3__45__cpo4prevE:
	.zero		1
	.type		_ZN34_INTERNAL_004002b1_4_k_cu_0bdb58444cuda3std6ranges3__45__cpo9iter_moveE,@object
	.size		_ZN34_INTERNAL_004002b1_4_k_cu_0bdb58444cuda3std6ranges3__45__cpo9iter_moveE,(_ZN34_INTERNAL_004002b1_4_k_cu_0bdb58446thrust24THRUST_300001_SM_1000_NS6system6detail10sequential3seqE - _ZN34_INTERNAL_004002b1_4_k_cu_0bdb58444cuda3std6ranges3__45__cpo9iter_moveE)
_ZN34_INTERNAL_004002b1_4_k_cu_0bdb58444cuda3std6ranges3__45__cpo9iter_moveE:
	.zero		1
	.type		_ZN34_INTERNAL_004002b1_4_k_cu_0bdb58446thrust24THRUST_300001_SM_1000_NS6system6detail10sequential3seqE,@object
	.size		_ZN34_INTERNAL_004002b1_4_k_cu_0bdb58446thrust24THRUST_300001_SM_1000_NS6system6detail10sequential3seqE,(_ZN34_INTERNAL_004002b1_4_k_cu_0bdb58446thrust24THRUST_300001_SM_1000_NS12placeholders2_9E - _ZN34_INTERNAL_004002b1_4_k_cu_0bdb58446thrust24THRUST_300001_SM_1000_NS6system6detail10sequential3seqE)
_ZN34_INTERNAL_004002b1_4_k_cu_0bdb58446thrust24THRUST_300001_SM_1000_NS6system6detail10sequential3seqE:
	.zero		1
	.type		_ZN34_INTERNAL_004002b1_4_k_cu_0bdb58446thrust24THRUST_300001_SM_1000_NS12placeholders2_9E,@object
	.size		_ZN34_INTERNAL_004002b1_4_k_cu_0bdb58446thrust24THRUST_300001_SM_1000_NS12placeholders2_9E,(_ZN34_INTERNAL_004002b1_4_k_cu_0bdb58444cuda3std3__419piecewise_constructE - _ZN34_INTERNAL_004002b1_4_k_cu_0bdb58446thrust24THRUST_300001_SM_1000_NS12placeholders2_9E)
_ZN34_INTERNAL_004002b1_4_k_cu_0bdb58446thrust24THRUST_300001_SM_1000_NS12placeholders2_9E:
	.zero		1
	.type		_ZN34_INTERNAL_004002b1_4_k_cu_0bdb58444cuda3std3__419piecewise_constructE,@object
	.size		_ZN34_INTERNAL_004002b1_4_k_cu_0bdb58444cuda3std3__419piecewise_constructE,(_ZN34_INTERNAL_004002b1_4_k_cu_0bdb58444cuda3std6ranges3__45__cpo5cdataE - _ZN34_INTERNAL_004002b1_4_k_cu_0bdb58444cuda3std3__419piecewise_constructE)
_ZN34_INTERNAL_004002b1_4_k_cu_0bdb58444cuda3std3__419piecewise_constructE:
	.zero		1
	.type		_ZN34_INTERNAL_004002b1_4_k_cu_0bdb58444cuda3std6ranges3__45__cpo5cdataE,@object
	.size		_ZN34_INTERNAL_004002b1_4_k_cu_0bdb58444cuda3std6ranges3__45__cpo5cdataE,(_ZN34_INTERNAL_004002b1_4_k_cu_0bdb58446thrust24THRUST_300001_SM_1000_NS12placeholders2_1E - _ZN34_INTERNAL_004002b1_4_k_cu_0bdb58444cuda3std6ranges3__45__cpo5cdataE)
_ZN34_INTERNAL_004002b1_4_k_cu_0bdb58444cuda3std6ranges3__45__cpo5cdataE:
	.zero		1
	.type		_ZN34_INTERNAL_004002b1_4_k_cu_0bdb58446thrust24THRUST_300001_SM_1000_NS12placeholders2_1E,@object
	.size		_ZN34_INTERNAL_004002b1_4_k_cu_0bdb58446thrust24THRUST_300001_SM_1000_NS12placeholders2_1E,(_ZN34_INTERNAL_004002b1_4_k_cu_0bdb58444cuda3std3__45__cpo3endE - _ZN34_INTERNAL_004002b1_4_k_cu_0bdb58446thrust24THRUST_300001_SM_1000_NS12placeholders2_1E)
_ZN34_INTERNAL_004002b1_4_k_cu_0bdb58446thrust24THRUST_300001_SM_1000_NS12placeholders2_1E:
	.zero		1
	.type		_ZN34_INTERNAL_004002b1_4_k_cu_0bdb58444cuda3std3__45__cpo3endE,@object
	.size		_ZN34_INTERNAL_004002b1_4_k_cu_0bdb58444cuda3std3__45__cpo3endE,(_ZN34_INTERNAL_004002b1_4_k_cu_0bdb58444cuda3std6ranges3__45__cpo3endE - _ZN34_INTERNAL_004002b1_4_k_cu_0bdb58444cuda3std3__45__cpo3endE)
_ZN34_INTERNAL_004002b1_4_k_cu_0bdb58444cuda3std3__45__cpo3endE:
	.zero		1
	.type		_ZN34_INTERNAL_004002b1_4_k_cu_0bdb58444cuda3std6ranges3__45__cpo3endE,@object
	.size		_ZN34_INTERNAL_004002b1_4_k_cu_0bdb58444cuda3std6ranges3__45__cpo3endE,(_ZN34_INTERNAL_004002b1_4_k_cu_0bdb58446thrust24THRUST_300001_SM_1000_NS12placeholders2_5E - _ZN34_INTERNAL_004002b1_4_k_cu_0bdb58444cuda3std6ranges3__45__cpo3endE)
_ZN34_INTERNAL_004002b1_4_k_cu_0bdb58444cuda3std6ranges3__45__cpo3endE:
	.zero		1
	.type		_ZN34_INTERNAL_004002b1_4_k_cu_0bdb58446thrust24THRUST_300001_SM_1000_NS12placeholders2_5E,@object
	.size		_ZN34_INTERNAL_004002b1_4_k_cu_0bdb58446thrust24THRUST_300001_SM_1000_NS12placeholders2_5E,(_ZN34_INTERNAL_004002b1_4_k_cu_0bdb58444cuda3std3__45__cpo4rendE - _ZN34_INTERNAL_004002b1_4_k_cu_0bdb58446thrust24THRUST_300001_SM_1000_NS12placeholders2_5E)
_ZN34_INTERNAL_004002b1_4_k_cu_0bdb58446thrust24THRUST_300001_SM_1000_NS12placeholders2_5E:
	.zero		1
	.type		_ZN34_INTERNAL_004002b1_4_k_cu_0bdb58444cuda3std3__45__cpo4rendE,@object
	.size		_ZN34_INTERNAL_004002b1_4_k_cu_0bdb58444cuda3std3__45__cpo4rendE,(_ZN34_INTERNAL_004002b1_4_k_cu_0bdb58444cuda3std6ranges3__45__cpo9iter_swapE - _ZN34_INTERNAL_004002b1_4_k_cu_0bdb58444cuda3std3__45__cpo4rendE)
_ZN34_INTERNAL_004002b1_4_k_cu_0bdb58444cuda3std3__45__cpo4rendE:
	.zero		1
	.type		_ZN34_INTERNAL_004002b1_4_k_cu_0bdb58444cuda3std6ranges3__45__cpo9iter_swapE,@object
	.size		_ZN34_INTERNAL_004002b1_4_k_cu_0bdb58444cuda3std6ranges3__45__cpo9iter_swapE,(_ZN34_INTERNAL_004002b1_4_k_cu_0bdb58444cuda3std3__48unexpectE - _ZN34_INTERNAL_004002b1_4_k_cu_0bdb58444cuda3std6ranges3__45__cpo9iter_swapE)
_ZN34_INTERNAL_004002b1_4_k_cu_0bdb58444cuda3std6ranges3__45__cpo9iter_swapE:
	.zero		1
	.type		_ZN34_INTERNAL_004002b1_4_k_cu_0bdb58444cuda3std3__48unexpectE,@object
	.size		_ZN34_INTERNAL_004002b1_4_k_cu_0bdb58444cuda3std3__48unexpectE,(_ZN34_INTERNAL_004002b1_4_k_cu_0bdb58446thrust24THRUST_300001_SM_1000_NS8cuda_cub3parE - _ZN34_INTERNAL_004002b1_4_k_cu_0bdb58444cuda3std3__48unexpectE)
_ZN34_INTERNAL_004002b1_4_k_cu_0bdb58444cuda3std3__48unexpectE:
	.zero		1
	.type		_ZN34_INTERNAL_004002b1_4_k_cu_0bdb58446thrust24THRUST_300001_SM_1000_NS8cuda_cub3parE,@object
	.size		_ZN34_INTERNAL_004002b1_4_k_cu_0bdb58446thrust24THRUST_300001_SM_1000_NS8cuda_cub3parE,(.L_29 - _ZN34_INTERNAL_004002b1_4_k_cu_0bdb58446thrust24THRUST_300001_SM_1000_NS8cuda_cub3parE)
_ZN34_INTERNAL_004002b1_4_k_cu_0bdb58446thrust24THRUST_300001_SM_1000_NS8cuda_cub3parE:
	.zero		1
.L_29:


//--------------------- .nv.shared._ZN6thrust24THRUST_300001_SM_1000_NS8cuda_cub4core6detail13_kernel_agentINS1_8__reduce11ReduceAgentIPN4cuda3std3__45tupleIJdlEEESC_SB_lNS1_9__extrema9arg_max_fIdl10ComparatorEEEEJSC_SC_iSG_EEEvDpT0_ --------------------------
	.section	.nv.shared._ZN6thrust24THRUST_300001_SM_1000_NS8cuda_cub4core6detail13_kernel_agentINS1_8__reduce11ReduceAgentIPN4cuda3std3__45tupleIJdlEEESC_SB_lNS1_9__extrema9arg_max_fIdl10ComparatorEEEEJSC_SC_iSG_EEEvDpT0_,"aw",@nobits
	.sectionflags	@""
	.align	16
	.zero		1024


//--------------------- .nv.shared._ZN6thrust24THRUST_300001_SM_1000_NS8cuda_cub4core6detail13_kernel_agentINS1_8__reduce10DrainAgentIlEEJN3cub18CUB_300001_SM_10009GridQueueIyEElEEEvDpT0_ --------------------------
	.section	.nv.shared._ZN6thrust24THRUST_300001_SM_1000_NS8cuda_cub4core6detail13_kernel_agentINS1_8__reduce10DrainAgentIlEEJN3cub18CUB_300001_SM_10009GridQueueIyEElEEEvDpT0_,"aw",@nobits
	.sectionflags	@""
	.align	16
	.zero		1024


//--------------------- .nv.shared._ZN6thrust24THRUST_300001_SM_1000_NS8cuda_cub4core6detail13_kernel_agentINS1_8__reduce11ReduceAgentINS0_12zip_iteratorIN4cuda3std3__45tupleIJNS0_10device_ptrIdEENS0_17counting_iteratorIlNS0_11use_defaultESF_SF_EEEEEEEPNSB_IJdlEEESJ_lNS1_9__extrema9arg_max_fIdl10ComparatorEEEEJSI_SK_lN3cub18CUB_300001_SM_100013GridEvenShareIlEENSR_9GridQueueIyEESO_EEEvDpT0_ --------------------------
	.section	.nv.shared._ZN6thrust24THRUST_300001_SM_1000_NS8cuda_cub4core6detail13_kernel_agentINS1_8__reduce11ReduceAgentINS0_12zip_iteratorIN4cuda3std3__45tupleIJNS0_10device_ptrIdEENS0_17counting_iteratorIlNS0_11use_defaultESF_SF_EEEEEEEPNSB_IJdlEEESJ_lNS1_9__extrema9arg_max_fIdl10ComparatorEEEEJSI_SK_lN3cub18CUB_300001_SM_100013GridEvenShareIlEENSR_9GridQueueIyEESO_EEEvDpT0_,"aw",@nobits
	.sectionflags	@""
	.align	16
	.zero		1024


//--------------------- .nv.shared._ZN6thrust24THRUST_300001_SM_1000_NS8cuda_cub4core6detail13_kernel_agentINS1_8__reduce11ReduceAgentINS0_12zip_iteratorIN4cuda3std3__45tupleIJNS0_10device_ptrIdEENS0_17counting_iteratorIlNS0_11use_defaultESF_SF_EEEEEEEPNSB_IJdlEEESJ_lNS1_9__extrema9arg_max_fIdl10ComparatorEEEEJSI_SK_lSO_EEEvDpT0_ --------------------------
	.section	.nv.shared._ZN6thrust24THRUST_300001_SM_1000_NS8cuda_cub4core6detail13_kernel_agentINS1_8__reduce11ReduceAgentINS0_12zip_iteratorIN4cuda3std3__45tupleIJNS0_10device_ptrIdEENS0_17counting_iteratorIlNS0_11use_defaultESF_SF_EEEEEEEPNSB_IJdlEEESJ_lNS1_9__extrema9arg_max_fIdl10ComparatorEEEEJSI_SK_lSO_EEEvDpT0_,"aw",@nobits
	.sectionflags	@""
	.align	16
	.zero		1024


//--------------------- .nv.shared._ZN6thrust24THRUST_300001_SM_1000_NS8cuda_cub4core6detail13_kernel_agentINS1_8__reduce11ReduceAgentIPN4cuda3std3__45tupleIJdlEEESC_SB_iNS1_9__extrema9arg_max_fIdl10ComparatorEEEEJSC_SC_iSG_EEEvDpT0_ --------------------------
	.section	.nv.shared._ZN6thrust24THRUST_300001_SM_1000_NS8cuda_cub4core6detail13_kernel_agentINS1_8__reduce11ReduceAgentIPN4cuda3std3__45tupleIJdlEEESC_SB_iNS1_9__extrema9arg_max_fIdl10ComparatorEEEEJSC_SC_iSG_EEEvDpT0_,"aw",@nobits
	.sectionflags	@""
	.align	16
	.zero		1024


//--------------------- .nv.shared._ZN6thrust24THRUST_300001_SM_1000_NS8cuda_cub4core6detail13_kernel_agentINS1_8__reduce10DrainAgentIiEEJN3cub18CUB_300001_SM_10009GridQueueIjEEiEEEvDpT0_ --------------------------
	.section	.nv.shared._ZN6thrust24THRUST_300001_SM_1000_NS8cuda_cub4core6detail13_kernel_agentINS1_8__reduce10DrainAgentIiEEJN3cub18CUB_300001_SM_10009GridQueueIjEEiEEEvDpT0_,"aw",@nobits
	.sectionflags	@""
	.align	16
	.zero		1024


//--------------------- .nv.shared._ZN6thrust24THRUST_300001_SM_1000_NS8cuda_cub4core6detail13_kernel_agentINS1_8__reduce11ReduceAgentINS0_12zip_iteratorIN4cuda3std3__45tupleIJNS0_10device_ptrIdEENS0_17counting_iteratorIlNS0_11use_defaultESF_SF_EEEEEEEPNSB_IJdlEEESJ_iNS1_9__extrema9arg_max_fIdl10ComparatorEEEEJSI_SK_iN3cub18CUB_300001_SM_100013GridEvenShareIiEENSR_9GridQueueIjEESO_EEEvDpT0_ --------------------------
	.section	.nv.shared._ZN6thrust24THRUST_300001_SM_1000_NS8cuda_cub4core6detail13_kernel_agentINS1_8__reduce11ReduceAgentINS0_12zip_iteratorIN4cuda3std3__45tupleIJNS0_10device_ptrIdEENS0_17counting_iteratorIlNS0_11use_defaultESF_SF_EEEEEEEPNSB_IJdlEEESJ_iNS1_9__extrema9arg_max_fIdl10ComparatorEEEEJSI_SK_iN3cub18CUB_300001_SM_100013GridEvenShareIiEENSR_9GridQueueIjEESO_EEEvDpT0_,"aw",@nobits
	.sectionflags	@""
	.align	16
	.zero		1024


//--------------------- .nv.shared._ZN6thrust24THRUST_300001_SM_1000_NS8cuda_cub4core6detail13_kernel_agentINS1_8__reduce11ReduceAgentINS0_12zip_iteratorIN4cuda3std3__45tupleIJNS0_10device_ptrIdEENS0_17counting_iteratorIlNS0_11use_defaultESF_SF_EEEEEEEPNSB_IJdlEEESJ_iNS1_9__extrema9arg_max_fIdl10ComparatorEEEEJSI_SK_iSO_EEEvDpT0_ --------------------------
	.section	.nv.shared._ZN6thrust24THRUST_300001_SM_1000_NS8cuda_cub4core6detail13_kernel_agentINS1_8__reduce11ReduceAgentINS0_12zip_iteratorIN4cuda3std3__45tupleIJNS0_10device_ptrIdEENS0_17counting_iteratorIlNS0_11use_defaultESF_SF_EEEEEEEPNSB_IJdlEEESJ_iNS1_9__extrema9arg_max_fIdl10ComparatorEEEEJSI_SK_iSO_EEEvDpT0_,"aw",@nobits
	.sectionflags	@""
	.align	16
	.zero		1024


//--------------------- .nv.shared._Z14SetCurrentZeroPdiiii --------------------------
	.section	.nv.shared._Z14SetCurrentZeroPdiiii,"aw",@nobits
	.sectionflags	@""
	.align	16
	.zero		1024


//--------------------- .nv.shared._Z13CalculateRowsPdiiii --------------------------
	.section	.nv.shared._Z13CalculateRowsPdiiii,"aw",@nobits
	.sectionflags	@""
	.align	16
	.zero		1024


//--------------------- .nv.shared._Z19CalculateCurrentRowPdiiii --------------------------
	.section	.nv.shared._Z19CalculateCurrentRowPdiiii,"aw",@nobits
	.sectionflags	@""
	.align	16
	.zero		1024


//--------------------- .nv.shared._Z8SwapRowsPdiiiii --------------------------
	.section	.nv.shared._Z8SwapRowsPdiiiii,"aw",@nobits
	.sectionflags	@""
	.align	16
	.zero		1024


//--------------------- .nv.constant0._ZN3cub18CUB_300001_SM_10006detail11EmptyKernelIvEEvv --------------------------
	.section	.nv.constant0._ZN3cub18CUB_300001_SM_10006detail11EmptyKernelIvEEvv,"a",@progbits
	.sectionflags	@""
	.align	4
.nv.constant0._ZN3cub18CUB_300001_SM_10006detail11EmptyKernelIvEEvv:
	.zero		896


//--------------------- .nv.constant0._ZN6thrust24THRUST_300001_SM_1000_NS8cuda_cub4core6detail13_kernel_agentINS1_8__reduce11ReduceAgentIPN4cuda3std3__45tupleIJdlEEESC_SB_lNS1_9__extrema9arg_max_fIdl10ComparatorEEEEJSC_SC_iSG_EEEvDpT0_ --------------------------
	.section	.nv.constant0._ZN6thrust24THRUST_300001_SM_1000_NS8cuda_cub4core6detail13_kernel_agentINS1_8__reduce11ReduceAgentIPN4cuda3std3__45tupleIJdlEEESC_SB_lNS1_9__extrema9arg_max_fIdl10ComparatorEEEEJSC_SC_iSG_EEEvDpT0_,"a",@progbits
	.sectionflags	@""
	.align	4
.nv.constant0._ZN6thrust24THRUST_300001_SM_1000_NS8cuda_cub4core6detail13_kernel_agentINS1_8__reduce11ReduceAgentIPN4cuda3std3__45tupleIJdlEEESC_SB_lNS1_9__extrema9arg_max_fIdl10ComparatorEEEEJSC_SC_iSG_EEEvDpT0_:
	.zero		917


//--------------------- .nv.constant0._ZN6thrust24THRUST_300001_SM_1000_NS8cuda_cub4core6detail13_kernel_agentINS1_8__reduce10DrainAgentIlEEJN3cub18CUB_300001_SM_10009GridQueueIyEElEEEvDpT0_ --------------------------
	.section	.nv.constant0._ZN6thrust24THRUST_300001_SM_1000_NS8cuda_cub4core6detail13_kernel_agentINS1_8__reduce10DrainAgentIlEEJN3cub18CUB_300001_SM_10009GridQueueIyEElEEEvDpT0_,"a",@progbits
	.sectionflags	@""
	.align	4
.nv.constant0._ZN6thrust24THRUST_300001_SM_1000_NS8cuda_cub4core6detail13_kernel_agentINS1_8__reduce10DrainAgentIlEEJN3cub18CUB_300001_SM_10009GridQueueIyEElEEEvDpT0_:
	.zero		912


//--------------------- .nv.constant0._ZN6thrust24THRUST_300001_SM_1000_NS8cuda_cub4core6detail13_kernel_agentINS1_8__reduce11ReduceAgentINS0_12zip_iteratorIN4cuda3std3__45tupleIJNS0_10device_ptrIdEENS0_17counting_iteratorIlNS0_11use_defaultESF_SF_EEEEEEEPNSB_IJdlEEESJ_lNS1_9__extrema9arg_max_fIdl10ComparatorEEEEJSI_SK_lN3cub18CUB_300001_SM_100013GridEvenShareIlEENSR_9GridQueueIyEESO_EEEvDpT0_ --------------------------
	.section	.nv.constant0._ZN6thrust24THRUST_300001_SM_1000_NS8cuda_cub4core6detail13_kernel_agentINS1_8__reduce11ReduceAgentINS0_12zip_iteratorIN4cuda3std3__45tupleIJNS0_10device_ptrIdEENS0_17counting_iteratorIlNS0_11use_defaultESF_SF_EEEEEEEPNSB_IJdlEEESJ_lNS1_9__extrema9arg_max_fIdl10ComparatorEEEEJSI_SK_lN3cub18CUB_300001_SM_100013GridEvenShareIlEENSR_9GridQueueIyEESO_EEEvDpT0_,"a",@progbits
	.sectionflags	@""
	.align	4
.nv.constant0._ZN6thrust24THRUST_300001_SM_1000_NS8cuda_cub4core6detail13_kernel_agentINS1_8__reduce11ReduceAgentINS0_12zip_iteratorIN4cuda3std3__45tupleIJNS0_10device_ptrIdEENS0_17counting_iteratorIlNS0_11use_defaultESF_SF_EEEEEEEPNSB_IJdlEEESJ_lNS1_9__extrema9arg_max_fIdl10ComparatorEEEEJSI_SK_lN3cub18CUB_300001_SM_100013GridEvenShareIlEENSR_9GridQueueIyEESO_EEEvDpT0_:
	.zero		1009


//--------------------- .nv.constant0._ZN6thrust24THRUST_300001_SM_1000_NS8cuda_cub4core6detail13_kernel_agentINS1_8__reduce11ReduceAgentINS0_12zip_iteratorIN4cuda3std3__45tupleIJNS0_10device_ptrIdEENS0_17counting_iteratorIlNS0_11use_defaultESF_SF_EEEEEEEPNSB_IJdlEEESJ_lNS1_9__extrema9arg_max_fIdl10ComparatorEEEEJSI_SK_lSO_EEEvDpT0_ --------------------------
	.section	.nv.constant0._ZN6thrust24THRUST_300001_SM_1000_NS8cuda_cub4core6detail13_kernel_agentINS1_8__reduce11ReduceAgentINS0_12zip_iteratorIN4cuda3std3__45tupleIJNS0_10device_ptrIdEENS0_17counting_iteratorIlNS0_11use_defaultESF_SF_EEEEEEEPNSB_IJdlEEESJ_lNS1_9__extrema9arg_max_fIdl10ComparatorEEEEJSI_SK_lSO_EEEvDpT0_,"a",@progbits
	.sectionflags	@""
	.align	4
.nv.constant0._ZN6thrust24THRUST_300001_SM_1000_NS8cuda_cub4core6detail13_kernel_agentINS1_8__reduce11ReduceAgentINS0_12zip_iteratorIN4cuda3std3__45tupleIJNS0_10device_ptrIdEENS0_17counting_iteratorIlNS0_11use_defaultESF_SF_EEEEEEEPNSB_IJdlEEESJ_lNS1_9__extrema9arg_max_fIdl10ComparatorEEEEJSI_SK_lSO_EEEvDpT0_:
	.zero		929


//--------------------- .nv.constant0._ZN6thrust24THRUST_300001_SM_1000_NS8cuda_cub4core6detail13_kernel_agentINS1_8__reduce11ReduceAgentIPN4cuda3std3__45tupleIJdlEEESC_SB_iNS1_9__extrema9arg_max_fIdl10ComparatorEEEEJSC_SC_iSG_EEEvDpT0_ --------------------------
	.section	.nv.constant0._ZN6thrust24THRUST_300001_SM_1000_NS8cuda_cub4core6detail13_kernel_agentINS1_8__reduce11ReduceAgentIPN4cuda3std3__45tupleIJdlEEESC_SB_iNS1_9__extrema9arg_max_fIdl10ComparatorEEEEJSC_SC_iSG_EEEvDpT0_,"a",@progbits
	.sectionflags	@""
	.align	4
.nv.constant0._ZN6thrust24THRUST_300001_SM_1000_NS8cuda_cub4core6detail13_kernel_agentINS1_8__reduce11ReduceAgentIPN4cuda3std3__45tupleIJdlEEESC_SB_iNS1_9__extrema9arg_max_fIdl10ComparatorEEEEJSC_SC_iSG_EEEvDpT0_:
	.zero		917


//--------------------- .nv.constant0._ZN6thrust24THRUST_300001_SM_1000_NS8cuda_cub4core6detail13_kernel_agentINS1_8__reduce10DrainAgentIiEEJN3cub18CUB_300001_SM_10009GridQueueIjEEiEEEvDpT0_ --------------------------
	.section	.nv.constant0._ZN6thrust24THRUST_300001_SM_1000_NS8cuda_cub4core6detail13_kernel_agentINS1_8__reduce10DrainAgentIiEEJN3cub18CUB_300001_SM_10009GridQueueIjEEiEEEvDpT0_,"a",@progbits
	.sectionflags	@""
	.align	4
.nv.constant0._ZN6thrust24THRUST_300001_SM_1000_NS8cuda_cub4core6detail13_kernel_agentINS1_8__reduce10DrainAgentIiEEJN3cub18CUB_300001_SM_10009GridQueueIjEEiEEEvDpT0_:
	.zero		908


//--------------------- .nv.constant0._ZN6thrust24THRUST_300001_SM_1000_NS8cuda_cub4core6detail13_kernel_agentINS1_8__reduce11ReduceAgentINS0_12zip_iteratorIN4cuda3std3__45tupleIJNS0_10device_ptrIdEENS0_17counting_iteratorIlNS0_11use_defaultESF_SF_EEEEEEEPNSB_IJdlEEESJ_iNS1_9__extrema9arg_max_fIdl10ComparatorEEEEJSI_SK_iN3cub18CUB_300001_SM_100013GridEvenShareIiEENSR_9GridQueueIjEESO_EEEvDpT0_ --------------------------
	.section	.nv.constant0._ZN6thrust24THRUST_300001_SM_1000_NS8cuda_cub4core6detail13_kernel_agentINS1_8__reduce11ReduceAgentINS0_12zip_iteratorIN4cuda3std3__45tupleIJNS0_10device_ptrIdEENS0_17counting_iteratorIlNS0_11use_defaultESF_SF_EEEEEEEPNSB_IJdlEEESJ_iNS1_9__extrema9arg_max_fIdl10ComparatorEEEEJSI_SK_iN3cub18CUB_300001_SM_100013GridEvenShareIiEENSR_9GridQueueIjEESO_EEEvDpT0_,"a",@progbits
	.sectionflags	@""
	.align	4
.nv.constant0._ZN6thrust24THRUST_300001_SM_1000_NS8cuda_cub4core6detail13_kernel_agentINS1_8__reduce11ReduceAgentINS0_12zip_iteratorIN4cuda3std3__45tupleIJNS0_10device_ptrIdEENS0_17counting_iteratorIlNS0_11use_defaultESF_SF_EEEEEEEPNSB_IJdlEEESJ_iNS1_9__extrema9arg_max_fIdl10ComparatorEEEEJSI_SK_iN3cub18CUB_300001_SM_100013GridEvenShareIiEENSR_9GridQueueIjEESO_EEEvDpT0_:
	.zero		977


//--------------------- .nv.constant0._ZN6thrust24THRUST_300001_SM_1000_NS8cuda_cub4core6detail13_kernel_agentINS1_8__reduce11ReduceAgentINS0_12zip_iteratorIN4cuda3std3__45tupleIJNS0_10device_ptrIdEENS0_17counting_iteratorIlNS0_11use_defaultESF_SF_EEEEEEEPNSB_IJdlEEESJ_iNS1_9__extrema9arg_max_fIdl10ComparatorEEEEJSI_SK_iSO_EEEvDpT0_ --------------------------
	.section	.nv.constant0._ZN6thrust24THRUST_300001_SM_1000_NS8cuda_cub4core6detail13_kernel_agentINS1_8__reduce11ReduceAgentINS0_12zip_iteratorIN4cuda3std3__45tupleIJNS0_10device_ptrIdEENS0_17counting_iteratorIlNS0_11use_defaultESF_SF_EEEEEEEPNSB_IJdlEEESJ_iNS1_9__extrema9arg_max_fIdl10ComparatorEEEEJSI_SK_iSO_EEEvDpT0_,"a",@progbits
	.sectionflags	@""
	.align	4
.nv.constant0._ZN6thrust24THRUST_300001_SM_1000_NS8cuda_cub4core6detail13_kernel_agentINS1_8__reduce11ReduceAgentINS0_12zip_iteratorIN4cuda3std3__45tupleIJNS0_10device_ptrIdEENS0_17counting_iteratorIlNS0_11use_defaultESF_SF_EEEEEEEPNSB_IJdlEEESJ_iNS1_9__extrema9arg_max_fIdl10ComparatorEEEEJSI_SK_iSO_EEEvDpT0_:
	.zero		925


//--------------------- .nv.constant0._Z14SetCurrentZeroPdiiii --------------------------
	.section	.nv.constant0._Z14SetCurrentZeroPdiiii,"a",@progbits
	.sectionflags	@""
	.align	4
.nv.constant0._Z14SetCurrentZeroPdiiii:
	.zero		920


//--------------------- .nv.constant0._Z13CalculateRowsPdiiii --------------------------
	.section	.nv.constant0._Z13CalculateRowsPdiiii,"a",@progbits
	.sectionflags	@""
	.align	4
.nv.constant0._Z13CalculateRowsPdiiii:
	.zero		920


//--------------------- .nv.constant0._Z19CalculateCurrentRowPdiiii --------------------------
	.section	.nv.constant0._Z19CalculateCurrentRowPdiiii,"a",@progbits
	.sectionflags	@""
	.align	4
.nv.constant0._Z19CalculateCurrentRowPdiiii:
	.zero		920


//--------------------- .nv.constant0._Z8SwapRowsPdiiiii --------------------------
	.section	.nv.constant0._Z8SwapRowsPdiiiii,"a",@progbits
	.sectionflags	@""
	.align	4
.nv.constant0._Z8SwapRowsPdiiiii:
	.zero		924


//--------------------- SYMBOLS --------------------------

	.type		.nv.reservedSmem.offset0,@object
	.size		.nv.reservedSmem.offset0,0x4
	.type		.nv.reservedSmem.cap,@object
	.size		.nv.reservedSmem.cap,0x4
